	.target	sm_100a

	.elftype	@"ET_EXEC"


//--------------------- .note.nv.tkinfo           --------------------------
	.section	.note.nv.tkinfo,"",@"SHT_NOTE"
	.sectionflags	@"SHF_NOTE_NV_TKINFO"
	.tkinfo
        /*0018*/ 	.word	0x00000002
        /*0030*/ 	.string	""
        /*0030*/ 	.string	"ptxas"
        /*0030*/ 	.string	"Cuda compilation tools, release 13.0, V13.0.88"
        /*0030*/ 	.string	"Build cuda_13.0.r13.0/compiler.36424714_0"
        /*0030*/ 	.string	"-arch sm_100a -m 64 "



//--------------------- .note.nv.cuinfo           --------------------------
	.section	.note.nv.cuinfo,"",@"SHT_NOTE"
	.sectionflags	@"SHF_NOTE_NV_CUINFO"
        /*0018*/ 	.short	0x0002
        /*001a*/ 	.short	0x0064
        /*001c*/ 	.short	0x0082
	.zero		2


//--------------------- .nv.info                  --------------------------
	.section	.nv.info,"",@"SHT_CUDA_INFO"
	.align	4


	//----- nvinfo : EIATTR_REGCOUNT
	.align		4
        /*0000*/ 	.byte	0x04, 0x2f
        /*0002*/ 	.short	(.L_34 - .L_33)
	.align		4
.L_33:
        /*0004*/ 	.word	index@(_ZN7cutlass13device_kernelINS_4fmha6kernel36Sm100FmhaFwdKernelTmaWarpspecializedIN4cute5tupleIJiiiNS5_IJNS5_IJiiEEEiEEEEEENS1_10collective38Sm100FmhaFwdMainloopTmaWarpspecializedINS_10bfloat16_tEffNS5_IJNS4_1CILi256EEENSC_ILi64EEESE_EEENS5_IJiNSC_ILi1EEES7_EEENS5_IJiSG_NS5_IJNS5_IJNSC_ILi0EEEiEEEiEEEEEESL_NS9_6NoMaskENS5_IJNSC_ILi2EEESG_SG_EEENSC_ILb0EEEEENS9_38Sm100FmhaFwdEpilogueTmaWarpspecializedINS_6half_tEfNS5_IJNSC_ILi128EEESE_SE_EEESH_NS5_IJSG_S7_EEESP_EENS2_23PersistentTileSchedulerENS2_41Sm100FmhaCtxKernelWarpspecializedScheduleEEEEEvNT_6ParamsE)
        /*0008*/ 	.word	0x00000080


	//----- nvinfo : EIATTR_FRAME_SIZE
	.align		4
.L_34:
        /*000c*/ 	.byte	0x04, 0x11
        /*000e*/ 	.short	(.L_36 - .L_35)
	.align		4
.L_35:
        /*0010*/ 	.word	index@($__internal_3_$__cuda_sm3x_div_rn_noftz_f32_slowpath)
        /*0014*/ 	.word	0x00000010


	//----- nvinfo : EIATTR_FRAME_SIZE
	.align		4
.L_36:
        /*0018*/ 	.byte	0x04, 0x11
        /*001a*/ 	.short	(.L_38 - .L_37)
	.align		4
.L_37:
        /*001c*/ 	.word	index@($__internal_2_$__cuda_sm10x_tcgen05_guardrail_trap_unallocated_columns_being_dealloced)
        /*0020*/ 	.word	0x00000010


	//----- nvinfo : EIATTR_FRAME_SIZE
	.align		4
.L_38:
        /*0024*/ 	.byte	0x04, 0x11
        /*0026*/ 	.short	(.L_40 - .L_39)
	.align		4
.L_39:
        /*0028*/ 	.word	index@($__internal_1_$__cuda_sm10x_tcgen05_guardrail_trap_phase_invalid_during_alloc)
        /*002c*/ 	.word	0x00000010


	//----- nvinfo : EIATTR_FRAME_SIZE
	.align		4
.L_40:
        /*0030*/ 	.byte	0x04, 0x11
        /*0032*/ 	.short	(.L_42 - .L_41)
	.align		4
.L_41:
        /*0034*/ 	.word	index@($__internal_0_$__cuda_sm10x_tcgen05_guardrail_trap_col_being_dealloced_not_returned_by_alloc)
        /*0038*/ 	.word	0x00000010


	//----- nvinfo : EIATTR_FRAME_SIZE
	.align		4
.L_42:
        /*003c*/ 	.byte	0x04, 0x11
        /*003e*/ 	.short	(.L_44 - .L_43)
	.align		4
.L_43:
        /*0040*/ 	.word	index@(_ZN7cutlass13device_kernelINS_4fmha6kernel36Sm100FmhaFwdKernelTmaWarpspecializedIN4cute5tupleIJiiiNS5_IJNS5_IJiiEEEiEEEEEENS1_10collective38Sm100FmhaFwdMainloopTmaWarpspecializedINS_10bfloat16_tEffNS5_IJNS4_1CILi256EEENSC_ILi64EEESE_EEENS5_IJiNSC_ILi1EEES7_EEENS5_IJiSG_NS5_IJNS5_IJNSC_ILi0EEEiEEEiEEEEEESL_NS9_6NoMaskENS5_IJNSC_ILi2EEESG_SG_EEENSC_ILb0EEEEENS9_38Sm100FmhaFwdEpilogueTmaWarpspecializedINS_6half_tEfNS5_IJNSC_ILi128EEESE_SE_EEESH_NS5_IJSG_S7_EEESP_EENS2_23PersistentTileSchedulerENS2_41Sm100FmhaCtxKernelWarpspecializedScheduleEEEEEvNT_6ParamsE)
        /*0044*/ 	.word	0x00000010


	//----- nvinfo : EIATTR_MIN_STACK_SIZE
	.align		4
.L_44:
        /*0048*/ 	.byte	0x04, 0x12
        /*004a*/ 	.short	(.L_46 - .L_45)
	.align		4
.L_45:
        /*004c*/ 	.word	index@(_ZN7cutlass13device_kernelINS_4fmha6kernel36Sm100FmhaFwdKernelTmaWarpspecializedIN4cute5tupleIJiiiNS5_IJNS5_IJiiEEEiEEEEEENS1_10collective38Sm100FmhaFwdMainloopTmaWarpspecializedINS_10bfloat16_tEffNS5_IJNS4_1CILi256EEENSC_ILi64EEESE_EEENS5_IJiNSC_ILi1EEES7_EEENS5_IJiSG_NS5_IJNS5_IJNSC_ILi0EEEiEEEiEEEEEESL_NS9_6NoMaskENS5_IJNSC_ILi2EEESG_SG_EEENSC_ILb0EEEEENS9_38Sm100FmhaFwdEpilogueTmaWarpspecializedINS_6half_tEfNS5_IJNSC_ILi128EEESE_SE_EEESH_NS5_IJSG_S7_EEESP_EENS2_23PersistentTileSchedulerENS2_41Sm100FmhaCtxKernelWarpspecializedScheduleEEEEEvNT_6ParamsE)
        /*0050*/ 	.word	0x00000010
.L_46:


//--------------------- .nv.compat                --------------------------
	.section	.nv.compat,"",@"SHT_CUDA_COMPAT_INFO"
	.align	4
        /*0000*/ 	.byte	0x02, 0x09, 0x01, 0x00, 0x02, 0x02, 0x02, 0x00, 0x02, 0x05, 0x05, 0x00, 0x03, 0x07, 0x01, 0x01
        /*0010*/ 	.byte	0x02, 0x03, 0x01, 0x00, 0x02, 0x06, 0x01, 0x00, 0x04, 0x0b, 0x08, 0x00, 0x01, 0x00, 0x00, 0x00
        /*0020*/ 	.byte	0x00, 0x00, 0x00, 0x00


//--------------------- .nv.info._ZN7cutlass13device_kernelINS_4fmha6kernel36Sm100FmhaFwdKernelTmaWarpspecializedIN4cute5tupleIJiiiNS5_IJNS5_IJiiEEEiEEEEEENS1_10collective38Sm100FmhaFwdMainloopTmaWarpspecializedINS_10bfloat16_tEffNS5_IJNS4_1CILi256EEENSC_ILi64EEESE_EEENS5_IJiNSC_ILi1EEES7_EEENS5_IJiSG_NS5_IJNS5_IJNSC_ILi0EEEiEEEiEEEEEESL_NS9_6NoMaskENS5_IJNSC_ILi2EEESG_SG_EEENSC_ILb0EEEEENS9_38Sm100FmhaFwdEpilogueTmaWarpspecializedINS_6half_tEfNS5_IJNSC_ILi128EEESE_SE_EEESH_NS5_IJSG_S7_EEESP_EENS2_23PersistentTileSchedulerENS2_41Sm100FmhaCtxKernelWarpspecializedScheduleEEEEEvNT_6ParamsE --------------------------
	.section	.nv.info._ZN7cutlass13device_kernelINS_4fmha6kernel36Sm100FmhaFwdKernelTmaWarpspecializedIN4cute5tupleIJiiiNS5_IJNS5_IJiiEEEiEEEEEENS1_10collective38Sm100FmhaFwdMainloopTmaWarpspecializedINS_10bfloat16_tEffNS5_IJNS4_1CILi256EEENSC_ILi64EEESE_EEENS5_IJiNSC_ILi1EEES7_EEENS5_IJiSG_NS5_IJNS5_IJNSC_ILi0EEEiEEEiEEEEEESL_NS9_6NoMaskENS5_IJNSC_ILi2EEESG_SG_EEENSC_ILb0EEEEENS9_38Sm100FmhaFwdEpilogueTmaWarpspecializedINS_6half_tEfNS5_IJNSC_ILi128EEESE_SE_EEESH_NS5_IJSG_S7_EEESP_EENS2_23PersistentTileSchedulerENS2_41Sm100FmhaCtxKernelWarpspecializedScheduleEEEEEvNT_6ParamsE,"",@"SHT_CUDA_INFO"
	.sectionflags	@""
	.align	4


	//----- nvinfo : EIATTR_CUDA_API_VERSION
	.align		4
        /*0000*/ 	.byte	0x04, 0x37
        /*0002*/ 	.short	(.L_48 - .L_47)
.L_47:
        /*0004*/ 	.word	0x00000082


	//----- nvinfo : EIATTR_KPARAM_INFO
	.align		4
.L_48:
        /*0008*/ 	.byte	0x04, 0x17
        /*000a*/ 	.short	(.L_50 - .L_49)
.L_49:
        /*000c*/ 	.word	0x00000000
        /*0010*/ 	.short	0x0000
        /*0012*/ 	.short	0x0000
        /*0014*/ 	.byte	0x00, 0xf0, 0x01, 0x18


	//----- nvinfo : EIATTR_AT_ENTRY_FRAGMENTS
	.align		4
.L_50:
        /*0018*/ 	.byte	0x04, 0x4f
        /*001a*/ 	.short	(.L_52 - .L_51)


	//   ....[0]....
.L_51:
        /*001c*/ 	.word	0x00000006


	//----- nvinfo : EIATTR_RESERVED_SMEM_USED
	.align		4
.L_52:
        /*0020*/ 	.byte	0x01, 0x41
	.zero		2


	//----- nvinfo : EIATTR_SPARSE_MMA_MASK
	.align		4
        /*0024*/ 	.byte	0x03, 0x50
        /*0026*/ 	.short	0x0000


	//----- nvinfo : EIATTR_TCGEN05_1CTA_USED
	.align		4
        /*0028*/ 	.byte	0x01, 0x51
	.zero		2


	//----- nvinfo : EIATTR_MAXREG_COUNT
	.align		4
        /*002c*/ 	.byte	0x03, 0x1b
        /*002e*/ 	.short	0x0080


	//----- nvinfo : EIATTR_NUM_BARRIERS
	.align		4
        /*0030*/ 	.byte	0x02, 0x4c
        /*0032*/ 	.byte	0x01
	.zero		1


	//----- nvinfo : EIATTR_EXTERNS
	.align		4
        /*0034*/ 	.byte	0x04, 0x0f
        /*0036*/ 	.short	(.L_54 - .L_53)


	//   ....[0]....
	.align		4
.L_53:
        /*0038*/ 	.word	index@(vprintf)


	//   ....[1]....
	.align		4
        /*003c*/ 	.word	index@(__assertfail)


	//----- nvinfo : EIATTR_MERCURY_ISA_VERSION
	.align		4
.L_54:
        /*0040*/ 	.byte	0x03, 0x5f
        /*0042*/ 	.short	0x0101


	//----- nvinfo : EIATTR_INT_WARP_WIDE_INSTR_OFFSETS
	.align		4
        /*0044*/ 	.byte	0x04, 0x31
        /*0046*/ 	.short	(.L_56 - .L_55)


	//   ....[0]....
.L_55:
        /*0048*/ 	.word	0x00012360


	//   ....[1]....
        /*004c*/ 	.word	0x000123a0


	//   ....[2]....
        /*0050*/ 	.word	0x000123d0


	//----- nvinfo : EIATTR_COOP_GROUP_MASK_REGIDS
	.align		4
.L_56:
        /*0054*/ 	.byte	0x04, 0x29
        /*0056*/ 	.short	(.L_58 - .L_57)


	//   ....[0]....
.L_57:
        /*0058*/ 	.word	0xffffffff


	//   ....[1]....
        /*005c*/ 	.word	0xffffffff


	//   ....[2]....
        /*0060*/ 	.word	0xffffffff


	//   ....[3]....
        /*0064*/ 	.word	0xffffffff


	//   ....[4]....
        /*0068*/ 	.word	0xffffffff


	//   ....[5]....
        /*006c*/ 	.word	0xffffffff


	//   ....[6]....
        /*0070*/ 	.word	0xffffffff


	//   ....[7]....
        /*0074*/ 	.word	0xffffffff


	//   ....[8]....
        /*0078*/ 	.word	0xffffffff


	//   ....[9]....
        /*007c*/ 	.word	0xffffffff


	//   ....[10]....
        /*0080*/ 	.word	0xffffffff


	//   ....[11]....
        /*0084*/ 	.word	0xffffffff


	//   ....[12]....
        /*0088*/ 	.word	0xffffffff


	//   ....[13]....
        /*008c*/ 	.word	0xffffffff


	//   ....[14]....
        /*0090*/ 	.word	0xffffffff


	//   ....[15]....
        /*0094*/ 	.word	0xffffffff


	//   ....[16]....
        /*0098*/ 	.word	0xffffffff


	//   ....[17]....
        /*009c*/ 	.word	0xffffffff


	//----- nvinfo : EIATTR_COOP_GROUP_INSTR_OFFSETS
	.align		4
.L_58:
        /*00a0*/ 	.byte	0x04, 0x28
        /*00a2*/ 	.short	(.L_60 - .L_59)


	//   ....[0]....
.L_59:
        /*00a4*/ 	.word	0x00000120


	//   ....[1]....
        /*00a8*/ 	.word	0x000008e0


	//   ....[2]....
        /*00ac*/ 	.word	0x00000b10


	//   ....[3]....
        /*00b0*/ 	.word	0x00000c40


	//   ....[4]....
        /*00b4*/ 	.word	0x00000d80


	//   ....[5]....
        /*00b8*/ 	.word	0x00001040


	//   ....[6]....
        /*00bc*/ 	.word	0x00001230


	//   ....[7]....
        /*00c0*/ 	.word	0x00001320


	//   ....[8]....
        /*00c4*/ 	.word	0x00001480


	//   ....[9]....
        /*00c8*/ 	.word	0x000015e0


	//   ....[10]....
        /*00cc*/ 	.word	0x000019c0


	//   ....[11]....
        /*00d0*/ 	.word	0x00001bd0


	//   ....[12]....
        /*00d4*/ 	.word	0x00001be0


	//   ....[13]....
        /*00d8*/ 	.word	0x000086d0


	//   ....[14]....
        /*00dc*/ 	.word	0x00009150


	//   ....[15]....
        /*00e0*/ 	.word	0x0000ca00


	//   ....[16]....
        /*00e4*/ 	.word	0x00012270


	//   ....[17]....
        /*00e8*/ 	.word	0x000124a0


	//----- nvinfo : EIATTR_REG_RECONFIG
	.align		4
.L_60:
        /*00ec*/ 	.byte	0x01, 0x54
	.zero		2


	//----- nvinfo : EIATTR_VRC_CTA_INIT_COUNT
	.align		4
        /*00f0*/ 	.byte	0x02, 0x4a
        /*00f2*/ 	.byte	0x80
	.zero		1


	//----- nvinfo : EIATTR_SYSCALL_OFFSETS
	.align		4
        /*00f4*/ 	.byte	0x04, 0x46
        /*00f6*/ 	.short	(.L_62 - .L_61)


	//   ....[0]....
.L_61:
        /*00f8*/ 	.word	0x00004310


	//   ....[1]....
        /*00fc*/ 	.word	0x000043d0


	//   ....[2]....
        /*0100*/ 	.word	0x00004440


	//   ....[3]....
        /*0104*/ 	.word	0x000044b0


	//   ....[4]....
        /*0108*/ 	.word	0x00004520


	//   ....[5]....
        /*010c*/ 	.word	0x000045c0


	//   ....[6]....
        /*0110*/ 	.word	0x000046a0


	//   ....[7]....
        /*0114*/ 	.word	0x00004740


	//   ....[8]....
        /*0118*/ 	.word	0x000047e0


	//   ....[9]....
        /*011c*/ 	.word	0x00004880


	//   ....[10]....
        /*0120*/ 	.word	0x000048f0


	//   ....[11]....
        /*0124*/ 	.word	0x00004990


	//   ....[12]....
        /*0128*/ 	.word	0x00004a30


	//   ....[13]....
        /*012c*/ 	.word	0x00004aa0


	//   ....[14]....
        /*0130*/ 	.word	0x00004b40


	//   ....[15]....
        /*0134*/ 	.word	0x00004be0


	//   ....[16]....
        /*0138*/ 	.word	0x00004c80


	//   ....[17]....
        /*013c*/ 	.word	0x00004d20


	//   ....[18]....
        /*0140*/ 	.word	0x00004d90


	//   ....[19]....
        /*0144*/ 	.word	0x00004e30


	//   ....[20]....
        /*0148*/ 	.word	0x00004ed0


	//   ....[21]....
        /*014c*/ 	.word	0x00004f40


	//   ....[22]....
        /*0150*/ 	.word	0x00004fe0


	//   ....[23]....
        /*0154*/ 	.word	0x00005080


	//   ....[24]....
        /*0158*/ 	.word	0x00005120


	//   ....[25]....
        /*015c*/ 	.word	0x000051c0


	//   ....[26]....
        /*0160*/ 	.word	0x00005230


	//   ....[27]....
        /*0164*/ 	.word	0x000052d0


	//   ....[28]....
        /*0168*/ 	.word	0x00005370


	//   ....[29]....
        /*016c*/ 	.word	0x000053e0


	//   ....[30]....
        /*0170*/ 	.word	0x00005480


	//   ....[31]....
        /*0174*/ 	.word	0x00005520


	//   ....[32]....
        /*0178*/ 	.word	0x000055c0


	//   ....[33]....
        /*017c*/ 	.word	0x00005660


	//   ....[34]....
        /*0180*/ 	.word	0x00005700


	//   ....[35]....
        /*0184*/ 	.word	0x000057a0


	//   ....[36]....
        /*0188*/ 	.word	0x00005810


	//   ....[37]....
        /*018c*/ 	.word	0x000058b0


	//   ....[38]....
        /*0190*/ 	.word	0x00005950


	//   ....[39]....
        /*0194*/ 	.word	0x000059c0


	//   ....[40]....
        /*0198*/ 	.word	0x00005a60


	//   ....[41]....
        /*019c*/ 	.word	0x00005b00


	//   ....[42]....
        /*01a0*/ 	.word	0x00005ba0


	//   ....[43]....
        /*01a4*/ 	.word	0x00005c40


	//   ....[44]....
        /*01a8*/ 	.word	0x00005cb0


	//   ....[45]....
        /*01ac*/ 	.word	0x00005d50


	//   ....[46]....
        /*01b0*/ 	.word	0x00005df0


	//   ....[47]....
        /*01b4*/ 	.word	0x00005e60


	//   ....[48]....
        /*01b8*/ 	.word	0x00005ef0


	//   ....[49]....
        /*01bc*/ 	.word	0x00005f90


	//   ....[50]....
        /*01c0*/ 	.word	0x00006030


	//   ....[51]....
        /*01c4*/ 	.word	0x000060d0


	//   ....[52]....
        /*01c8*/ 	.word	0x00006140


	//   ....[53]....
        /*01cc*/ 	.word	0x000061d0


	//   ....[54]....
        /*01d0*/ 	.word	0x00006270


	//   ....[55]....
        /*01d4*/ 	.word	0x000062e0


	//   ....[56]....
        /*01d8*/ 	.word	0x00006380


	//   ....[57]....
        /*01dc*/ 	.word	0x00006420


	//   ....[58]....
        /*01e0*/ 	.word	0x000064c0


	//   ....[59]....
        /*01e4*/ 	.word	0x00006560


	//   ....[60]....
        /*01e8*/ 	.word	0x00008870


	//   ....[61]....
        /*01ec*/ 	.word	0x00008aa0


	//   ....[62]....
        /*01f0*/ 	.word	0x00008cd0


	//   ....[63]....
        /*01f4*/ 	.word	0x000092f0


	//   ....[64]....
        /*01f8*/ 	.word	0x00009520


	//   ....[65]....
        /*01fc*/ 	.word	0x00009750


	//   ....[66]....
        /*0200*/ 	.word	0x0000a0c0


	//   ....[67]....
        /*0204*/ 	.word	0x0000a400


	//   ....[68]....
        /*0208*/ 	.word	0x0000a740


	//   ....[69]....
        /*020c*/ 	.word	0x0000b5a0


	//   ....[70]....
        /*0210*/ 	.word	0x0000b8e0


	//   ....[71]....
        /*0214*/ 	.word	0x0000bc20


	//   ....[72]....
        /*0218*/ 	.word	0x0000cba0


	//   ....[73]....
        /*021c*/ 	.word	0x0000ccf0


	//   ....[74]....
        /*0220*/ 	.word	0x0000d080


	//   ....[75]....
        /*0224*/ 	.word	0x0000e6f0


	//   ....[76]....
        /*0228*/ 	.word	0x0000ecf0


	//----- nvinfo : EIATTR_MBARRIER_INSTR_OFFSETS
	.align		4
.L_62:
        /*022c*/ 	.byte	0x04, 0x39
        /*022e*/ 	.short	(.L_64 - .L_63)


	//   ....[0]....
.L_63:
        /*0230*/ 	.word	0x000009c0
        /*0234*/ 	.word	0x000000ff
        /*0238*/ 	.word	0x00016000
        /*023c*/ 	.short	0x0100
        /*023e*/ 	.byte	0x05
	.zero		1


	//   ....[1]....
        /*0240*/ 	.word	0x000009d0
        /*0244*/ 	.word	0x000000ff
        /*0248*/ 	.word	0x00016010
        /*024c*/ 	.short	0x0100
        /*024e*/ 	.byte	0x05
	.zero		1


	//   ....[2]....
        /*0250*/ 	.word	0x000009e0
        /*0254*/ 	.word	0x000000ff
        /*0258*/ 	.word	0x00016008
        /*025c*/ 	.short	0x0100
        /*025e*/ 	.byte	0x05
	.zero		1


	//   ....[3]....
        /*0260*/ 	.word	0x000009f0
        /*0264*/ 	.word	0x000000ff
        /*0268*/ 	.word	0x00016018
        /*026c*/ 	.short	0x0100
        /*026e*/ 	.byte	0x05
	.zero		1


	//   ....[4]....
        /*0270*/ 	.word	0x00000bd0
        /*0274*/ 	.word	0x000000ff
        /*0278*/ 	.word	0x00016020
        /*027c*/ 	.short	0x0100
        /*027e*/ 	.byte	0x05
	.zero		1


	//   ....[5]....
        /*0280*/ 	.word	0x00000be0
        /*0284*/ 	.word	0x000000ff
        /*0288*/ 	.word	0x00016038
        /*028c*/ 	.short	0x0100
        /*028e*/ 	.byte	0x05
	.zero		1


	//   ....[6]....
        /*0290*/ 	.word	0x00000bf0
        /*0294*/ 	.word	0x000000ff
        /*0298*/ 	.word	0x00016028
        /*029c*/ 	.short	0x0100
        /*029e*/ 	.byte	0x05
	.zero		1


	//   ....[7]....
        /*02a0*/ 	.word	0x00000c00
        /*02a4*/ 	.word	0x000000ff
        /*02a8*/ 	.word	0x00016040
        /*02ac*/ 	.short	0x0100
        /*02ae*/ 	.byte	0x05
	.zero		1


	//   ....[8]....
        /*02b0*/ 	.word	0x00000c10
        /*02b4*/ 	.word	0x000000ff
        /*02b8*/ 	.word	0x00016030
        /*02bc*/ 	.short	0x0100
        /*02be*/ 	.byte	0x05
	.zero		1


	//   ....[9]....
        /*02c0*/ 	.word	0x00000c20
        /*02c4*/ 	.word	0x000000ff
        /*02c8*/ 	.word	0x00016048
        /*02cc*/ 	.short	0x0100
        /*02ce*/ 	.byte	0x05
	.zero		1


	//   ....[10]....
        /*02d0*/ 	.word	0x00000d50
        /*02d4*/ 	.word	0x000000ff
        /*02d8*/ 	.word	0x00016050
        /*02dc*/ 	.short	0x0100
        /*02de*/ 	.byte	0x06
	.zero		1


	//   ....[11]....
        /*02e0*/ 	.word	0x00000d60
        /*02e4*/ 	.word	0x000000ff
        /*02e8*/ 	.word	0x00016058
        /*02ec*/ 	.short	0x0100
        /*02ee*/ 	.byte	0x06
	.zero		1


	//   ....[12]....
        /*02f0*/ 	.word	0x00000f10
        /*02f4*/ 	.word	0x000000ff
        /*02f8*/ 	.word	0x00016060
        /*02fc*/ 	.short	0x0100
        /*02fe*/ 	.byte	0x08
	.zero		1


	//   ....[13]....
        /*0300*/ 	.word	0x00000f20
        /*0304*/ 	.word	0x000000ff
        /*0308*/ 	.word	0x00016068
        /*030c*/ 	.short	0x0100
        /*030e*/ 	.byte	0x08
	.zero		1


	//   ....[14]....
        /*0310*/ 	.word	0x00001100
        /*0314*/ 	.word	0x000000ff
        /*0318*/ 	.word	0x00016070
        /*031c*/ 	.short	0x0100
        /*031e*/ 	.byte	0x08
	.zero		1


	//   ....[15]....
        /*0320*/ 	.word	0x00001110
        /*0324*/ 	.word	0x000000ff
        /*0328*/ 	.word	0x00016078
        /*032c*/ 	.short	0x0100
        /*032e*/ 	.byte	0x08
	.zero		1


	//   ....[16]....
        /*0330*/ 	.word	0x000012f0
        /*0334*/ 	.word	0x000000ff
        /*0338*/ 	.word	0x00016080
        /*033c*/ 	.short	0x0100
        /*033e*/ 	.byte	0x09
	.zero		1


	//   ....[17]....
        /*0340*/ 	.word	0x00001300
        /*0344*/ 	.word	0x000000ff
        /*0348*/ 	.word	0x00016088
        /*034c*/ 	.short	0x0100
        /*034e*/ 	.byte	0x09
	.zero		1


	//   ....[18]....
        /*0350*/ 	.word	0x00001430
        /*0354*/ 	.word	0x000000ff
        /*0358*/ 	.word	0x00016090
        /*035c*/ 	.short	0x0100
        /*035e*/ 	.byte	0x0a
	.zero		1


	//   ....[19]....
        /*0360*/ 	.word	0x00001440
        /*0364*/ 	.word	0x000000ff
        /*0368*/ 	.word	0x000160a0
        /*036c*/ 	.short	0x0100
        /*036e*/ 	.byte	0x0a
	.zero		1


	//   ....[20]....
        /*0370*/ 	.word	0x00001450
        /*0374*/ 	.word	0x000000ff
        /*0378*/ 	.word	0x00016098
        /*037c*/ 	.short	0x0100
        /*037e*/ 	.byte	0x0a
	.zero		1


	//   ....[21]....
        /*0380*/ 	.word	0x00001460
        /*0384*/ 	.word	0x000000ff
        /*0388*/ 	.word	0x000160a8
        /*038c*/ 	.short	0x0100
        /*038e*/ 	.byte	0x0a
	.zero		1


	//   ....[22]....
        /*0390*/ 	.word	0x00001590
        /*0394*/ 	.word	0x000000ff
        /*0398*/ 	.word	0x000160b0
        /*039c*/ 	.short	0x0100
        /*039e*/ 	.byte	0x0a
	.zero		1


	//   ....[23]....
        /*03a0*/ 	.word	0x000015a0
        /*03a4*/ 	.word	0x000000ff
        /*03a8*/ 	.word	0x000160c0
        /*03ac*/ 	.short	0x0100
        /*03ae*/ 	.byte	0x0a
	.zero		1


	//   ....[24]....
        /*03b0*/ 	.word	0x000015b0
        /*03b4*/ 	.word	0x000000ff
        /*03b8*/ 	.word	0x000160b8
        /*03bc*/ 	.short	0x0100
        /*03be*/ 	.byte	0x0a
	.zero		1


	//   ....[25]....
        /*03c0*/ 	.word	0x000015c0
        /*03c4*/ 	.word	0x000000ff
        /*03c8*/ 	.word	0x000160c8
        /*03cc*/ 	.short	0x0100
        /*03ce*/ 	.byte	0x0a
	.zero		1


	//   ....[26]....
        /*03d0*/ 	.word	0x000016c0
        /*03d4*/ 	.word	0x000000ff
        /*03d8*/ 	.word	0x000160d0
        /*03dc*/ 	.short	0x0100
        /*03de*/ 	.byte	0x09
	.zero		1


	//   ....[27]....
        /*03e0*/ 	.word	0x000016d0
        /*03e4*/ 	.word	0x000000ff
        /*03e8*/ 	.word	0x000160d8
        /*03ec*/ 	.short	0x0100
        /*03ee*/ 	.byte	0x09
	.zero		1


	//   ....[28]....
        /*03f0*/ 	.word	0x00001cb0
        /*03f4*/ 	.word	0x000000ff
        /*03f8*/ 	.word	0x00016000
        /*03fc*/ 	.short	0x010a
        /*03fe*/ 	.byte	0x0b
	.zero		1


	//   ....[29]....
        /*0400*/ 	.word	0x00001d30
        /*0404*/ 	.word	0x000000ff
        /*0408*/ 	.word	0x00016020
        /*040c*/ 	.short	0x010a
        /*040e*/ 	.byte	0x07
	.zero		1


	//   ....[30]....
        /*0410*/ 	.word	0x00001e10
        /*0414*/ 	.word	0x000000ff
        /*0418*/ 	.word	0x00016058
        /*041c*/ 	.short	0x010a
        /*041e*/ 	.byte	0x0b
	.zero		1


	//   ....[31]....
        /*0420*/ 	.word	0x000020f0
        /*0424*/ 	.word	0x000000ff
        /*0428*/ 	.word	0x00016008
        /*042c*/ 	.short	0x010a
        /*042e*/ 	.byte	0x0b
	.zero		1


	//   ....[32]....
        /*0430*/ 	.word	0x00002180
        /*0434*/ 	.word	0x000000ff
        /*0438*/ 	.word	0x00016068
        /*043c*/ 	.short	0x010a
        /*043e*/ 	.byte	0x0b
	.zero		1


	//   ....[33]....
        /*0440*/ 	.word	0x00002450
        /*0444*/ 	.word	0x000000ff
        /*0448*/ 	.word	0x00016020
        /*044c*/ 	.short	0x010a
        /*044e*/ 	.byte	0x04
	.zero		1


	//   ....[34]....
        /*0450*/ 	.word	0x00002500
        /*0454*/ 	.word	0x000000ff
        /*0458*/ 	.word	0x000160a0
        /*045c*/ 	.short	0x010a
        /*045e*/ 	.byte	0x0b
	.zero		1


	//   ....[35]....
        /*0460*/ 	.word	0x00002590
        /*0464*/ 	.word	0x000000ff
        /*0468*/ 	.word	0x00016058
        /*046c*/ 	.short	0x010a
        /*046e*/ 	.byte	0x0b
	.zero		1


	//   ....[36]....
        /*0470*/ 	.word	0x000029d0
        /*0474*/ 	.word	0x000000ff
        /*0478*/ 	.word	0x00016020
        /*047c*/ 	.short	0x010a
        /*047e*/ 	.byte	0x05
	.zero		1


	//   ....[37]....
        /*0480*/ 	.word	0x00002db0
        /*0484*/ 	.word	0x000000ff
        /*0488*/ 	.word	0x000160a8
        /*048c*/ 	.short	0x010a
        /*048e*/ 	.byte	0x0b
	.zero		1


	//   ....[38]....
        /*0490*/ 	.word	0x00002e40
        /*0494*/ 	.word	0x000000ff
        /*0498*/ 	.word	0x00016068
        /*049c*/ 	.short	0x010a
        /*049e*/ 	.byte	0x0b
	.zero		1


	//   ....[39]....
        /*04a0*/ 	.word	0x00003490
        /*04a4*/ 	.word	0x000000ff
        /*04a8*/ 	.word	0x00016020
        /*04ac*/ 	.short	0x010a
        /*04ae*/ 	.byte	0x04
	.zero		1


	//   ....[40]....
        /*04b0*/ 	.word	0x00003540
        /*04b4*/ 	.word	0x000000ff
        /*04b8*/ 	.word	0x000160a0
        /*04bc*/ 	.short	0x010a
        /*04be*/ 	.byte	0x0b
	.zero		1


	//   ....[41]....
        /*04c0*/ 	.word	0x000035e0
        /*04c4*/ 	.word	0x000000ff
        /*04c8*/ 	.word	0x00016058
        /*04cc*/ 	.short	0x010a
        /*04ce*/ 	.byte	0x0b
	.zero		1


	//   ....[42]....
        /*04d0*/ 	.word	0x00003990
        /*04d4*/ 	.word	0x000000ff
        /*04d8*/ 	.word	0x000160a8
        /*04dc*/ 	.short	0x010a
        /*04de*/ 	.byte	0x0b
	.zero		1


	//   ....[43]....
        /*04e0*/ 	.word	0x00003a20
        /*04e4*/ 	.word	0x000000ff
        /*04e8*/ 	.word	0x00016068
        /*04ec*/ 	.short	0x010a
        /*04ee*/ 	.byte	0x0b
	.zero		1


	//   ....[44]....
        /*04f0*/ 	.word	0x00004210
        /*04f4*/ 	.word	0x0000004c
        /*04f8*/ 	.word	0x000160c0
        /*04fc*/ 	.short	0x010a
        /*04fe*/ 	.byte	0xff
	.zero		1


	//   ....[45]....
        /*0500*/ 	.word	0x00007380
        /*0504*/ 	.word	0x0000004c
        /*0508*/ 	.word	0x000160b0
        /*050c*/ 	.short	0x0101
        /*050e*/ 	.byte	0xff
	.zero		1


	//   ....[46]....
        /*0510*/ 	.word	0x00007e30
        /*0514*/ 	.word	0x0000004c
        /*0518*/ 	.word	0x000160c8
        /*051c*/ 	.short	0x010a
        /*051e*/ 	.byte	0xff
	.zero		1


	//   ....[47]....
        /*0520*/ 	.word	0x00008230
        /*0524*/ 	.word	0x0000004c
        /*0528*/ 	.word	0x000160b8
        /*052c*/ 	.short	0x0101
        /*052e*/ 	.byte	0xff
	.zero		1


	//   ....[48]....
        /*0530*/ 	.word	0x000082e0
        /*0534*/ 	.word	0x0000003c
        /*0538*/ 	.word	0x00016070
        /*053c*/ 	.short	0x010a
        /*053e*/ 	.byte	0xff
	.zero		1


	//   ....[49]....
        /*0540*/ 	.word	0x00008370
        /*0544*/ 	.word	0x00000000
        /*0548*/ 	.word	0x00000000
        /*054c*/ 	.short	0x0101
        /*054e*/ 	.byte	0xff
	.zero		1


	//   ....[50]....
        /*0550*/ 	.word	0x000083d0
        /*0554*/ 	.word	0x0000003c
        /*0558*/ 	.word	0x00016080
        /*055c*/ 	.short	0x010a
        /*055e*/ 	.byte	0xff
	.zero		1


	//   ....[51]....
        /*0560*/ 	.word	0x00008530
        /*0564*/ 	.word	0x0000003c
        /*0568*/ 	.word	0x00016070
        /*056c*/ 	.short	0x010a
        /*056e*/ 	.byte	0xff
	.zero		1


	//   ....[52]....
        /*0570*/ 	.word	0x000086b0
        /*0574*/ 	.word	0x0000003c
        /*0578*/ 	.word	0x00016090
        /*057c*/ 	.short	0x010a
        /*057e*/ 	.byte	0xff
	.zero		1


	//   ....[53]....
        /*0580*/ 	.word	0x00008ef0
        /*0584*/ 	.word	0x00000000
        /*0588*/ 	.word	0x00000000
        /*058c*/ 	.short	0x0101
        /*058e*/ 	.byte	0xff
	.zero		1


	//   ....[54]....
        /*0590*/ 	.word	0x00008f70
        /*0594*/ 	.word	0x00000000
        /*0598*/ 	.word	0x00000000
        /*059c*/ 	.short	0x0101
        /*059e*/ 	.byte	0xff
	.zero		1


	//   ....[55]....
        /*05a0*/ 	.word	0x00008fd0
        /*05a4*/ 	.word	0x0000003c
        /*05a8*/ 	.word	0x00016080
        /*05ac*/ 	.short	0x010a
        /*05ae*/ 	.byte	0xff
	.zero		1


	//   ....[56]....
        /*05b0*/ 	.word	0x00009130
        /*05b4*/ 	.word	0x0000003c
        /*05b8*/ 	.word	0x00016098
        /*05bc*/ 	.short	0x010a
        /*05be*/ 	.byte	0xff
	.zero		1


	//   ....[57]....
        /*05c0*/ 	.word	0x00009950
        /*05c4*/ 	.word	0x00000000
        /*05c8*/ 	.word	0x00000000
        /*05cc*/ 	.short	0x0101
        /*05ce*/ 	.byte	0xff
	.zero		1


	//   ....[58]....
        /*05d0*/ 	.word	0x000099e0
        /*05d4*/ 	.word	0x00000002
        /*05d8*/ 	.word	0x00000000
        /*05dc*/ 	.short	0x0101
        /*05de*/ 	.byte	0xff
	.zero		1


	//   ....[59]....
        /*05e0*/ 	.word	0x00009a70
        /*05e4*/ 	.word	0x00000003
        /*05e8*/ 	.word	0x00000000
        /*05ec*/ 	.short	0x0101
        /*05ee*/ 	.byte	0xff
	.zero		1


	//   ....[60]....
        /*05f0*/ 	.word	0x00009ac0
        /*05f4*/ 	.word	0x0000003c
        /*05f8*/ 	.word	0x00016070
        /*05fc*/ 	.short	0x010a
        /*05fe*/ 	.byte	0xff
	.zero		1


	//   ....[61]....
        /*0600*/ 	.word	0x00009b50
        /*0604*/ 	.word	0x00000000
        /*0608*/ 	.word	0x00000000
        /*060c*/ 	.short	0x0101
        /*060e*/ 	.byte	0xff
	.zero		1


	//   ....[62]....
        /*0610*/ 	.word	0x00009bb0
        /*0614*/ 	.word	0x0000003c
        /*0618*/ 	.word	0x00016090
        /*061c*/ 	.short	0x010a
        /*061e*/ 	.byte	0xff
	.zero		1


	//   ....[63]....
        /*0620*/ 	.word	0x00009c30
        /*0624*/ 	.word	0x0000003c
        /*0628*/ 	.word	0x000160c0
        /*062c*/ 	.short	0x010a
        /*062e*/ 	.byte	0xff
	.zero		1


	//   ....[64]....
        /*0630*/ 	.word	0x0000af60
        /*0634*/ 	.word	0x00000000
        /*0638*/ 	.word	0x00000000
        /*063c*/ 	.short	0x0101
        /*063e*/ 	.byte	0xff
	.zero		1


	//   ....[65]....
        /*0640*/ 	.word	0x0000af90
        /*0644*/ 	.word	0x0000003c
        /*0648*/ 	.word	0x000160b0
        /*064c*/ 	.short	0x0101
        /*064e*/ 	.byte	0xff
	.zero		1


	//   ....[66]....
        /*0650*/ 	.word	0x0000b010
        /*0654*/ 	.word	0x0000003c
        /*0658*/ 	.word	0x00016080
        /*065c*/ 	.short	0x010a
        /*065e*/ 	.byte	0xff
	.zero		1


	//   ....[67]....
        /*0660*/ 	.word	0x0000b0a0
        /*0664*/ 	.word	0x00000000
        /*0668*/ 	.word	0x00000000
        /*066c*/ 	.short	0x0101
        /*066e*/ 	.byte	0xff
	.zero		1


	//   ....[68]....
        /*0670*/ 	.word	0x0000b0f0
        /*0674*/ 	.word	0x0000003c
        /*0678*/ 	.word	0x00016098
        /*067c*/ 	.short	0x010a
        /*067e*/ 	.byte	0xff
	.zero		1


	//   ....[69]....
        /*0680*/ 	.word	0x0000b170
        /*0684*/ 	.word	0x0000003c
        /*0688*/ 	.word	0x000160c8
        /*068c*/ 	.short	0x010a
        /*068e*/ 	.byte	0xff
	.zero		1


	//   ....[70]....
        /*0690*/ 	.word	0x0000c450
        /*0694*/ 	.word	0x0000003e
        /*0698*/ 	.word	0x00000000
        /*069c*/ 	.short	0x0101
        /*069e*/ 	.byte	0xff
	.zero		1


	//   ....[71]....
        /*06a0*/ 	.word	0x0000c480
        /*06a4*/ 	.word	0x0000003c
        /*06a8*/ 	.word	0x000160b8
        /*06ac*/ 	.short	0x0101
        /*06ae*/ 	.byte	0xff
	.zero		1


	//   ....[72]....
        /*06b0*/ 	.word	0x0000c920
        /*06b4*/ 	.word	0x000000ff
        /*06b8*/ 	.word	0x00000000
        /*06bc*/ 	.short	0x010a
        /*06be*/ 	.byte	0x31
	.zero		1


	//   ....[73]....
        /*06c0*/ 	.word	0x0000ca80
        /*06c4*/ 	.word	0x000000ff
        /*06c8*/ 	.word	0x00000000
        /*06cc*/ 	.short	0x010a
        /*06ce*/ 	.byte	0x2e
	.zero		1


	//   ....[74]....
        /*06d0*/ 	.word	0x0000d100
        /*06d4*/ 	.word	0x000000ff
        /*06d8*/ 	.word	0x00000000
        /*06dc*/ 	.short	0x0101
        /*06de*/ 	.byte	0x2d
	.zero		1


	//   ....[75]....
        /*06e0*/ 	.word	0x0000d160
        /*06e4*/ 	.word	0x000000ff
        /*06e8*/ 	.word	0x00000000
        /*06ec*/ 	.short	0x010a
        /*06ee*/ 	.byte	0x2c
	.zero		1


	//   ....[76]....
        /*06f0*/ 	.word	0x0000d4d0
        /*06f4*/ 	.word	0x000000ff
        /*06f8*/ 	.word	0x00000000
        /*06fc*/ 	.short	0x0101
        /*06fe*/ 	.byte	0x2b
	.zero		1


	//   ....[77]....
        /*0700*/ 	.word	0x0000e7c0
        /*0704*/ 	.word	0x000000ff
        /*0708*/ 	.word	0x00000000
        /*070c*/ 	.short	0x0101
        /*070e*/ 	.byte	0x04
	.zero		1


	//   ....[78]....
        /*0710*/ 	.word	0x0000e880
        /*0714*/ 	.word	0x000000ff
        /*0718*/ 	.word	0x00000000
        /*071c*/ 	.short	0x010a
        /*071e*/ 	.byte	0x31
	.zero		1


	//   ....[79]....
        /*0720*/ 	.word	0x0000ebd0
        /*0724*/ 	.word	0x000000ff
        /*0728*/ 	.word	0x00000000
        /*072c*/ 	.short	0x010a
        /*072e*/ 	.byte	0x2e
	.zero		1


	//   ....[80]....
        /*0730*/ 	.word	0x0000edb0
        /*0734*/ 	.word	0x000000ff
        /*0738*/ 	.word	0x00000000
        /*073c*/ 	.short	0x0101
        /*073e*/ 	.byte	0x2d
	.zero		1


	//   ....[81]....
        /*0740*/ 	.word	0x0000ee40
        /*0744*/ 	.word	0x000000ff
        /*0748*/ 	.word	0x00000000
        /*074c*/ 	.short	0x010a
        /*074e*/ 	.byte	0x31
	.zero		1


	//   ....[82]....
        /*0750*/ 	.word	0x0000eed0
        /*0754*/ 	.word	0x000000ff
        /*0758*/ 	.word	0x00000000
        /*075c*/ 	.short	0x0101
        /*075e*/ 	.byte	0x04
	.zero		1


	//   ....[83]....
        /*0760*/ 	.word	0x0000f520
        /*0764*/ 	.word	0x000000ff
        /*0768*/ 	.word	0x00016010
        /*076c*/ 	.short	0x010a
        /*076e*/ 	.byte	0x08
	.zero		1


	//   ....[84]....
        /*0770*/ 	.word	0x0000f6d0
        /*0774*/ 	.word	0x000000ff
        /*0778*/ 	.word	0x00016038
        /*077c*/ 	.short	0x010a
        /*077e*/ 	.byte	0x11
	.zero		1


	//   ....[85]....
        /*0780*/ 	.word	0x0000f8d0
        /*0784*/ 	.word	0x000000ff
        /*0788*/ 	.word	0x00016018
        /*078c*/ 	.short	0x010a
        /*078e*/ 	.byte	0x08
	.zero		1


	//   ....[86]....
        /*0790*/ 	.word	0x0000fac0
        /*0794*/ 	.word	0x000000ff
        /*0798*/ 	.word	0x00016038
        /*079c*/ 	.short	0x010a
        /*079e*/ 	.byte	0x11
	.zero		1


	//   ....[87]....
        /*07a0*/ 	.word	0x0000fe00
        /*07a4*/ 	.word	0x000000ff
        /*07a8*/ 	.word	0x00016038
        /*07ac*/ 	.short	0x010a
        /*07ae*/ 	.byte	0x11
	.zero		1


	//   ....[88]....
        /*07b0*/ 	.word	0x00010030
        /*07b4*/ 	.word	0x000000ff
        /*07b8*/ 	.word	0x00016038
        /*07bc*/ 	.short	0x010a
        /*07be*/ 	.byte	0x11
	.zero		1


	//   ....[89]....
        /*07c0*/ 	.word	0x00010230
        /*07c4*/ 	.word	0x000000ff
        /*07c8*/ 	.word	0x00016038
        /*07cc*/ 	.short	0x010a
        /*07ce*/ 	.byte	0x11
	.zero		1


	//   ....[90]....
        /*07d0*/ 	.word	0x00010430
        /*07d4*/ 	.word	0x000000ff
        /*07d8*/ 	.word	0x00016038
        /*07dc*/ 	.short	0x010a
        /*07de*/ 	.byte	0x11
	.zero		1


	//   ....[91]....
        /*07e0*/ 	.word	0x00010630
        /*07e4*/ 	.word	0x000000ff
        /*07e8*/ 	.word	0x00016038
        /*07ec*/ 	.short	0x010a
        /*07ee*/ 	.byte	0x11
	.zero		1


	//   ....[92]....
        /*07f0*/ 	.word	0x00010830
        /*07f4*/ 	.word	0x000000ff
        /*07f8*/ 	.word	0x00016038
        /*07fc*/ 	.short	0x010a
        /*07fe*/ 	.byte	0x11
	.zero		1


	//   ....[93]....
        /*0800*/ 	.word	0x00010a40
        /*0804*/ 	.word	0x000000ff
        /*0808*/ 	.word	0x00016038
        /*080c*/ 	.short	0x010a
        /*080e*/ 	.byte	0x11
	.zero		1


	//   ....[94]....
        /*0810*/ 	.word	0x00010c40
        /*0814*/ 	.word	0x000000ff
        /*0818*/ 	.word	0x00016038
        /*081c*/ 	.short	0x010a
        /*081e*/ 	.byte	0x11
	.zero		1


	//   ....[95]....
        /*0820*/ 	.word	0x00010e90
        /*0824*/ 	.word	0x000000ff
        /*0828*/ 	.word	0x00016038
        /*082c*/ 	.short	0x010a
        /*082e*/ 	.byte	0x11
	.zero		1


	//   ....[96]....
        /*0830*/ 	.word	0x00011090
        /*0834*/ 	.word	0x000000ff
        /*0838*/ 	.word	0x00016038
        /*083c*/ 	.short	0x010a
        /*083e*/ 	.byte	0x11
	.zero		1


	//   ....[97]....
        /*0840*/ 	.word	0x000112b0
        /*0844*/ 	.word	0x000000ff
        /*0848*/ 	.word	0x00016038
        /*084c*/ 	.short	0x010a
        /*084e*/ 	.byte	0x11
	.zero		1


	//   ....[98]....
        /*0850*/ 	.word	0x000114b0
        /*0854*/ 	.word	0x000000ff
        /*0858*/ 	.word	0x00016038
        /*085c*/ 	.short	0x010a
        /*085e*/ 	.byte	0x11
	.zero		1


	//   ....[99]....
        /*0860*/ 	.word	0x000116e0
        /*0864*/ 	.word	0x000000ff
        /*0868*/ 	.word	0x00016038
        /*086c*/ 	.short	0x010a
        /*086e*/ 	.byte	0x11
	.zero		1


	//   ....[100]....
        /*0870*/ 	.word	0x000118e0
        /*0874*/ 	.word	0x000000ff
        /*0878*/ 	.word	0x00016038
        /*087c*/ 	.short	0x010a
        /*087e*/ 	.byte	0x09
	.zero		1


	//   ....[101]....
        /*0880*/ 	.word	0x00011fa0
        /*0884*/ 	.word	0x000000ff
        /*0888*/ 	.word	0x000160b0
        /*088c*/ 	.short	0x010a
        /*088e*/ 	.byte	0x11
	.zero		1


	//   ....[102]....
        /*0890*/ 	.word	0x00012040
        /*0894*/ 	.word	0x000000ff
        /*0898*/ 	.word	0x000160b8
        /*089c*/ 	.short	0x010a
        /*089e*/ 	.byte	0x11
	.zero		1


	//   ....[103]....
        /*08a0*/ 	.word	0x00012120
        /*08a4*/ 	.word	0x000000ff
        /*08a8*/ 	.word	0x00000000
        /*08ac*/ 	.short	0x0101
        /*08ae*/ 	.byte	0x08
	.zero		1


	//   ....[104]....
        /*08b0*/ 	.word	0x000121a0
        /*08b4*/ 	.word	0x000000ff
        /*08b8*/ 	.word	0x00000000
        /*08bc*/ 	.short	0x0101
        /*08be*/ 	.byte	0x11
	.zero		1


	//   ....[105]....
        /*08c0*/ 	.word	0x000124d0
        /*08c4*/ 	.word	0x00000002
        /*08c8*/ 	.word	0x00016000
        /*08cc*/ 	.short	0x010a
        /*08ce*/ 	.byte	0xff
	.zero		1


	//   ....[106]....
        /*08d0*/ 	.word	0x00012530
        /*08d4*/ 	.word	0x00000005
        /*08d8*/ 	.word	0x00016020
        /*08dc*/ 	.short	0x010a
        /*08de*/ 	.byte	0xff
	.zero		1


	//   ....[107]....
        /*08e0*/ 	.word	0x00012590
        /*08e4*/ 	.word	0x00000005
        /*08e8*/ 	.word	0x00016058
        /*08ec*/ 	.short	0x010a
        /*08ee*/ 	.byte	0xff
	.zero		1


	//   ....[108]....
        /*08f0*/ 	.word	0x000125f0
        /*08f4*/ 	.word	0x00000002
        /*08f8*/ 	.word	0x00016008
        /*08fc*/ 	.short	0x010a
        /*08fe*/ 	.byte	0xff
	.zero		1


	//   ....[109]....
        /*0900*/ 	.word	0x00012650
        /*0904*/ 	.word	0x00000002
        /*0908*/ 	.word	0x00016068
        /*090c*/ 	.short	0x010a
        /*090e*/ 	.byte	0xff
	.zero		1


	//   ....[110]....
        /*0910*/ 	.word	0x000126b0
        /*0914*/ 	.word	0x00000002
        /*0918*/ 	.word	0x00016020
        /*091c*/ 	.short	0x010a
        /*091e*/ 	.byte	0xff
	.zero		1


	//   ....[111]....
        /*0920*/ 	.word	0x00012710
        /*0924*/ 	.word	0x00000002
        /*0928*/ 	.word	0x000160a0
        /*092c*/ 	.short	0x010a
        /*092e*/ 	.byte	0xff
	.zero		1


	//   ....[112]....
        /*0930*/ 	.word	0x00012770
        /*0934*/ 	.word	0x00000002
        /*0938*/ 	.word	0x00016058
        /*093c*/ 	.short	0x010a
        /*093e*/ 	.byte	0xff
	.zero		1


	//   ....[113]....
        /*0940*/ 	.word	0x000127d0
        /*0944*/ 	.word	0x00000002
        /*0948*/ 	.word	0x00016020
        /*094c*/ 	.short	0x010a
        /*094e*/ 	.byte	0xff
	.zero		1


	//   ....[114]....
        /*0950*/ 	.word	0x00012830
        /*0954*/ 	.word	0x00000002
        /*0958*/ 	.word	0x000160a8
        /*095c*/ 	.short	0x010a
        /*095e*/ 	.byte	0xff
	.zero		1


	//   ....[115]....
        /*0960*/ 	.word	0x00012890
        /*0964*/ 	.word	0x00000002
        /*0968*/ 	.word	0x00016068
        /*096c*/ 	.short	0x010a
        /*096e*/ 	.byte	0xff
	.zero		1


	//   ....[116]....
        /*0970*/ 	.word	0x000128f0
        /*0974*/ 	.word	0x00000002
        /*0978*/ 	.word	0x00016020
        /*097c*/ 	.short	0x010a
        /*097e*/ 	.byte	0xff
	.zero		1


	//   ....[117]....
        /*0980*/ 	.word	0x00012950
        /*0984*/ 	.word	0x00000002
        /*0988*/ 	.word	0x000160a0
        /*098c*/ 	.short	0x010a
        /*098e*/ 	.byte	0xff
	.zero		1


	//   ....[118]....
        /*0990*/ 	.word	0x000129d0
        /*0994*/ 	.word	0x00000002
        /*0998*/ 	.word	0x00016058
        /*099c*/ 	.short	0x010a
        /*099e*/ 	.byte	0xff
	.zero		1


	//   ....[119]....
        /*09a0*/ 	.word	0x00012a30
        /*09a4*/ 	.word	0x00000002
        /*09a8*/ 	.word	0x000160a8
        /*09ac*/ 	.short	0x010a
        /*09ae*/ 	.byte	0xff
	.zero		1


	//   ....[120]....
        /*09b0*/ 	.word	0x00012a90
        /*09b4*/ 	.word	0x00000002
        /*09b8*/ 	.word	0x00016068
        /*09bc*/ 	.short	0x010a
        /*09be*/ 	.byte	0xff
	.zero		1


	//   ....[121]....
        /*09c0*/ 	.word	0x00012ae0
        /*09c4*/ 	.word	0x0000004c
        /*09c8*/ 	.word	0x000160c0
        /*09cc*/ 	.short	0x010a
        /*09ce*/ 	.byte	0xff
	.zero		1


	//   ....[122]....
        /*09d0*/ 	.word	0x00012b30
        /*09d4*/ 	.word	0x0000004c
        /*09d8*/ 	.word	0x000160c8
        /*09dc*/ 	.short	0x010a
        /*09de*/ 	.byte	0xff
	.zero		1


	//   ....[123]....
        /*09e0*/ 	.word	0x00012b80
        /*09e4*/ 	.word	0x0000003c
        /*09e8*/ 	.word	0x00016070
        /*09ec*/ 	.short	0x010a
        /*09ee*/ 	.byte	0xff
	.zero		1


	//   ....[124]....
        /*09f0*/ 	.word	0x00012bd0
        /*09f4*/ 	.word	0x0000003c
        /*09f8*/ 	.word	0x00016080
        /*09fc*/ 	.short	0x010a
        /*09fe*/ 	.byte	0xff
	.zero		1


	//   ....[125]....
        /*0a00*/ 	.word	0x00012c20
        /*0a04*/ 	.word	0x0000003c
        /*0a08*/ 	.word	0x00016070
        /*0a0c*/ 	.short	0x010a
        /*0a0e*/ 	.byte	0xff
	.zero		1


	//   ....[126]....
        /*0a10*/ 	.word	0x00012c70
        /*0a14*/ 	.word	0x0000003c
        /*0a18*/ 	.word	0x00016090
        /*0a1c*/ 	.short	0x010a
        /*0a1e*/ 	.byte	0xff
	.zero		1


	//   ....[127]....
        /*0a20*/ 	.word	0x00012cc0
        /*0a24*/ 	.word	0x0000003c
        /*0a28*/ 	.word	0x00016080
        /*0a2c*/ 	.short	0x010a
        /*0a2e*/ 	.byte	0xff
	.zero		1


	//   ....[128]....
        /*0a30*/ 	.word	0x00012d10
        /*0a34*/ 	.word	0x0000003c
        /*0a38*/ 	.word	0x00016098
        /*0a3c*/ 	.short	0x010a
        /*0a3e*/ 	.byte	0xff
	.zero		1


	//   ....[129]....
        /*0a40*/ 	.word	0x00012d60
        /*0a44*/ 	.word	0x0000003c
        /*0a48*/ 	.word	0x00016070
        /*0a4c*/ 	.short	0x010a
        /*0a4e*/ 	.byte	0xff
	.zero		1


	//   ....[130]....
        /*0a50*/ 	.word	0x00012db0
        /*0a54*/ 	.word	0x0000003c
        /*0a58*/ 	.word	0x00016090
        /*0a5c*/ 	.short	0x010a
        /*0a5e*/ 	.byte	0xff
	.zero		1


	//   ....[131]....
        /*0a60*/ 	.word	0x00012e00
        /*0a64*/ 	.word	0x0000003c
        /*0a68*/ 	.word	0x000160c0
        /*0a6c*/ 	.short	0x010a
        /*0a6e*/ 	.byte	0xff
	.zero		1


	//   ....[132]....
        /*0a70*/ 	.word	0x00012e50
        /*0a74*/ 	.word	0x0000003c
        /*0a78*/ 	.word	0x00016080
        /*0a7c*/ 	.short	0x010a
        /*0a7e*/ 	.byte	0xff
	.zero		1


	//   ....[133]....
        /*0a80*/ 	.word	0x00012ea0
        /*0a84*/ 	.word	0x0000003c
        /*0a88*/ 	.word	0x00016098
        /*0a8c*/ 	.short	0x010a
        /*0a8e*/ 	.byte	0xff
	.zero		1


	//   ....[134]....
        /*0a90*/ 	.word	0x00012ef0
        /*0a94*/ 	.word	0x0000003c
        /*0a98*/ 	.word	0x000160c8
        /*0a9c*/ 	.short	0x010a
        /*0a9e*/ 	.byte	0xff
	.zero		1


	//   ....[135]....
        /*0aa0*/ 	.word	0x00012f50
        /*0aa4*/ 	.word	0x00000002
        /*0aa8*/ 	.word	0x00000000
        /*0aac*/ 	.short	0x010a
        /*0aae*/ 	.byte	0xff
	.zero		1


	//   ....[136]....
        /*0ab0*/ 	.word	0x00012fb0
        /*0ab4*/ 	.word	0x00000002
        /*0ab8*/ 	.word	0x00000000
        /*0abc*/ 	.short	0x010a
        /*0abe*/ 	.byte	0xff
	.zero		1


	//   ....[137]....
        /*0ac0*/ 	.word	0x00013010
        /*0ac4*/ 	.word	0x00000003
        /*0ac8*/ 	.word	0x00000000
        /*0acc*/ 	.short	0x010a
        /*0ace*/ 	.byte	0xff
	.zero		1


	//   ....[138]....
        /*0ad0*/ 	.word	0x00013070
        /*0ad4*/ 	.word	0x00000002
        /*0ad8*/ 	.word	0x00000000
        /*0adc*/ 	.short	0x010a
        /*0ade*/ 	.byte	0xff
	.zero		1


	//   ....[139]....
        /*0ae0*/ 	.word	0x000130d0
        /*0ae4*/ 	.word	0x00000002
        /*0ae8*/ 	.word	0x00000000
        /*0aec*/ 	.short	0x010a
        /*0aee*/ 	.byte	0xff
	.zero		1


	//   ....[140]....
        /*0af0*/ 	.word	0x00013130
        /*0af4*/ 	.word	0x00000002
        /*0af8*/ 	.word	0x00000000
        /*0afc*/ 	.short	0x010a
        /*0afe*/ 	.byte	0xff
	.zero		1


	//   ....[141]....
        /*0b00*/ 	.word	0x00013190
        /*0b04*/ 	.word	0x00000003
        /*0b08*/ 	.word	0x00016010
        /*0b0c*/ 	.short	0x010a
        /*0b0e*/ 	.byte	0xff
	.zero		1


	//   ....[142]....
        /*0b10*/ 	.word	0x000131f0
        /*0b14*/ 	.word	0x00000005
        /*0b18*/ 	.word	0x00016038
        /*0b1c*/ 	.short	0x010a
        /*0b1e*/ 	.byte	0xff
	.zero		1


	//   ....[143]....
        /*0b20*/ 	.word	0x00013250
        /*0b24*/ 	.word	0x00000005
        /*0b28*/ 	.word	0x00016018
        /*0b2c*/ 	.short	0x010a
        /*0b2e*/ 	.byte	0xff
	.zero		1


	//   ....[144]....
        /*0b30*/ 	.word	0x000132b0
        /*0b34*/ 	.word	0x00000003
        /*0b38*/ 	.word	0x00016038
        /*0b3c*/ 	.short	0x010a
        /*0b3e*/ 	.byte	0xff
	.zero		1


	//   ....[145]....
        /*0b40*/ 	.word	0x00013310
        /*0b44*/ 	.word	0x00000003
        /*0b48*/ 	.word	0x00016038
        /*0b4c*/ 	.short	0x010a
        /*0b4e*/ 	.byte	0xff
	.zero		1


	//   ....[146]....
        /*0b50*/ 	.word	0x00013370
        /*0b54*/ 	.word	0x00000003
        /*0b58*/ 	.word	0x00016038
        /*0b5c*/ 	.short	0x010a
        /*0b5e*/ 	.byte	0xff
	.zero		1


	//   ....[147]....
        /*0b60*/ 	.word	0x000133d0
        /*0b64*/ 	.word	0x00000003
        /*0b68*/ 	.word	0x00016038
        /*0b6c*/ 	.short	0x010a
        /*0b6e*/ 	.byte	0xff
	.zero		1


	//   ....[148]....
        /*0b70*/ 	.word	0x00013430
        /*0b74*/ 	.word	0x00000003
        /*0b78*/ 	.word	0x00016038
        /*0b7c*/ 	.short	0x010a
        /*0b7e*/ 	.byte	0xff
	.zero		1


	//   ....[149]....
        /*0b80*/ 	.word	0x00013490
        /*0b84*/ 	.word	0x00000003
        /*0b88*/ 	.word	0x00016038
        /*0b8c*/ 	.short	0x010a
        /*0b8e*/ 	.byte	0xff
	.zero		1


	//   ....[150]....
        /*0b90*/ 	.word	0x000134f0
        /*0b94*/ 	.word	0x00000003
        /*0b98*/ 	.word	0x00016038
        /*0b9c*/ 	.short	0x010a
        /*0b9e*/ 	.byte	0xff
	.zero		1


	//   ....[151]....
        /*0ba0*/ 	.word	0x00013550
        /*0ba4*/ 	.word	0x00000003
        /*0ba8*/ 	.word	0x00016038
        /*0bac*/ 	.short	0x010a
        /*0bae*/ 	.byte	0xff
	.zero		1


	//   ....[152]....
        /*0bb0*/ 	.word	0x000135b0
        /*0bb4*/ 	.word	0x00000003
        /*0bb8*/ 	.word	0x00016038
        /*0bbc*/ 	.short	0x010a
        /*0bbe*/ 	.byte	0xff
	.zero		1


	//   ....[153]....
        /*0bc0*/ 	.word	0x00013610
        /*0bc4*/ 	.word	0x00000003
        /*0bc8*/ 	.word	0x00016038
        /*0bcc*/ 	.short	0x010a
        /*0bce*/ 	.byte	0xff
	.zero		1


	//   ....[154]....
        /*0bd0*/ 	.word	0x00013670
        /*0bd4*/ 	.word	0x00000003
        /*0bd8*/ 	.word	0x00016038
        /*0bdc*/ 	.short	0x010a
        /*0bde*/ 	.byte	0xff
	.zero		1


	//   ....[155]....
        /*0be0*/ 	.word	0x000136d0
        /*0be4*/ 	.word	0x00000003
        /*0be8*/ 	.word	0x00016038
        /*0bec*/ 	.short	0x010a
        /*0bee*/ 	.byte	0xff
	.zero		1


	//   ....[156]....
        /*0bf0*/ 	.word	0x00013730
        /*0bf4*/ 	.word	0x00000003
        /*0bf8*/ 	.word	0x00016038
        /*0bfc*/ 	.short	0x010a
        /*0bfe*/ 	.byte	0xff
	.zero		1


	//   ....[157]....
        /*0c00*/ 	.word	0x00013790
        /*0c04*/ 	.word	0x00000003
        /*0c08*/ 	.word	0x00016038
        /*0c0c*/ 	.short	0x010a
        /*0c0e*/ 	.byte	0xff
	.zero		1


	//   ....[158]....
        /*0c10*/ 	.word	0x000137f0
        /*0c14*/ 	.word	0x00000003
        /*0c18*/ 	.word	0x00016038
        /*0c1c*/ 	.short	0x010a
        /*0c1e*/ 	.byte	0xff
	.zero		1


	//   ....[159]....
        /*0c20*/ 	.word	0x00013850
        /*0c24*/ 	.word	0x00000002
        /*0c28*/ 	.word	0x000160b0
        /*0c2c*/ 	.short	0x010a
        /*0c2e*/ 	.byte	0xff
	.zero		1


	//   ....[160]....
        /*0c30*/ 	.word	0x000138b0
        /*0c34*/ 	.word	0x00000002
        /*0c38*/ 	.word	0x000160b8
        /*0c3c*/ 	.short	0x010a
        /*0c3e*/ 	.byte	0xff
	.zero		1


	//----- nvinfo : EIATTR_NUM_MBARRIERS
	.align		4
.L_64:
        /*0c40*/ 	.byte	0x03, 0x38
        /*0c42*/ 	.short	0x001c


	//----- nvinfo : EIATTR_EXIT_INSTR_OFFSETS
	.align		4
        /*0c44*/ 	.byte	0x04, 0x1c
        /*0c46*/ 	.short	(.L_66 - .L_65)


	//   ....[0]....
.L_65:
        /*0c48*/ 	.word	0x000017a0


	//   ....[1]....
        /*0c4c*/ 	.word	0x00003e00


	//   ....[2]....
        /*0c50*/ 	.word	0x00003e60


	//   ....[3]....
        /*0c54*/ 	.word	0x0000c520


	//   ....[4]....
        /*0c58*/ 	.word	0x0000c590


	//   ....[5]....
        /*0c5c*/ 	.word	0x0000ef60


	//   ....[6]....
        /*0c60*/ 	.word	0x0000eff0


	//   ....[7]....
        /*0c64*/ 	.word	0x0000f040


	//   ....[8]....
        /*0c68*/ 	.word	0x00011ad0


	//   ....[9]....
        /*0c6c*/ 	.word	0x00011b20


	//   ....[10]....
        /*0c70*/ 	.word	0x000121f0


	//   ....[11]....
        /*0c74*/ 	.word	0x000124b0


	//----- nvinfo : EIATTR_INDIRECT_BRANCH_TARGETS
	.align		4
.L_66:
        /*0c78*/ 	.byte	0x04, 0x34
        /*0c7a*/ 	.short	(.L_68 - .L_67)


	//   ....[0]....
.L_67:
        /*0c7c*/ 	.word	.L_x_475@srel
        /*0c80*/ 	.short	0x0
        /*0c82*/ 	.short	0x0
        /*0c84*/ 	.word	0x3
        /*0c88*/ 	.word	.L_x_476@srel
        /*0c8c*/ 	.word	.L_x_477@srel
        /*0c90*/ 	.word	.L_x_478@srel


	//----- nvinfo : EIATTR_MAX_THREADS
	.align		4
.L_68:
        /*0c94*/ 	.byte	0x04, 0x05
        /*0c96*/ 	.short	(.L_70 - .L_69)
.L_69:
        /*0c98*/ 	.word	0x00000200
        /*0c9c*/ 	.word	0x00000001
        /*0ca0*/ 	.word	0x00000001


	//----- nvinfo : EIATTR_CRS_STACK_SIZE
	.align		4
.L_70:
        /*0ca4*/ 	.byte	0x04, 0x1e
        /*0ca6*/ 	.short	(.L_72 - .L_71)
.L_71:
        /*0ca8*/ 	.word	0x00000000


	//----- nvinfo : EIATTR_CBANK_PARAM_SIZE
	.align		4
.L_72:
        /*0cac*/ 	.byte	0x03, 0x19
        /*0cae*/ 	.short	0x0600


	//----- nvinfo : EIATTR_PARAM_CBANK
	.align		4
        /*0cb0*/ 	.byte	0x04, 0x0a
        /*0cb2*/ 	.short	(.L_74 - .L_73)
	.align		4
.L_73:
        /*0cb4*/ 	.word	index@(.nv.constant0._ZN7cutlass13device_kernelINS_4fmha6kernel36Sm100FmhaFwdKernelTmaWarpspecializedIN4cute5tupleIJiiiNS5_IJNS5_IJiiEEEiEEEEEENS1_10collective38Sm100FmhaFwdMainloopTmaWarpspecializedINS_10bfloat16_tEffNS5_IJNS4_1CILi256EEENSC_ILi64EEESE_EEENS5_IJiNSC_ILi1EEES7_EEENS5_IJiSG_NS5_IJNS5_IJNSC_ILi0EEEiEEEiEEEEEESL_NS9_6NoMaskENS5_IJNSC_ILi2EEESG_SG_EEENSC_ILb0EEEEENS9_38Sm100FmhaFwdEpilogueTmaWarpspecializedINS_6half_tEfNS5_IJNSC_ILi128EEESE_SE_EEESH_NS5_IJSG_S7_EEESP_EENS2_23PersistentTileSchedulerENS2_41Sm100FmhaCtxKernelWarpspecializedScheduleEEEEEvNT_6ParamsE)
        /*0cb8*/ 	.short	0x0380
        /*0cba*/ 	.short	0x0600


	//----- nvinfo : EIATTR_SW_WAR
	.align		4
.L_74:
        /*0cbc*/ 	.byte	0x04, 0x36
        /*0cbe*/ 	.short	(.L_76 - .L_75)
.L_75:
        /*0cc0*/ 	.word	0x00000008
.L_76:


//--------------------- .nv.callgraph             --------------------------
	.section	.nv.callgraph,"",@"SHT_CUDA_CALLGRAPH"
	.align	4
	.sectionentsize	8
	.align		4
        /*0000*/ 	.word	0x00000000
	.align		4
        /*0004*/ 	.word	0xffffffff
	.align		4
        /*0008*/ 	.word	index@(_ZN7cutlass13device_kernelINS_4fmha6kernel36Sm100FmhaFwdKernelTmaWarpspecializedIN4cute5tupleIJiiiNS5_IJNS5_IJiiEEEiEEEEEENS1_10collective38Sm100FmhaFwdMainloopTmaWarpspecializedINS_10bfloat16_tEffNS5_IJNS4_1CILi256EEENSC_ILi64EEESE_EEENS5_IJiNSC_ILi1EEES7_EEENS5_IJiSG_NS5_IJNS5_IJNSC_ILi0EEEiEEEiEEEEEESL_NS9_6NoMaskENS5_IJNSC_ILi2EEESG_SG_EEENSC_ILb0EEEEENS9_38Sm100FmhaFwdEpilogueTmaWarpspecializedINS_6half_tEfNS5_IJNSC_ILi128EEESE_SE_EEESH_NS5_IJSG_S7_EEESP_EENS2_23PersistentTileSchedulerENS2_41Sm100FmhaCtxKernelWarpspecializedScheduleEEEEEvNT_6ParamsE)
	.align		4
        /*000c*/ 	.word	index@(__assertfail)
	.align		4
        /*0010*/ 	.word	index@(_ZN7cutlass13device_kernelINS_4fmha6kernel36Sm100FmhaFwdKernelTmaWarpspecializedIN4cute5tupleIJiiiNS5_IJNS5_IJiiEEEiEEEEEENS1_10collective38Sm100FmhaFwdMainloopTmaWarpspecializedINS_10bfloat16_tEffNS5_IJNS4_1CILi256EEENSC_ILi64EEESE_EEENS5_IJiNSC_ILi1EEES7_EEENS5_IJiSG_NS5_IJNS5_IJNSC_ILi0EEEiEEEiEEEEEESL_NS9_6NoMaskENS5_IJNSC_ILi2EEESG_SG_EEENSC_ILb0EEEEENS9_38Sm100FmhaFwdEpilogueTmaWarpspecializedINS_6half_tEfNS5_IJNSC_ILi128EEESE_SE_EEESH_NS5_IJSG_S7_EEESP_EENS2_23PersistentTileSchedulerENS2_41Sm100FmhaCtxKernelWarpspecializedScheduleEEEEEvNT_6ParamsE)
	.align		4
        /*0014*/ 	.word	index@(vprintf)
	.align		4
        /*0018*/ 	.word	0x00000000
	.align		4
        /*001c*/ 	.word	0xfffffffe
	.align		4
        /*0020*/ 	.word	0x00000000
	.align		4
        /*0024*/ 	.word	0xfffffffd
	.align		4
        /*0028*/ 	.word	0x00000000
	.align		4
        /*002c*/ 	.word	0xfffffffc


//--------------------- .nv.constant4             --------------------------
	.section	.nv.constant4,"a",@progbits
	.align	8
	.align		8
.nv.constant4:
        /*0000*/ 	.dword	vprintf
	.align		8
        /*0008*/ 	.dword	__assertfail
	.align		8
        /*0010*/ 	.dword	__unnamed_1
	.align		8
        /*0018*/ 	.dword	__unnamed_2
	.align		8
        /*0020*/ 	.dword	__unnamed_3
	.align		8
        /*0028*/ 	.dword	__unnamed_4
	.align		8
        /*0030*/ 	.dword	__unnamed_5
	.align		8
        /*0038*/ 	.dword	__unnamed_6
	.align		8
        /*0040*/ 	.dword	__unnamed_7
	.align		8
        /*0048*/ 	.dword	_ZN39_INTERNAL_131445b1_4_k_cu_0fe7620b_32964cuda3std3__45__cpo5beginE
	.align		8
        /*0050*/ 	.dword	_ZN39_INTERNAL_131445b1_4_k_cu_0fe7620b_32964cuda3std3__45__cpo3endE
	.align		8
        /*0058*/ 	.dword	_ZN39_INTERNAL_131445b1_4_k_cu_0fe7620b_32964cuda3std3__45__cpo6cbeginE
	.align		8
        /*0060*/ 	.dword	_ZN39_INTERNAL_131445b1_4_k_cu_0fe7620b_32964cuda3std3__45__cpo4cendE
	.align		8
        /*0068*/ 	.dword	_ZN39_INTERNAL_131445b1_4_k_cu_0fe7620b_32964cuda3std3__441_GLOBAL__N__131445b1_4_k_cu_0fe7620b_32966ignoreE
	.align		8
        /*0070*/ 	.dword	_ZN39_INTERNAL_131445b1_4_k_cu_0fe7620b_32964cuda3std3__419piecewise_constructE
	.align		8
        /*0078*/ 	.dword	_ZN39_INTERNAL_131445b1_4_k_cu_0fe7620b_32964cuda3std3__48in_placeE
	.align		8
        /*0080*/ 	.dword	_ZN39_INTERNAL_131445b1_4_k_cu_0fe7620b_32964cuda3std6ranges3__45__cpo4swapE
	.align		8
        /*0088*/ 	.dword	_ZN39_INTERNAL_131445b1_4_k_cu_0fe7620b_32964cuda3std6ranges3__45__cpo9iter_moveE
	.align		8
        /*0090*/ 	.dword	_ZN39_INTERNAL_131445b1_4_k_cu_0fe7620b_32964cute7productE
	.align		8
        /*0098*/ 	.dword	_ZN39_INTERNAL_131445b1_4_k_cu_0fe7620b_32964cute1_E
	.align		8
        /*00a0*/ 	.dword	$str$22
	.align		8
        /*00a8*/ 	.dword	$str$23
	.align		8
        /*00b0*/ 	.dword	$str$26
	.align		8
        /*00b8*/ 	.dword	$str$27
	.align		8
        /*00c0*/ 	.dword	$str$28
	.align		8
        /*00c8*/ 	.dword	$str$29
	.align		8
        /*00d0*/ 	.dword	$str$30
	.align		8
        /*00d8*/ 	.dword	$str$31
	.align		8
        /*00e0*/ 	.dword	$str$32
	.align		8
        /*00e8*/ 	.dword	$str$33
	.align		8
        /*00f0*/ 	.dword	$str$34
	.align		8
        /*00f8*/ 	.dword	$str$35
	.align		8
        /*0100*/ 	.dword	$str$36
	.align		8
        /*0108*/ 	.dword	$str$37


//--------------------- .nv.constant2._ZN7cutlass13device_kernelINS_4fmha6kernel36Sm100FmhaFwdKernelTmaWarpspecializedIN4cute5tupleIJiiiNS5_IJNS5_IJiiEEEiEEEEEENS1_10collective38Sm100FmhaFwdMainloopTmaWarpspecializedINS_10bfloat16_tEffNS5_IJNS4_1CILi256EEENSC_ILi64EEESE_EEENS5_IJiNSC_ILi1EEES7_EEENS5_IJiSG_NS5_IJNS5_IJNSC_ILi0EEEiEEEiEEEEEESL_NS9_6NoMaskENS5_IJNSC_ILi2EEESG_SG_EEENSC_ILb0EEEEENS9_38Sm100FmhaFwdEpilogueTmaWarpspecializedINS_6half_tEfNS5_IJNSC_ILi128EEESE_SE_EEESH_NS5_IJSG_S7_EEESP_EENS2_23PersistentTileSchedulerENS2_41Sm100FmhaCtxKernelWarpspecializedScheduleEEEEEvNT_6ParamsE --------------------------
	.section	.nv.constant2._ZN7cutlass13device_kernelINS_4fmha6kernel36Sm100FmhaFwdKernelTmaWarpspecializedIN4cute5tupleIJiiiNS5_IJNS5_IJiiEEEiEEEEEENS1_10collective38Sm100FmhaFwdMainloopTmaWarpspecializedINS_10bfloat16_tEffNS5_IJNS4_1CILi256EEENSC_ILi64EEESE_EEENS5_IJiNSC_ILi1EEES7_EEENS5_IJiSG_NS5_IJNS5_IJNSC_ILi0EEEiEEEiEEEEEESL_NS9_6NoMaskENS5_IJNSC_ILi2EEESG_SG_EEENSC_ILb0EEEEENS9_38Sm100FmhaFwdEpilogueTmaWarpspecializedINS_6half_tEfNS5_IJNSC_ILi128EEESE_SE_EEESH_NS5_IJSG_S7_EEESP_EENS2_23PersistentTileSchedulerENS2_41Sm100FmhaCtxKernelWarpspecializedScheduleEEEEEvNT_6ParamsE,"a",@progbits
	.sectionflags	@""
	.align	4
.nv.constant2._ZN7cutlass13device_kernelINS_4fmha6kernel36Sm100FmhaFwdKernelTmaWarpspecializedIN4cute5tupleIJiiiNS5_IJNS5_IJiiEEEiEEEEEENS1_10collective38Sm100FmhaFwdMainloopTmaWarpspecializedINS_10bfloat16_tEffNS5_IJNS4_1CILi256EEENSC_ILi64EEESE_EEENS5_IJiNSC_ILi1EEES7_EEENS5_IJiSG_NS5_IJNS5_IJNSC_ILi0EEEiEEEiEEEEEESL_NS9_6NoMaskENS5_IJNSC_ILi2EEESG_SG_EEENSC_ILb0EEEEENS9_38Sm100FmhaFwdEpilogueTmaWarpspecializedINS_6half_tEfNS5_IJNSC_ILi128EEESE_SE_EEESH_NS5_IJSG_S7_EEESP_EENS2_23PersistentTileSchedulerENS2_41Sm100FmhaCtxKernelWarpspecializedScheduleEEEEEvNT_6ParamsE:
        /*0000*/ 	.byte	0x00, 0xf0, 0x00, 0x00, 0xe0, 0x1a, 0x01, 0x00, 0xd0, 0xef, 0x00, 0x00


//--------------------- .text._ZN7cutlass13device_kernelINS_4fmha6kernel36Sm100FmhaFwdKernelTmaWarpspecializedIN4cute5tupleIJiiiNS5_IJNS5_IJiiEEEiEEEEEENS1_10collective38Sm100FmhaFwdMainloopTmaWarpspecializedINS_10bfloat16_tEffNS5_IJNS4_1CILi256EEENSC_ILi64EEESE_EEENS5_IJiNSC_ILi1EEES7_EEENS5_IJiSG_NS5_IJNS5_IJNSC_ILi0EEEiEEEiEEEEEESL_NS9_6NoMaskENS5_IJNSC_ILi2EEESG_SG_EEENSC_ILb0EEEEENS9_38Sm100FmhaFwdEpilogueTmaWarpspecializedINS_6half_tEfNS5_IJNSC_ILi128EEESE_SE_EEESH_NS5_IJSG_S7_EEESP_EENS2_23PersistentTileSchedulerENS2_41Sm100FmhaCtxKernelWarpspecializedScheduleEEEEEvNT_6ParamsE --------------------------
	.section	.text._ZN7cutlass13device_kernelINS_4fmha6kernel36Sm100FmhaFwdKernelTmaWarpspecializedIN4cute5tupleIJiiiNS5_IJNS5_IJiiEEEiEEEEEENS1_10collective38Sm100FmhaFwdMainloopTmaWarpspecializedINS_10bfloat16_tEffNS5_IJNS4_1CILi256EEENSC_ILi64EEESE_EEENS5_IJiNSC_ILi1EEES7_EEENS5_IJiSG_NS5_IJNS5_IJNSC_ILi0EEEiEEEiEEEEEESL_NS9_6NoMaskENS5_IJNSC_ILi2EEESG_SG_EEENSC_ILb0EEEEENS9_38Sm100FmhaFwdEpilogueTmaWarpspecializedINS_6half_tEfNS5_IJNSC_ILi128EEESE_SE_EEESH_NS5_IJSG_S7_EEESP_EENS2_23PersistentTileSchedulerENS2_41Sm100FmhaCtxKernelWarpspecializedScheduleEEEEEvNT_6ParamsE,"ax",@progbits
	.align	128
.text._ZN7cutlass13device_kernelINS_4fmha6kernel36Sm100FmhaFwdKernelTmaWarpspecializedIN4cute5tupleIJiiiNS5_IJNS5_IJiiEEEiEEEEEENS1_10collective38Sm100FmhaFwdMainloopTmaWarpspecializedINS_10bfloat16_tEffNS5_IJNS4_1CILi256EEENSC_ILi64EEESE_EEENS5_IJiNSC_ILi1EEES7_EEENS5_IJiSG_NS5_IJNS5_IJNSC_ILi0EEEiEEEiEEEEEESL_NS9_6NoMaskENS5_IJNSC_ILi2EEESG_SG_EEENSC_ILb0EEEEENS9_38Sm100FmhaFwdEpilogueTmaWarpspecializedINS_6half_tEfNS5_IJNSC_ILi128EEESE_SE_EEESH_NS5_IJSG_S7_EEESP_EENS2_23PersistentTileSchedulerENS2_41Sm100FmhaCtxKernelWarpspecializedScheduleEEEEEvNT_6ParamsE:
        .type           _ZN7cutlass13device_kernelINS_4fmha6kernel36Sm100FmhaFwdKernelTmaWarpspecializedIN4cute5tupleIJiiiNS5_IJNS5_IJiiEEEiEEEEEENS1_10collective38Sm100FmhaFwdMainloopTmaWarpspecializedINS_10bfloat16_tEffNS5_IJNS4_1CILi256EEENSC_ILi64EEESE_EEENS5_IJiNSC_ILi1EEES7_EEENS5_IJiSG_NS5_IJNS5_IJNSC_ILi0EEEiEEEiEEEEEESL_NS9_6NoMaskENS5_IJNSC_ILi2EEESG_SG_EEENSC_ILb0EEEEENS9_38Sm100FmhaFwdEpilogueTmaWarpspecializedINS_6half_tEfNS5_IJNSC_ILi128EEESE_SE_EEESH_NS5_IJSG_S7_EEESP_EENS2_23PersistentTileSchedulerENS2_41Sm100FmhaCtxKernelWarpspecializedScheduleEEEEEvNT_6ParamsE,@function
        .size           _ZN7cutlass13device_kernelINS_4fmha6kernel36Sm100FmhaFwdKernelTmaWarpspecializedIN4cute5tupleIJiiiNS5_IJNS5_IJiiEEEiEEEEEENS1_10collective38Sm100FmhaFwdMainloopTmaWarpspecializedINS_10bfloat16_tEffNS5_IJNS4_1CILi256EEENSC_ILi64EEESE_EEENS5_IJiNSC_ILi1EEES7_EEENS5_IJiSG_NS5_IJNS5_IJNSC_ILi0EEEiEEEiEEEEEESL_NS9_6NoMaskENS5_IJNSC_ILi2EEESG_SG_EEENSC_ILb0EEEEENS9_38Sm100FmhaFwdEpilogueTmaWarpspecializedINS_6half_tEfNS5_IJNSC_ILi128EEESE_SE_EEESH_NS5_IJSG_S7_EEESP_EENS2_23PersistentTileSchedulerENS2_41Sm100FmhaCtxKernelWarpspecializedScheduleEEEEEvNT_6ParamsE,(.L_x_479 - _ZN7cutlass13device_kernelINS_4fmha6kernel36Sm100FmhaFwdKernelTmaWarpspecializedIN4cute5tupleIJiiiNS5_IJNS5_IJiiEEEiEEEEEENS1_10collective38Sm100FmhaFwdMainloopTmaWarpspecializedINS_10bfloat16_tEffNS5_IJNS4_1CILi256EEENSC_ILi64EEESE_EEENS5_IJiNSC_ILi1EEES7_EEENS5_IJiSG_NS5_IJNS5_IJNSC_ILi0EEEiEEEiEEEEEESL_NS9_6NoMaskENS5_IJNSC_ILi2EEESG_SG_EEENSC_ILb0EEEEENS9_38Sm100FmhaFwdEpilogueTmaWarpspecializedINS_6half_tEfNS5_IJNSC_ILi128EEESE_SE_EEESH_NS5_IJSG_S7_EEESP_EENS2_23PersistentTileSchedulerENS2_41Sm100FmhaCtxKernelWarpspecializedScheduleEEEEEvNT_6ParamsE)
        .other          _ZN7cutlass13device_kernelINS_4fmha6kernel36Sm100FmhaFwdKernelTmaWarpspecializedIN4cute5tupleIJiiiNS5_IJNS5_IJiiEEEiEEEEEENS1_10collective38Sm100FmhaFwdMainloopTmaWarpspecializedINS_10bfloat16_tEffNS5_IJNS4_1CILi256EEENSC_ILi64EEESE_EEENS5_IJiNSC_ILi1EEES7_EEENS5_IJiSG_NS5_IJNS5_IJNSC_ILi0EEEiEEEiEEEEEESL_NS9_6NoMaskENS5_IJNSC_ILi2EEESG_SG_EEENSC_ILb0EEEEENS9_38Sm100FmhaFwdEpilogueTmaWarpspecializedINS_6half_tEfNS5_IJNSC_ILi128EEESE_SE_EEESH_NS5_IJSG_S7_EEESP_EENS2_23PersistentTileSchedulerENS2_41Sm100FmhaCtxKernelWarpspecializedScheduleEEEEEvNT_6ParamsE,@"STO_CUDA_ENTRY STV_DEFAULT"
_ZN7cutlass13device_kernelINS_4fmha6kernel36Sm100FmhaFwdKernelTmaWarpspecializedIN4cute5tupleIJiiiNS5_IJNS5_IJiiEEEiEEEEEENS1_10collective38Sm100FmhaFwdMainloopTmaWarpspecializedINS_10bfloat16_tEffNS5_IJNS4_1CILi256EEENSC_ILi64EEESE_EEENS5_IJiNSC_ILi1EEES7_EEENS5_IJiSG_NS5_IJNS5_IJNSC_ILi0EEEiEEEiEEEEEESL_NS9_6NoMaskENS5_IJNSC_ILi2EEESG_SG_EEENSC_ILb0EEEEENS9_38Sm100FmhaFwdEpilogueTmaWarpspecializedINS_6half_tEfNS5_IJNSC_ILi128EEESE_SE_EEESH_NS5_IJSG_S7_EEESP_EENS2_23PersistentTileSchedulerENS2_41Sm100FmhaCtxKernelWarpspecializedScheduleEEEEEvNT_6ParamsE:
[----:B------:R-:W1:Y:S02]  /*0000*/  LDC R1, c[0x0][0x37c] ;  /* 0x0000df00ff017b82 */ /* 0x000e640000000800 */
[----:B-1----:R-:W-:-:S04]  /*0010*/  IADD3 R1, PT, PT, R1, -0x10, RZ ;  /* 0xfffffff001017810 */ /* 0x002fc80007ffe0ff */
[----:B------:R-:W-:Y:S01]  /*0020*/  R2UR UR38, R1 ;  /* 0x00000000012672ca */ /* 0x000fe200000e0000 */
[----:B------:R-:W1:Y:S01]  /*0030*/  S2R R79, SR_TID.X ;  /* 0x00000000004f7919 */ /* 0x000e620000002100 */
[----:B------:R-:W2:Y:S01]  /*0040*/  LDCU UR4, c[0x0][0x2f8] ;  /* 0x00005f00ff0477ac */ /* 0x000ea20008000800 */
[----:B------:R-:W3:Y:S01]  /*0050*/  LDCU UR37, c[0x0][0x2fc] ;  /* 0x00005f80ff2577ac */ /* 0x000ee20008000800 */
[----:B------:R-:W-:Y:S02]  /*0060*/  UPLOP3.LUT UP3, UPT, UPT, UPT, UPT, 0x40, 0x4 ;  /* 0x000000000004789c */ /* 0x000fe40003f6e870 */
[----:B------:R-:W-:Y:S02]  /*0070*/  UPLOP3.LUT UP1, UPT, UPT, UPT, UPT, 0x80, 0x8 ;  /* 0x000000000008789c */ /* 0x000fe40003f2f070 */
[----:B------:R-:W-:Y:S02]  /*0080*/  UPLOP3.LUT UP0, UPT, UPT, UPT, UPT, 0x40, 0x4 ;  /* 0x000000000004789c */ /* 0x000fe40003f0e870 */
[----:B------:R-:W-:-:S02]  /*0090*/  UPLOP3.LUT UP6, UPT, UPT, UPT, UPT, 0x40, 0x4 ;  /* 0x000000000004789c */ /* 0x000fc40003fce870 */
[----:B------:R-:W-:Y:S02]  /*00a0*/  UPLOP3.LUT UP5, UPT, UPT, UPT, UPT, 0x40, 0x4 ;  /* 0x000000000004789c */ /* 0x000fe40003fae870 */
[----:B--2---:R-:W-:Y:S02]  /*00b0*/  UIADD3 UR38, UP2, UPT, UR38, UR4, URZ ;  /* 0x0000000426267290 */ /* 0x004fe4000ff5e0ff */
[----:B------:R-:W-:Y:S02]  /*00c0*/  UP2UR UR41, UPR, URZ, 0x8 ;  /* 0x00000008ff297883 */ /* 0x000fe40008000000 */
[----:B---3--:R-:W-:Y:S02]  /*00d0*/  UIADD3.X UR37, UPT, UPT, URZ, UR37, URZ, UP2, !UPT ;  /* 0x00000025ff257290 */ /* 0x008fe400097fe4ff */
[----:B------:R-:W-:Y:S02]  /*00e0*/  UPLOP3.LUT UP2, UPT, UPT, UPT, UPT, 0x80, 0x8 ;  /* 0x000000000008789c */ /* 0x000fe40003f4f070 */
[----:B------:R-:W-:-:S02]  /*00f0*/  UPLOP3.LUT UP4, UPT, UPT, UPT, UPT, 0x40, 0x4 ;  /* 0x000000000004789c */ /* 0x000fc40003f8e870 */
[----:B------:R-:W-:Y:S01]  /*0100*/  UP2UR UR57, UPR, URZ, 0x4 ;  /* 0x00000004ff397883 */ /* 0x000fe20008000000 */
[----:B-1----:R-:W-:-:S05]  /*0110*/  SHF.R.U32.HI R3, RZ, 0x5, R79 ;  /* 0x00000005ff037819 */ /* 0x002fca000001164f */
[----:B------:R-:W1:Y:S02]  /*0120*/  SHFL.IDX PT, R2, R3, RZ, 0x1f ;  /* 0x00001fff03027589 */ /* 0x000e6400000e0000 */
[----:B-1----:R-:W-:-:S04]  /*0130*/  SHF.R.S32.HI R0, RZ, 0x1f, R2 ;  /* 0x0000001fff007819 */ /* 0x002fc80000011402 */
[----:B------:R-:W-:-:S04]  /*0140*/  LEA.HI R0, R0, R2, RZ, 0x2 ;  /* 0x0000000200007211 */ /* 0x000fc800078f10ff */
[----:B------:R-:W-:-:S04]  /*0150*/  SHF.R.S32.HI R0, RZ, 0x2, R0 ;  /* 0x00000002ff007819 */ /* 0x000fc80000011400 */
[----:B------:R-:W-:-:S13]  /*0160*/  ISETP.NE.AND P0, PT, R0, RZ, PT ;  /* 0x000000ff0000720c */ /* 0x000fda0003f05270 */
[----:B------:R-:W-:Y:S05]  /*0170*/  @!P0 BRA `(.L_x_0) ;  /* 0x0000000400248947 */ /* 0x000fea0003800000 */
[----:B------:R-:W-:-:S13]  /*0180*/  ISETP.NE.AND P0, PT, R0, 0x2, PT ;  /* 0x000000020000780c */ /* 0x000fda0003f05270 */
[----:B------:R-:W-:Y:S05]  /*0190*/  @!P0 BRA `(.L_x_1) ;  /* 0x0000000000f48947 */ /* 0x000fea0003800000 */
[----:B------:R-:W-:-:S13]  /*01a0*/  ISETP.NE.AND P0, PT, R0, 0x1, PT ;  /* 0x000000010000780c */ /* 0x000fda0003f05270 */
[----:B------:R-:W-:Y:S05]  /*01b0*/  @P0 BRA `(.L_x_2) ;  /* 0x00000000002c0947 */ /* 0x000fea0003800000 */
[----:B------:R-:W-:Y:S01]  /*01c0*/  HFMA2 R0, -RZ, RZ, 0, 5.9604644775390625e-08 ;  /* 0x00000001ff007431 */ /* 0x000fe200000001ff */
[----:B------:R-:W-:Y:S02]  /*01d0*/  UPLOP3.LUT UP3, UPT, UPT, UPT, UPT, 0x40, 0x4 ;  /* 0x000000000004789c */ /* 0x000fe40003f6e870 */
[----:B------:R-:W-:Y:S02]  /*01e0*/  UPLOP3.LUT UP2, UPT, UPT, UPT, UPT, 0x40, 0x4 ;  /* 0x000000000004789c */ /* 0x000fe40003f4e870 */
[----:B------:R-:W-:Y:S02]  /*01f0*/  UPLOP3.LUT UP1, UPT, UPT, UPT, UPT, 0x80, 0x8 ;  /* 0x000000000008789c */ /* 0x000fe40003f2f070 */
[----:B------:R-:W-:Y:S02]  /*0200*/  UPLOP3.LUT UP0, UPT, UPT, UPT, UPT, 0x40, 0x4 ;  /* 0x000000000004789c */ /* 0x000fe40003f0e870 */
[----:B------:R-:W-:Y:S02]  /*0210*/  UPLOP3.LUT UP6, UPT, UPT, UPT, UPT, 0x40, 0x4 ;  /* 0x000000000004789c */ /* 0x000fe40003fce870 */
[----:B------:R-:W-:-:S02]  /*0220*/  UPLOP3.LUT UP5, UPT, UPT, UPT, UPT, 0x40, 0x4 ;  /* 0x000000000004789c */ /* 0x000fc40003fae870 */
[----:B------:R-:W-:Y:S02]  /*0230*/  UPLOP3.LUT UP4, UPT, UPT, UPT, UPT, 0x80, 0x8 ;  /* 0x000000000008789c */ /* 0x000fe40003f8f070 */
[----:B------:R-:W-:Y:S02]  /*0240*/  UP2UR UR41, UPR, URZ, 0x8 ;  /* 0x00000008ff297883 */ /* 0x000fe40008000000 */
[----:B------:R-:W-:Y:S01]  /*0250*/  UP2UR UR57, UPR, URZ, 0x4 ;  /* 0x00000004ff397883 */ /* 0x000fe20008000000 */
[----:B------:R-:W-:Y:S11]  /*0260*/  BRA `(.L_x_0) ;  /* 0x0000000000e87947 */ /* 0x000ff60003800000 */
.L_x_2:
[----:B------:R-:W-:Y:S01]  /*0270*/  ISETP.NE.AND P0, PT, R2, 0xc, PT ;  /* 0x0000000c0200780c */ /* 0x000fe20003f05270 */
[----:B------:R-:W-:Y:S01]  /*0280*/  UPLOP3.LUT UP2, UPT, UPT, UPT, UPT, 0x40, 0x4 ;  /* 0x000000000004789c */ /* 0x000fe20003f4e870 */
[----:B------:R-:W-:Y:S01]  /*0290*/  HFMA2 R0, -RZ, RZ, 0, 1.78813934326171875e-07 ;  /* 0x00000003ff007431 */ /* 0x000fe200000001ff */
[----:B------:R-:W-:Y:S02]  /*02a0*/  UPLOP3.LUT UP1, UPT, UPT, UPT, UPT, 0x80, 0x8 ;  /* 0x000000000008789c */ /* 0x000fe40003f2f070 */
[----:B------:R-:W-:Y:S02]  /*02b0*/  UP2UR UR41, UPR, URZ, 0x4 ;  /* 0x00000004ff297883 */ /* 0x000fe40008000000 */
[----:B------:R-:W-:Y:S02]  /*02c0*/  UPLOP3.LUT UP2, UPT, UPT, UPT, UPT, 0x40, 0x4 ;  /* 0x000000000004789c */ /* 0x000fe40003f4e870 */
[----:B------:R-:W-:Y:S02]  /*02d0*/  UPLOP3.LUT UP0, UPT, UPT, UPT, UPT, 0x40, 0x4 ;  /* 0x000000000004789c */ /* 0x000fe40003f0e870 */
[----:B------:R-:W-:-:S02]  /*02e0*/  UPLOP3.LUT UP6, UPT, UPT, UPT, UPT, 0x40, 0x4 ;  /* 0x000000000004789c */ /* 0x000fc40003fce870 */
[----:B------:R-:W-:Y:S02]  /*02f0*/  UPLOP3.LUT UP5, UPT, UPT, UPT, UPT, 0x80, 0x8 ;  /* 0x000000000008789c */ /* 0x000fe40003faf070 */
[----:B------:R-:W-:Y:S02]  /*0300*/  UPLOP3.LUT UP4, UPT, UPT, UPT, UPT, 0x40, 0x4 ;  /* 0x000000000004789c */ /* 0x000fe40003f8e870 */
[----:B------:R-:W-:Y:S01]  /*0310*/  UP2UR UR57, UPR, URZ, 0x4 ;  /* 0x00000004ff397883 */ /* 0x000fe20008000000 */
[----:B------:R-:W-:Y:S11]  /*0320*/  @!P0 BRA `(.L_x_0) ;  /* 0x0000000000b88947 */ /* 0x000ff60003800000 */
[----:B------:R-:W-:-:S13]  /*0330*/  ISETP.NE.AND P0, PT, R2, 0xe, PT ;  /* 0x0000000e0200780c */ /* 0x000fda0003f05270 */
[----:B------:R-:W-:Y:S05]  /*0340*/  @!P0 BRA `(.L_x_3) ;  /* 0x00000000005c8947 */ /* 0x000fea0003800000 */
[----:B------:R-:W-:-:S13]  /*0350*/  ISETP.NE.AND P0, PT, R2, 0xd, PT ;  /* 0x0000000d0200780c */ /* 0x000fda0003f05270 */
[----:B------:R-:W-:Y:S05]  /*0360*/  @P0 BRA `(.L_x_4) ;  /* 0x00000000002c0947 */ /* 0x000fea0003800000 */
[----:B------:R-:W-:Y:S01]  /*0370*/  HFMA2 R0, -RZ, RZ, 0, 2.384185791015625e-07 ;  /* 0x00000004ff007431 */ /* 0x000fe200000001ff */
        /* <DEDUP_REMOVED lines=10> */
.L_x_4:
[----:B------:R-:W-:Y:S01]  /*0420*/  HFMA2 R0, -RZ, RZ, 0, 3.5762786865234375e-07 ;  /* 0x00000006ff007431 */ /* 0x000fe200000001ff */
[----:B------:R-:W-:Y:S02]  /*0430*/  UPLOP3.LUT UP3, UPT, UPT, UPT, UPT, 0x40, 0x4 ;  /* 0x000000000004789c */ /* 0x000fe40003f6e870 */
[----:B------:R-:W-:Y:S02]  /*0440*/  UPLOP3.LUT UP2, UPT, UPT, UPT, UPT, 0x40, 0x4 ;  /* 0x000000000004789c */ /* 0x000fe40003f4e870 */
[----:B------:R-:W-:Y:S02]  /*0450*/  UPLOP3.LUT UP0, UPT, UPT, UPT, UPT, 0x40, 0x4 ;  /* 0x000000000004789c */ /* 0x000fe40003f0e870 */
[----:B------:R-:W-:Y:S02]  /*0460*/  UPLOP3.LUT UP6, UPT, UPT, UPT, UPT, 0x40, 0x4 ;  /* 0x000000000004789c */ /* 0x000fe40003fce870 */
[----:B------:R-:W-:Y:S02]  /*0470*/  UPLOP3.LUT UP5, UPT, UPT, UPT, UPT, 0x40, 0x4 ;  /* 0x000000000004789c */ /* 0x000fe40003fae870 */
[----:B------:R-:W-:-:S02]  /*0480*/  UPLOP3.LUT UP4, UPT, UPT, UPT, UPT, 0x40, 0x4 ;  /* 0x000000000004789c */ /* 0x000fc40003f8e870 */
[----:B------:R-:W-:Y:S02]  /*0490*/  UP2UR UR41, UPR, URZ, 0x8 ;  /* 0x00000008ff297883 */ /* 0x000fe40008000000 */
[----:B------:R-:W-:Y:S01]  /*04a0*/  UP2UR UR57, UPR, URZ, 0x4 ;  /* 0x00000004ff397883 */ /* 0x000fe20008000000 */
[----:B------:R-:W-:Y:S11]  /*04b0*/  BRA `(.L_x_0) ;  /* 0x0000000000547947 */ /* 0x000ff60003800000 */
.L_x_3:
[----:B------:R-:W-:Y:S01]  /*04c0*/  HFMA2 R0, -RZ, RZ, 0, 2.98023223876953125e-07 ;  /* 0x00000005ff007431 */ /* 0x000fe200000001ff */
        /* <DEDUP_REMOVED lines=10> */
.L_x_1:
[----:B------:R-:W-:Y:S01]  /*0570*/  HFMA2 R0, -RZ, RZ, 0, 1.1920928955078125e-07 ;  /* 0x00000002ff007431 */ /* 0x000fe200000001ff */
        /* <DEDUP_REMOVED lines=8> */
[----:B------:R-:W-:-:S12]  /*0600*/  UP2UR UR57, UPR, URZ, 0x4 ;  /* 0x00000004ff397883 */ /* 0x000fd80008000000 */
.L_x_0:
[----:B------:R-:W-:Y:S01]  /*0610*/  ELECT P0, URZ, PT ;  /* 0x0000000000ff782f */ /* 0x000fe20003800000 */
[----:B------:R-:W-:Y:S03]  /*0620*/  BSSY.RECONVERGENT B0, `(.L_x_5) ;  /* 0x000000f000007945 */ /* 0x000fe60003800200 */
[----:B------:R-:W-:Y:S02]  /*0630*/  PLOP3.LUT P2, PT, P0, PT, UP0, 0x5d, 0xd5 ;  /* 0x0000000000d5781c */ /* 0x000fe4000074eb0d */
[----:B------:R-:W-:-:S11]  /*0640*/  PLOP3.LUT P1, PT, P0, PT, UP6, 0x5d, 0xd5 ;  /* 0x0000000000d5781c */ /* 0x000fd6000072eb6d */
[----:B------:R-:W-:Y:S05]  /*0650*/  @P2 BRA `(.L_x_6) ;  /* 0x00000000002c2947 */ /* 0x000fea0003800000 */
[----:B------:R-:W1:Y:S02]  /*0660*/  LDCU.64 UR4, c[0x0][0x348] ;  /* 0x00006900ff0477ac */ /* 0x000e640008000a00 */
[----:B-1----:R-:W-:-:S04]  /*0670*/  UIADD3 UR8, UP0, UPT, UR4, 0x80, URZ ;  /* 0x0000008004087890 */ /* 0x002fc8000ff1e0ff */
[----:B------:R-:W-:Y:S02]  /*0680*/  UIADD3.X UR9, UPT, UPT, URZ, UR5, URZ, UP0, !UPT ;  /* 0x00000005ff097290 */ /* 0x000fe400087fe4ff */
[----:B------:R-:W-:-:S04]  /*0690*/  UIADD3 UR6, UP0, UPT, UR4, 0x180, URZ ;  /* 0x0000018004067890 */ /* 0x000fc8000ff1e0ff */
[----:B------:R-:W-:Y:S02]  /*06a0*/  UIADD3.X UR7, UPT, UPT, URZ, UR5, URZ, UP0, !UPT ;  /* 0x00000005ff077290 */ /* 0x000fe400087fe4ff */
[----:B------:R-:W-:Y:S01]  /*06b0*/  UIADD3 UR4, UP0, UPT, UR4, 0x280, URZ ;  /* 0x0000028004047890 */ /* 0x000fe2000ff1e0ff */
[----:B------:R1:W-:Y:S03]  /*06c0*/  UTMACCTL.PF [UR8] ;  /* 0x00000000080079b9 */ /* 0x0003e60008040000 */
[----:B------:R-:W-:-:S03]  /*06d0*/  UIADD3.X UR5, UPT, UPT, URZ, UR5, URZ, UP0, !UPT ;  /* 0x00000005ff057290 */ /* 0x000fc600087fe4ff */
[----:B------:R1:W-:Y:S06]  /*06e0*/  UTMACCTL.PF [UR6] ;  /* 0x00000000060079b9 */ /* 0x0003ec0008040000 */
[----:B------:R1:W-:Y:S02]  /*06f0*/  UTMACCTL.PF [UR4] ;  /* 0x00000000040079b9 */ /* 0x0003e40008040000 */
[----:B-1----:R-:W-:Y:S01]  /*0700*/  NOP ;  /* 0x0000000000007918 */ /* 0x002fe20000000000 */
.L_x_6:
[----:B------:R-:W-:Y:S05]  /*0710*/  BSYNC.RECONVERGENT B0 ;  /* 0x0000000000007941 */ /* 0x000fea0003800200 */
.L_x_5:
[----:B------:R-:W-:Y:S04]  /*0720*/  BSSY.RECONVERGENT B0, `(.L_x_7) ;  /* 0x000001b000007945 */ /* 0x000fe80003800200 */
[----:B------:R-:W-:Y:S05]  /*0730*/  @P1 BRA `(.L_x_8) ;  /* 0x0000000000241947 */ /* 0x000fea0003800000 */
[----:B------:R-:W1:Y:S01]  /*0740*/  LDCU.64 UR4, c[0x0][0x348] ;  /* 0x00006900ff0477ac */ /* 0x000e620008000a00 */
[----:B------:R-:W-:Y:S02]  /*0750*/  PLOP3.LUT P6, PT, PT, PT, PT, 0x80, 0x8 ;  /* 0x000000000008781c */ /* 0x000fe40003fcf070 */
[----:B------:R-:W-:Y:S02]  /*0760*/  PLOP3.LUT P5, PT, PT, PT, PT, 0x8, 0x80 ;  /* 0x000000000080781c */ /* 0x000fe40003fae170 */
[----:B------:R-:W-:Y:S02]  /*0770*/  PLOP3.LUT P4, PT, PT, PT, PT, 0x80, 0x8 ;  /* 0x000000000008781c */ /* 0x000fe40003f8f070 */
[----:B------:R-:W-:Y:S01]  /*0780*/  PLOP3.LUT P3, PT, PT, PT, PT, 0x80, 0x8 ;  /* 0x000000000008781c */ /* 0x000fe20003f6f070 */
[----:B-1----:R-:W-:-:S04]  /*0790*/  UIADD3 UR4, UP0, UPT, UR4, 0x400, URZ ;  /* 0x0000040004047890 */ /* 0x002fc8000ff1e0ff */
[----:B------:R-:W-:-:S09]  /*07a0*/  UIADD3.X UR5, UPT, UPT, URZ, UR5, URZ, UP0, !UPT ;  /* 0x00000005ff057290 */ /* 0x000fd200087fe4ff */
[----:B------:R1:W-:Y:S02]  /*07b0*/  UTMACCTL.PF [UR4] ;  /* 0x00000000040079b9 */ /* 0x0003e40008040000 */
[----:B-1----:R-:W-:Y:S05]  /*07c0*/  BRA `(.L_x_9) ;  /* 0x0000000000407947 */ /* 0x002fea0003800000 */
.L_x_8:
[----:B------:R-:W-:-:S13]  /*07d0*/  ISETP.NE.AND P1, PT, R0, 0x3, PT ;  /* 0x000000030000780c */ /* 0x000fda0003f25270 */
[----:B------:R-:W-:Y:S05]  /*07e0*/  @!P1 BRA `(.L_x_10) ;  /* 0x0000000000289947 */ /* 0x000fea0003800000 */
[----:B------:R-:W-:Y:S02]  /*07f0*/  ISETP.NE.AND P1, PT, R0, 0x4, PT ;  /* 0x000000040000780c */ /* 0x000fe40003f25270 */
[----:B------:R-:W-:Y:S02]  /*0800*/  PLOP3.LUT P4, PT, PT, PT, PT, 0x80, 0x8 ;  /* 0x000000000008781c */ /* 0x000fe40003f8f070 */
[----:B------:R-:W-:Y:S02]  /*0810*/  PLOP3.LUT P5, PT, PT, PT, PT, 0x8, 0x80 ;  /* 0x000000000080781c */ /* 0x000fe40003fae170 */
[----:B------:R-:W-:Y:S02]  /*0820*/  PLOP3.LUT P6, PT, PT, PT, PT, 0x80, 0x8 ;  /* 0x000000000008781c */ /* 0x000fe40003fcf070 */
[----:B------:R-:W-:-:S05]  /*0830*/  PLOP3.LUT P3, PT, PT, PT, PT, 0x80, 0x8 ;  /* 0x000000000008781c */ /* 0x000fca0003f6f070 */
[----:B------:R-:W-:Y:S08]  /*0840*/  @P1 BRA `(.L_x_9) ;  /* 0x0000000000201947 */ /* 0x000ff00003800000 */
[----:B------:R-:W-:Y:S02]  /*0850*/  PLOP3.LUT P5, PT, PT, PT, PT, 0x8, 0x80 ;  /* 0x000000000080781c */ /* 0x000fe40003fae170 */
[----:B------:R-:W-:Y:S02]  /*0860*/  PLOP3.LUT P6, PT, PT, PT, PT, 0x8, 0x80 ;  /* 0x000000000080781c */ /* 0x000fe40003fce170 */
[----:B------:R-:W-:Y:S01]  /*0870*/  PLOP3.LUT P3, PT, PT, PT, PT, 0x8, 0x80 ;  /* 0x000000000080781c */ /* 0x000fe20003f6e170 */
[----:B------:R-:W-:-:S12]  /*0880*/  BRA `(.L_x_9) ;  /* 0x0000000000107947 */ /* 0x000fd80003800000 */
.L_x_10:
[----:B------:R-:W-:Y:S02]  /*0890*/  PLOP3.LUT P6, PT, PT, PT, PT, 0x8, 0x80 ;  /* 0x000000000080781c */ /* 0x000fe40003fce170 */
[----:B------:R-:W-:Y:S02]  /*08a0*/  PLOP3.LUT P5, PT, PT, PT, PT, 0x80, 0x8 ;  /* 0x000000000008781c */ /* 0x000fe40003faf070 */
[----:B------:R-:W-:Y:S02]  /*08b0*/  PLOP3.LUT P4, PT, PT, PT, PT, 0x8, 0x80 ;  /* 0x000000000080781c */ /* 0x000fe40003f8e170 */
[----:B------:R-:W-:-:S13]  /*08c0*/  PLOP3.LUT P3, PT, PT, PT, PT, 0x80, 0x8 ;  /* 0x000000000008781c */ /* 0x000fda0003f6f070 */
.L_x_9:
[----:B------:R-:W-:Y:S05]  /*08d0*/  BSYNC.RECONVERGENT B0 ;  /* 0x0000000000007941 */ /* 0x000fea0003800200 */
.L_x_7:
[----:B------:R-:W1:Y:S01]  /*08e0*/  SHFL.IDX PT, R2, R3, RZ, 0x1f ;  /* 0x00001fff03027589 */ /* 0x000e6200000e0000 */
[----:B------:R-:W-:Y:S02]  /*08f0*/  ISETP.NE.AND P1, PT, R0, 0x3, PT ;  /* 0x000000030000780c */ /* 0x000fe40003f25270 */
[----:B------:R-:W-:Y:S02]  /*0900*/  PLOP3.LUT P0, PT, P0, PT, UP1, 0xae, 0xea ;  /* 0x0000000000ea781c */ /* 0x000fe4000070f51e */
[----:B-1----:R-:W-:-:S13]  /*0910*/  ISETP.NE.AND P2, PT, R2, RZ, PT ;  /* 0x000000ff0200720c */ /* 0x002fda0003f45270 */
[----:B------:R-:W-:Y:S05]  /*0920*/  @P2 BRA `(.L_x_11) ;  /* 0x0000000000382947 */ /* 0x000fea0003800000 */
[----:B------:R-:W1:Y:S01]  /*0930*/  S2UR UR5, SR_CgaCtaId ;  /* 0x00000000000579c3 */ /* 0x000e620000008800 */
[----:B------:R-:W-:Y:S01]  /*0940*/  UMOV UR6, 0x400 ;  /* 0x0000040000067882 */ /* 0x000fe20000000000 */
[----:B------:R-:W-:Y:S01]  /*0950*/  UMOV UR4, 0x1 ;  /* 0x0000000100047882 */ /* 0x000fe20000000000 */
[----:B------:R-:W-:Y:S01]  /*0960*/  ELECT P2, URZ, PT ;  /* 0x0000000000ff782f */ /* 0x000fe20003840000 */
[----:B-1----:R-:W-:Y:S02]  /*0970*/  ULEA UR5, UR5, UR6, 0x18 ;  /* 0x0000000605057291 */ /* 0x002fe4000f8ec0ff */
[----:B------:R-:W-:-:S04]  /*0980*/  UIADD3 UR6, UPT, UPT, -UR4, 0x100000, URZ ;  /* 0x0010000004067890 */ /* 0x000fc8000fffe1ff */
[----:B------:R-:W-:Y:S02]  /*0990*/  USHF.L.U32 UR7, UR6, 0xb, URZ ;  /* 0x0000000b06077899 */ /* 0x000fe400080006ff */
[----:B------:R-:W-:Y:S01]  /*09a0*/  USHF.L.U32 UR6, UR6, 0x1, URZ ;  /* 0x0000000106067899 */ /* 0x000fe200080006ff */
[----:B------:R-:W1:Y:S11]  /*09b0*/  FENCE.VIEW.ASYNC.S ;  /* 0x00000000000073c6 */ /* 0x000e760000000000 */
[----:B-1----:R1:W2:Y:S01]  /*09c0*/  SYNCS.EXCH.64 URZ, [UR5+0x16000], UR6 ;  /* 0x0160000605ff75b2 */ /* 0x0022a20008000100 */
[----:B------:R1:W3:Y:S01]  /*09d0*/  SYNCS.EXCH.64 URZ, [UR5+0x16010], UR6 ;  /* 0x0160100605ff75b2 */ /* 0x0002e20008000100 */
[----:B------:R1:W4:Y:S01]  /*09e0*/  SYNCS.EXCH.64 URZ, [UR5+0x16008], UR6 ;  /* 0x0160080605ff75b2 */ /* 0x0003220008000100 */
[----:B------:R1:W5:Y:S01]  /*09f0*/  SYNCS.EXCH.64 URZ, [UR5+0x16018], UR6 ;  /* 0x0160180605ff75b2 */ /* 0x0003620008000100 */
[----:B------:R-:W-:Y:S01]  /*0a00*/  NOP ;  /* 0x0000000000007918 */ /* 0x000fe20000000000 */
.L_x_11:
[----:B------:R-:W-:Y:S01]  /*0a10*/  NOP ;  /* 0x0000000000007918 */ /* 0x000fe20000000000 */
[----:B------:R-:W-:Y:S05]  /*0a20*/  @!P1 BRA `(.L_x_12) ;  /* 0x0000000000289947 */ /* 0x000fea0003800000 */
[----:B------:R-:W-:Y:S01]  /*0a30*/  ISETP.NE.AND P1, PT, R0, 0x4, PT ;  /* 0x000000040000780c */ /* 0x000fe20003f25270 */
[----:B------:R-:W-:Y:S02]  /*0a40*/  UPLOP3.LUT UP3, UPT, UPT, UPT, UPT, 0x80, 0x8 ;  /* 0x000000000008789c */ /* 0x000fe40003f6f070 */
[----:B------:R-:W-:Y:S02]  /*0a50*/  UPLOP3.LUT UP2, UPT, UPT, UPT, UPT, 0x40, 0x4 ;  /* 0x000000000004789c */ /* 0x000fe40003f4e870 */
[----:B------:R-:W-:Y:S02]  /*0a60*/  UPLOP3.LUT UP1, UPT, UPT, UPT, UPT, 0x80, 0x8 ;  /* 0x000000000008789c */ /* 0x000fe40003f2f070 */
[----:B------:R-:W-:-:S06]  /*0a70*/  UPLOP3.LUT UP0, UPT, UPT, UPT, UPT, 0x80, 0x8 ;  /* 0x000000000008789c */ /* 0x000fcc0003f0f070 */
[----:B------:R-:W-:Y:S05]  /*0a80*/  @P1 BRA `(.L_x_13) ;  /* 0x0000000000201947 */ /* 0x000fea0003800000 */
[----:B------:R-:W-:Y:S02]  /*0a90*/  UPLOP3.LUT UP2, UPT, UPT, UPT, UPT, 0x40, 0x4 ;  /* 0x000000000004789c */ /* 0x000fe40003f4e870 */
[----:B------:R-:W-:Y:S02]  /*0aa0*/  UPLOP3.LUT UP3, UPT, UPT, UPT, UPT, 0x40, 0x4 ;  /* 0x000000000004789c */ /* 0x000fe40003f6e870 */
[----:B------:R-:W-:Y:S01]  /*0ab0*/  UPLOP3.LUT UP0, UPT, UPT, UPT, UPT, 0x40, 0x4 ;  /* 0x000000000004789c */ /* 0x000fe20003f0e870 */
[----:B------:R-:W-:Y:S05]  /*0ac0*/  BRA `(.L_x_13) ;  /* 0x0000000000107947 */ /* 0x000fea0003800000 */
.L_x_12:
[----:B------:R-:W-:Y:S02]  /*0ad0*/  UPLOP3.LUT UP3, UPT, UPT, UPT, UPT, 0x40, 0x4 ;  /* 0x000000000004789c */ /* 0x000fe40003f6e870 */
[----:B------:R-:W-:Y:S02]  /*0ae0*/  UPLOP3.LUT UP2, UPT, UPT, UPT, UPT, 0x80, 0x8 ;  /* 0x000000000008789c */ /* 0x000fe40003f4f070 */
[----:B------:R-:W-:Y:S02]  /*0af0*/  UPLOP3.LUT UP1, UPT, UPT, UPT, UPT, 0x40, 0x4 ;  /* 0x000000000004789c */ /* 0x000fe40003f2e870 */
[----:B------:R-:W-:Y:S02]  /*0b00*/  UPLOP3.LUT UP0, UPT, UPT, UPT, UPT, 0x80, 0x8 ;  /* 0x000000000008789c */ /* 0x000fe40003f0f070 */
.L_x_13:
[----:B------:R-:W1:Y:S02]  /*0b10*/  SHFL.IDX PT, R2, R3, RZ, 0x1f ;  /* 0x00001fff03027589 */ /* 0x000e6400000e0000 */
        /* <DEDUP_REMOVED lines=11> */
[----:B-1----:R1:W1:Y:S01]  /*0bd0*/  SYNCS.EXCH.64 URZ, [UR5+0x16020], UR6 ;  /* 0x0160200605ff75b2 */ /* 0x0022620008000100 */
[----:B------:R1:W1:Y:S01]  /*0be0*/  SYNCS.EXCH.64 URZ, [UR5+0x16038], UR6 ;  /* 0x0160380605ff75b2 */ /* 0x0002620008000100 */
[----:B------:R1:W1:Y:S01]  /*0bf0*/  SYNCS.EXCH.64 URZ, [UR5+0x16028], UR6 ;  /* 0x0160280605ff75b2 */ /* 0x0002620008000100 */
[----:B------:R1:W1:Y:S01]  /*0c00*/  SYNCS.EXCH.64 URZ, [UR5+0x16040], UR6 ;  /* 0x0160400605ff75b2 */ /* 0x0002620008000100 */
[----:B------:R1:W1:Y:S01]  /*0c10*/  SYNCS.EXCH.64 URZ, [UR5+0x16030], UR6 ;  /* 0x0160300605ff75b2 */ /* 0x0002620008000100 */
[----:B------:R1:W1:Y:S01]  /*0c20*/  SYNCS.EXCH.64 URZ, [UR5+0x16048], UR6 ;  /* 0x0160480605ff75b2 */ /* 0x0002620008000100 */
[----:B------:R-:W-:Y:S01]  /*0c30*/  NOP ;  /* 0x0000000000007918 */ /* 0x000fe20000000000 */
.L_x_14:
[----:B------:R-:W2:Y:S01]  /*0c40*/  SHFL.IDX PT, R2, R3, RZ, 0x1f ;  /* 0x00001fff03027589 */ /* 0x000ea200000e0000 */
[----:B------:R-:W-:Y:S01]  /*0c50*/  NOP ;  /* 0x0000000000007918 */ /* 0x000fe20000000000 */
[----:B--2---:R-:W-:-:S13]  /*0c60*/  ISETP.NE.AND P1, PT, R2, RZ, PT ;  /* 0x000000ff0200720c */ /* 0x004fda0003f25270 */
[----:B------:R-:W-:Y:S05]  /*0c70*/  @P1 BRA `(.L_x_15) ;  /* 0x0000000000401947 */ /* 0x000fea0003800000 */
[----:B-1----:R-:W1:Y:S01]  /*0c80*/  S2UR UR6, SR_CgaCtaId ;  /* 0x00000000000679c3 */ /* 0x002e620000008800 */
[----:B------:R-:W-:Y:S01]  /*0c90*/  UMOV UR7, 0x400 ;  /* 0x0000040000077882 */ /* 0x000fe20000000000 */
[----:B------:R-:W-:Y:S01]  /*0ca0*/  UMOV UR5, 0x1 ;  /* 0x0000000100057882 */ /* 0x000fe20000000000 */
[----:B------:R-:W-:Y:S01]  /*0cb0*/  UMOV UR4, 0x80 ;  /* 0x0000008000047882 */ /* 0x000fe20000000000 */
[----:B------:R-:W-:-:S04]  /*0cc0*/  UIADD3 UR8, UPT, UPT, -UR5, 0x100000, URZ ;  /* 0x0010000005087890 */ /* 0x000fc8000fffe1ff */
[----:B------:R-:W-:Y:S02]  /*0cd0*/  USHF.L.U32 UR9, UR8, 0xb, URZ ;  /* 0x0000000b08097899 */ /* 0x000fe400080006ff */
[----:B------:R-:W-:Y:S02]  /*0ce0*/  USHF.L.U32 UR8, UR8, 0x1, URZ ;  /* 0x0000000108087899 */ /* 0x000fe400080006ff */
[----:B------:R-:W-:-:S04]  /*0cf0*/  UIADD3 UR4, UPT, UPT, -UR4, 0x100000, URZ ;  /* 0x0010000004047890 */ /* 0x000fc8000fffe1ff */
[----:B------:R-:W-:Y:S02]  /*0d00*/  USHF.L.U32 UR5, UR4, 0xb, URZ ;  /* 0x0000000b04057899 */ /* 0x000fe400080006ff */
[----:B------:R-:W-:Y:S01]  /*0d10*/  USHF.L.U32 UR4, UR4, 0x1, URZ ;  /* 0x0000000104047899 */ /* 0x000fe200080006ff */
[----:B------:R-:W-:Y:S01]  /*0d20*/  ELECT P1, URZ, PT ;  /* 0x0000000000ff782f */ /* 0x000fe20003820000 */
[----:B-1----:R-:W-:Y:S01]  /*0d30*/  ULEA UR6, UR6, UR7, 0x18 ;  /* 0x0000000706067291 */ /* 0x002fe2000f8ec0ff */
[----:B------:R-:W1:Y:S11]  /*0d40*/  FENCE.VIEW.ASYNC.S ;  /* 0x00000000000073c6 */ /* 0x000e760000000000 */
[----:B-1----:R2:W1:Y:S01]  /*0d50*/  SYNCS.EXCH.64 URZ, [UR6+0x16050], UR8 ;  /* 0x0160500806ff75b2 */ /* 0x0024620008000100 */
[----:B------:R2:W1:Y:S02]  /*0d60*/  SYNCS.EXCH.64 URZ, [UR6+0x16058], UR4 ;  /* 0x0160580406ff75b2 */ /* 0x0004640008000100 */
[----:B--2---:R-:W-:Y:S01]  /*0d70*/  NOP ;  /* 0x0000000000007918 */ /* 0x004fe20000000000 */
.L_x_15:
[----:B------:R-:W2:Y:S01]  /*0d80*/  SHFL.IDX PT, R2, R3, RZ, 0x1f ;  /* 0x00001fff03027589 */ /* 0x000ea200000e0000 */
[----:B------:R-:W-:Y:S01]  /*0d90*/  UP2UR UR4, UPR, URZ, 0x1 ;  /* 0x00000001ff047883 */ /* 0x000fe20008000000 */
[----:B------:R-:W-:Y:S01]  /*0da0*/  ISETP.NE.AND P2, PT, R0, 0x2, PT ;  /* 0x000000020000780c */ /* 0x000fe20003f45270 */
[----:B------:R-:W-:Y:S01]  /*0db0*/  UISETP.NE.AND UP0, UPT, UR57, URZ, UPT ;  /* 0x000000ff3900728c */ /* 0x000fe2000bf05270 */
[----:B------:R-:W-:Y:S01]  /*0dc0*/  NOP ;  /* 0x0000000000007918 */ /* 0x000fe20000000000 */
[----:B-1----:R-:W-:Y:S02]  /*0dd0*/  USEL UR6, URZ, 0x2, !UP4 ;  /* 0x00000002ff067887 */ /* 0x002fe4000e000000 */
[----:B------:R-:W-:Y:S02]  /*0de0*/  USEL UR5, URZ, 0x2, !UP0 ;  /* 0x00000002ff057887 */ /* 0x000fe4000c000000 */
[----:B------:R-:W-:Y:S02]  /*0df0*/  UISETP.NE.AND UP0, UPT, UR4, URZ, UPT ;  /* 0x000000ff0400728c */ /* 0x000fe4000bf05270 */
[----:B------:R-:W-:-:S02]  /*0e00*/  USEL UR5, UR5, 0x1, !UP5 ;  /* 0x0000000105057887 */ /* 0x000fc4000e800000 */
[----:B------:R-:W-:Y:S01]  /*0e10*/  USEL UR6, UR6, 0x1, !UP5 ;  /* 0x0000000106067887 */ /* 0x000fe2000e800000 */
[----:B--2---:R-:W-:-:S13]  /*0e20*/  ISETP.NE.AND P1, PT, R2, RZ, PT ;  /* 0x000000ff0200720c */ /* 0x004fda0003f25270 */
[----:B------:R-:W-:Y:S05]  /*0e30*/  @P1 BRA `(.L_x_16) ;  /* 0x0000000000401947 */ /* 0x000fea0003800000 */
[----:B------:R-:W1:Y:S01]  /*0e40*/  S2UR UR8, SR_CgaCtaId ;  /* 0x00000000000879c3 */ /* 0x000e620000008800 */
        /* <DEDUP_REMOVED lines=12> */
[----:B-1----:R1:W2:Y:S01]  /*0f10*/  SYNCS.EXCH.64 URZ, [UR8+0x16060], UR10 ;  /* 0x0160600a08ff75b2 */ /* 0x0022a20008000100 */
[----:B------:R1:W1:Y:S01]  /*0f20*/  SYNCS.EXCH.64 URZ, [UR8+0x16068], UR12 ;  /* 0x0160680c08ff75b2 */ /* 0x0002620008000100 */
[----:B------:R-:W-:Y:S01]  /*0f30*/  NOP ;  /* 0x0000000000007918 */ /* 0x000fe20000000000 */
.L_x_16:
[----:B------:R-:W-:Y:S01]  /*0f40*/  NOP ;  /* 0x0000000000007918 */ /* 0x000fe20000000000 */
[----:B------:R-:W-:Y:S05]  /*0f50*/  @!P2 BRA `(.L_x_17) ;  /* 0x000000000024a947 */ /* 0x000fea0003800000 */
[----:B------:R-:W-:Y:S01]  /*0f60*/  ISETP.NE.AND P1, PT, R0, RZ, PT ;  /* 0x000000ff0000720c */ /* 0x000fe20003f25270 */
[----:B------:R-:W-:Y:S02]  /*0f70*/  UP2UR UR4, UPR, URZ, 0x1 ;  /* 0x00000001ff047883 */ /* 0x000fe40008000000 */
[----:B------:R-:W-:Y:S01]  /*0f80*/  UPLOP3.LUT UP0, UPT, UPT, UPT, UPT, 0x80, 0x8 ;  /* 0x000000000008789c */ /* 0x000fe20003f0f070 */
[----:B------:R-:W-:-:S03]  /*0f90*/  UMOV UR7, URZ ;  /* 0x000000ff00077c82 */ /* 0x000fc60008000000 */
[----:B------:R-:W-:Y:S02]  /*0fa0*/  UP2UR UR40, UPR, URZ, 0x1 ;  /* 0x00000001ff287883 */ /* 0x000fe40008000000 */
[----:B------:R-:W-:-:S04]  /*0fb0*/  UISETP.NE.AND UP0, UPT, UR4, URZ, UPT ;  /* 0x000000ff0400728c */ /* 0x000fc8000bf05270 */
[----:B------:R-:W-:Y:S07]  /*0fc0*/  @P1 BRA `(.L_x_18) ;  /* 0x00000000001c1947 */ /* 0x000fee0003800000 */
[----:B------:R-:W-:Y:S01]  /*0fd0*/  UMOV UR7, 0x1 ;  /* 0x0000000100077882 */ /* 0x000fe20000000000 */
[----:B------:R-:W-:Y:S05]  /*0fe0*/  BRA `(.L_x_18) ;  /* 0x0000000000147947 */ /* 0x000fea0003800000 */
.L_x_17:
[----:B------:R-:W-:Y:S02]  /*0ff0*/  UP2UR UR4, UPR, URZ, 0x1 ;  /* 0x00000001ff047883 */ /* 0x000fe40008000000 */
[----:B------:R-:W-:Y:S01]  /*1000*/  UPLOP3.LUT UP0, UPT, UPT, UPT, UPT, 0x40, 0x4 ;  /* 0x000000000004789c */ /* 0x000fe20003f0e870 */
[----:B------:R-:W-:-:S03]  /*1010*/  UMOV UR7, 0x2 ;  /* 0x0000000200077882 */ /* 0x000fc60000000000 */
[----:B------:R-:W-:Y:S02]  /*1020*/  UP2UR UR40, UPR, URZ, 0x1 ;  /* 0x00000001ff287883 */ /* 0x000fe40008000000 */
[----:B------:R-:W-:Y:S02]  /*1030*/  UISETP.NE.AND UP0, UPT, UR4, URZ, UPT ;  /* 0x000000ff0400728c */ /* 0x000fe4000bf05270 */
.L_x_18:
[----:B------:R-:W3:Y:S02]  /*1040*/  SHFL.IDX PT, R2, R3, RZ, 0x1f ;  /* 0x00001fff03027589 */ /* 0x000ee400000e0000 */
[----:B---3--:R-:W-:-:S13]  /*1050*/  ISETP.NE.AND P1, PT, R2, RZ, PT ;  /* 0x000000ff0200720c */ /* 0x008fda0003f25270 */
[----:B------:R-:W-:Y:S05]  /*1060*/  @P1 BRA `(.L_x_19) ;  /* 0x0000000000301947 */ /* 0x000fea0003800000 */
[----:B-1----:R-:W1:Y:S01]  /*1070*/  S2UR UR8, SR_CgaCtaId ;  /* 0x00000000000879c3 */ /* 0x002e620000008800 */
[----:B------:R-:W-:Y:S01]  /*1080*/  UMOV UR9, 0x400 ;  /* 0x0000040000097882 */ /* 0x000fe20000000000 */
[----:B------:R-:W-:Y:S01]  /*1090*/  UMOV UR4, 0x80 ;  /* 0x0000008000047882 */ /* 0x000fe20000000000 */
[----:B------:R-:W-:Y:S01]  /*10a0*/  ELECT P1, URZ, PT ;  /* 0x0000000000ff782f */ /* 0x000fe20003820000 */
[----:B------:R-:W-:-:S04]  /*10b0*/  UIADD3 UR10, UPT, UPT, -UR4, 0x100000, URZ ;  /* 0x00100000040a7890 */ /* 0x000fc8000fffe1ff */
[----:B------:R-:W-:Y:S02]  /*10c0*/  USHF.L.U32 UR11, UR10, 0xb, URZ ;  /* 0x0000000b0a0b7899 */ /* 0x000fe400080006ff */
[----:B------:R-:W-:Y:S02]  /*10d0*/  USHF.L.U32 UR10, UR10, 0x1, URZ ;  /* 0x000000010a0a7899 */ /* 0x000fe400080006ff */
[----:B-1----:R-:W-:Y:S01]  /*10e0*/  ULEA UR8, UR8, UR9, 0x18 ;  /* 0x0000000908087291 */ /* 0x002fe2000f8ec0ff */
[----:B------:R-:W1:Y:S11]  /*10f0*/  FENCE.VIEW.ASYNC.S ;  /* 0x00000000000073c6 */ /* 0x000e760000000000 */
[----:B-1----:R3:W1:Y:S01]  /*1100*/  SYNCS.EXCH.64 URZ, [UR8+0x16070], UR10 ;  /* 0x0160700a08ff75b2 */ /* 0x0026620008000100 */
[----:B------:R3:W1:Y:S02]  /*1110*/  SYNCS.EXCH.64 URZ, [UR8+0x16078], UR10 ;  /* 0x0160780a08ff75b2 */ /* 0x0006640008000100 */
[----:B---3--:R-:W-:Y:S01]  /*1120*/  NOP ;  /* 0x0000000000007918 */ /* 0x008fe20000000000 */
.L_x_19:
[----:B------:R-:W-:Y:S01]  /*1130*/  NOP ;  /* 0x0000000000007918 */ /* 0x000fe20000000000 */
[----:B------:R-:W-:Y:S05]  /*1140*/  @!P2 BRA `(.L_x_20) ;  /* 0x000000000024a947 */ /* 0x000fea0003800000 */
[----:B------:R-:W-:Y:S01]  /*1150*/  ISETP.NE.AND P1, PT, R0, 0x1, PT ;  /* 0x000000010000780c */ /* 0x000fe20003f25270 */
[----:B-1----:R-:W-:Y:S02]  /*1160*/  UP2UR UR8, UPR, URZ, 0x1 ;  /* 0x00000001ff087883 */ /* 0x002fe40008000000 */
[----:B------:R-:W-:Y:S01]  /*1170*/  UPLOP3.LUT UP0, UPT, UPT, UPT, UPT, 0x80, 0x8 ;  /* 0x000000000008789c */ /* 0x000fe20003f0f070 */
[----:B------:R-:W-:-:S03]  /*1180*/  UMOV UR4, URZ ;  /* 0x000000ff00047c82 */ /* 0x000fc60008000000 */
[----:B------:R-:W-:Y:S02]  /*1190*/  UP2UR UR39, UPR, URZ, 0x1 ;  /* 0x00000001ff277883 */ /* 0x000fe40008000000 */
[----:B------:R-:W-:-:S04]  /*11a0*/  UISETP.NE.AND UP0, UPT, UR8, URZ, UPT ;  /* 0x000000ff0800728c */ /* 0x000fc8000bf05270 */
[----:B------:R-:W-:Y:S07]  /*11b0*/  @P1 BRA `(.L_x_21) ;  /* 0x00000000001c1947 */ /* 0x000fee0003800000 */
[----:B------:R-:W-:Y:S01]  /*11c0*/  UMOV UR4, 0x1 ;  /* 0x0000000100047882 */ /* 0x000fe20000000000 */
[----:B------:R-:W-:Y:S05]  /*11d0*/  BRA `(.L_x_21) ;  /* 0x0000000000147947 */ /* 0x000fea0003800000 */
.L_x_20:
[----:B-1----:R-:W-:Y:S02]  /*11e0*/  UP2UR UR8, UPR, URZ, 0x1 ;  /* 0x00000001ff087883 */ /* 0x002fe40008000000 */
[----:B------:R-:W-:Y:S01]  /*11f0*/  UPLOP3.LUT UP0, UPT, UPT, UPT, UPT, 0x40, 0x4 ;  /* 0x000000000004789c */ /* 0x000fe20003f0e870 */
[----:B------:R-:W-:-:S03]  /*1200*/  UMOV UR4, 0x2 ;  /* 0x0000000200047882 */ /* 0x000fc60000000000 */
[----:B------:R-:W-:Y:S02]  /*1210*/  UP2UR UR39, UPR, URZ, 0x1 ;  /* 0x00000001ff277883 */ /* 0x000fe40008000000 */
[----:B------:R-:W-:Y:S02]  /*1220*/  UISETP.NE.AND UP0, UPT, UR8, URZ, UPT ;  /* 0x000000ff0800728c */ /* 0x000fe4000bf05270 */
.L_x_21:
        /* <DEDUP_REMOVED lines=12> */
[----:B-1----:R1:W3:Y:S01]  /*12f0*/  SYNCS.EXCH.64 URZ, [UR9+0x16080], UR10 ;  /* 0x0160800a09ff75b2 */ /* 0x0022e20008000100 */
[----:B------:R1:W1:Y:S01]  /*1300*/  SYNCS.EXCH.64 URZ, [UR9+0x16088], UR10 ;  /* 0x0160880a09ff75b2 */ /* 0x0002620008000100 */
[----:B------:R-:W-:Y:S01]  /*1310*/  NOP ;  /* 0x0000000000007918 */ /* 0x000fe20000000000 */
.L_x_22:
        /* <DEDUP_REMOVED lines=18> */
[----:B------:R2:W1:Y:S01]  /*1440*/  SYNCS.EXCH.64 URZ, [UR10+0x160a0], UR8 ;  /* 0x0160a0080aff75b2 */ /* 0x0004620008000100 */
[----:B------:R2:W1:Y:S01]  /*1450*/  SYNCS.EXCH.64 URZ, [UR10+0x16098], UR12 ;  /* 0x0160980c0aff75b2 */ /* 0x0004620008000100 */
[----:B------:R2:W1:Y:S02]  /*1460*/  SYNCS.EXCH.64 URZ, [UR10+0x160a8], UR8 ;  /* 0x0160a8080aff75b2 */ /* 0x0004640008000100 */
[----:B--2---:R-:W-:Y:S01]  /*1470*/  NOP ;  /* 0x0000000000007918 */ /* 0x004fe20000000000 */
.L_x_23:
        /* <DEDUP_REMOVED lines=22> */
.L_x_24:
[----:B------:R-:W2:Y:S01]  /*15e0*/  SHFL.IDX PT, R2, R3, RZ, 0x1f ;  /* 0x00001fff03027589 */ /* 0x000ea200000e0000 */
[----:B------:R-:W1:Y:S01]  /*15f0*/  S2UR UR36, SR_CTAID.X ;  /* 0x00000000002479c3 */ /* 0x000e620000002500 */
[----:B------:R-:W-:Y:S01]  /*1600*/  NOP ;  /* 0x0000000000007918 */ /* 0x000fe20000000000 */
[----:B--2---:R-:W-:-:S13]  /*1610*/  ISETP.NE.AND P1, PT, R2, RZ, PT ;  /* 0x000000ff0200720c */ /* 0x004fda0003f25270 */
[----:B-1----:R-:W-:Y:S05]  /*1620*/  @P1 BRA `(.L_x_25) ;  /* 0x0000000000301947 */ /* 0x002fea0003800000 */
        /* <DEDUP_REMOVED lines=10> */
[----:B------:R1:W1:Y:S01]  /*16d0*/  SYNCS.EXCH.64 URZ, [UR9+0x160d8], UR10 ;  /* 0x0160d80a09ff75b2 */ /* 0x0002620008000100 */
[----:B------:R-:W-:Y:S01]  /*16e0*/  NOP ;  /* 0x0000000000007918 */ /* 0x000fe20000000000 */
.L_x_25:
[----:B------:R-:W-:Y:S01]  /*16f0*/  ISETP.GT.AND P1, PT, R0, 0x3, PT ;  /* 0x000000030000780c */ /* 0x000fe20003f24270 */
[----:B------:R-:W-:Y:S01]  /*1700*/  NOP ;  /* 0x0000000000007918 */ /* 0x000fe20000000000 */
[----:B-12345:R-:W-:Y:S11]  /*1710*/  BAR.SYNC.DEFER_BLOCKING 0x0 ;  /* 0x0000000000007b1d */ /* 0x03eff60000010000 */
[----:B------:R-:W-:Y:S05]  /*1720*/  @P1 BRA `(.L_x_26) ;  /* 0x000000d800101947 */ /* 0x000fea0003800000 */
[----:B------:R-:W-:-:S13]  /*1730*/  ISETP.GE.U32.AND P0, PT, R0, 0x2, PT ;  /* 0x000000020000780c */ /* 0x000fda0003f06070 */
[----:B------:R-:W-:Y:S05]  /*1740*/  @!P0 BRA `(.L_x_27) ;  /* 0x000000ac00788947 */ /* 0x000fea0003800000 */
[----:B------:R-:W-:Y:S05]  /*1750*/  @!P2 BRA `(.L_x_28) ;  /* 0x0000002400aca947 */ /* 0x000fea0003800000 */
[----:B------:R-:W-:-:S08]  /*1760*/  NOP ;  /* 0x0000000000007918 */ /* 0x000fd00000000000 */
[----:B------:R-:W1:-:S00]  /*1770*/  USETMAXREG.DEALLOC.CTAPOOL 0x20 ;  /* 0x00000020000079c8 */ /* 0x000e4000080e0500 */
[----:B-1----:R-:W1:Y:S02]  /*1780*/  LDC R0, c[0x0][0x900] ;  /* 0x00024000ff007b82 */ /* 0x002e640000000800 */
[----:B-1----:R-:W-:-:S13]  /*1790*/  ISETP.LE.AND P0, PT, R0, UR36, PT ;  /* 0x0000002400007c0c */ /* 0x002fda000bf03270 */
[----:B------:R-:W-:Y:S05]  /*17a0*/  @P0 EXIT ;  /* 0x000000000000094d */ /* 0x000fea0003800000 */
[----:B------:R-:W1:Y:S01]  /*17b0*/  S2UR UR4, SR_CgaCtaId ;  /* 0x00000000000479c3 */ /* 0x000e620000008800 */
[----:B------:R-:W-:Y:S01]  /*17c0*/  UMOV UR7, 0x400 ;  /* 0x0000040000077882 */ /* 0x000fe20000000000 */
[----:B------:R-:W-:Y:S01]  /*17d0*/  HFMA2 R4, -RZ, RZ, 0, 0 ;  /* 0x00000000ff047431 */ /* 0x000fe200000001ff */
[----:B------:R-:W-:Y:S01]  /*17e0*/  PRMT R3, RZ, 0x7610, R3 ;  /* 0x00007610ff037816 */ /* 0x000fe20000000003 */
[----:B------:R-:W-:Y:S02]  /*17f0*/  ULOP3.LUT UR13, UR5, 0x1, URZ, 0xc0, !UPT ;  /* 0x00000001050d7892 */ /* 0x000fe4000f8ec0ff */
[----:B------:R-:W-:Y:S01]  /*1800*/  ULOP3.LUT UR12, UR6, 0x1, URZ, 0xc0, !UPT ;  /* 0x00000001060c7892 */ /* 0x000fe2000f8ec0ff */
[----:B------:R-:W-:Y:S01]  /*1810*/  UMOV UR24, URZ ;  /* 0x000000ff00187c82 */ /* 0x000fe20008000000 */
[----:B------:R-:W-:Y:S01]  /*1820*/  UMOV UR23, 0x1 ;  /* 0x0000000100177882 */ /* 0x000fe20000000000 */
[----:B------:R-:W-:Y:S01]  /*1830*/  UMOV UR22, 0x1 ;  /* 0x0000000100167882 */ /* 0x000fe20000000000 */
[----:B------:R-:W-:Y:S01]  /*1840*/  UMOV UR21, 0x1 ;  /* 0x0000000100157882 */ /* 0x000fe20000000000 */
[----:B------:R-:W-:Y:S01]  /*1850*/  UMOV UR20, URZ ;  /* 0x000000ff00147c82 */ /* 0x000fe20008000000 */
[----:B-1----:R-:W-:-:S04]  /*1860*/  ULEA UR4, UR4, UR7, 0x18 ;  /* 0x0000000704047291 */ /* 0x002fc8000f8ec0ff */
[----:B------:R-:W-:-:S04]  /*1870*/  UIADD3 UR4, UPT, UPT, UR4, 0x8000, URZ ;  /* 0x0000800004047890 */ /* 0x000fc8000fffe0ff */
[----:B------:R-:W-:-:S03]  /*1880*/  USHF.R.U32.HI UR25, URZ, 0x4, UR4 ;  /* 0x00000004ff197899 */ /* 0x000fc60008011604 */
[----:B------:R-:W-:Y:S01]  /*1890*/  UMOV UR4, URZ ;  /* 0x000000ff00047c82 */ /* 0x000fe20008000000 */
[----:B------:R-:W-:-:S04]  /*18a0*/  ULOP3.LUT UR25, UR25, 0x3fff, URZ, 0xc0, !UPT ;  /* 0x00003fff19197892 */ /* 0x000fc8000f8ec0ff */
[----:B------:R-:W-:-:S12]  /*18b0*/  ULOP3.LUT UR14, UR25, 0x10000, URZ, 0xfc, !UPT ;  /* 0x00010000190e7892 */ /* 0x000fd8000f8efcff */
.L_x_89:
[----:B------:R-:W1:Y:S01]  /*18c0*/  LDCU.64 UR6, c[0x0][0x908] ;  /* 0x00012100ff0677ac */ /* 0x000e620008000a00 */
[----:B--2---:R-:W2:Y:S01]  /*18d0*/  LDCU UR5, c[0x0][0x904] ;  /* 0x00012080ff0577ac */ /* 0x004ea20008000800 */
[----:B-1----:R-:W-:Y:S01]  /*18e0*/  UIMAD.WIDE.U32 UR8, UR36, UR6, URZ ;  /* 0x00000006240872a5 */ /* 0x002fe2000f8e00ff */
[----:B------:R-:W1:Y:S01]  /*18f0*/  LDCU UR6, c[0x0][0x380] ;  /* 0x00007000ff0677ac */ /* 0x000e620008000800 */
[----:B--2---:R-:W-:Y:S02]  /*1900*/  UISETP.NE.AND UP0, UPT, UR5, 0x1, UPT ;  /* 0x000000010500788c */ /* 0x004fe4000bf05270 */
[----:B------:R-:W-:-:S04]  /*1910*/  USHF.R.U32.HI UR7, URZ, UR7, UR9 ;  /* 0x00000007ff077299 */ /* 0x000fc80008011609 */
[----:B------:R-:W-:-:S04]  /*1920*/  USEL UR7, UR36, UR7, !UP0 ;  /* 0x0000000724077287 */ /* 0x000fc8000c000000 */
[----:B------:R-:W-:-:S04]  /*1930*/  UIADD3 UR7, UPT, UPT, -UR7, URZ, URZ ;  /* 0x000000ff07077290 */ /* 0x000fc8000fffe1ff */
[----:B------:R-:W-:-:S04]  /*1940*/  UIMAD UR5, UR5, UR7, UR36 ;  /* 0x00000007050572a4 */ /* 0x000fc8000f8e0224 */
[----:B------:R-:W-:-:S04]  /*1950*/  USHF.L.U32 UR5, UR5, 0x8, URZ ;  /* 0x0000000805057899 */ /* 0x000fc800080006ff */
[----:B-1----:R-:W-:-:S09]  /*1960*/  UISETP.GE.AND UP0, UPT, UR5, UR6, UPT ;  /* 0x000000060500728c */ /* 0x002fd2000bf06270 */
[----:B------:R-:W-:Y:S05]  /*1970*/  BRA.U UP0, `(.L_x_29) ;  /* 0x00000025000c7547 */ /* 0x000fea000b800000 */
[----:B------:R-:W-:-:S13]  /*1980*/  LOP3.LUT P0, RZ, R3, 0xff, RZ, 0xc0, !PT ;  /* 0x000000ff03ff7812 */ /* 0x000fda000780c0ff */
[----:B------:R-:W-:Y:S05]  /*1990*/  @P0 BRA `(.L_x_30) ;  /* 0x0000000000940947 */ /* 0x000fea0003800000 */
[----:B------:R-:W1:Y:S01]  /*19a0*/  S2UR UR6, SR_CgaCtaId ;  /* 0x00000000000679c3 */ /* 0x000e620000008800 */
[----:B------:R-:W-:Y:S01]  /*19b0*/  UMOV UR7, 0x40 ;  /* 0x0000004000077882 */ /* 0x000fe20000000000 */
[----:B------:R-:W-:Y:S01]  /*19c0*/  NOP ;  /* 0x0000000000007918 */ /* 0x000fe20000000000 */
[----:B------:R-:W-:Y:S01]  /*19d0*/  UMOV UR5, 0x400 ;  /* 0x0000040000057882 */ /* 0x000fe20000000000 */
[----:B-1----:R-:W-:Y:S02]  /*19e0*/  ULEA UR7, UR6, UR7, 0x18 ;  /* 0x0000000706077291 */ /* 0x002fe4000f8ec0ff */
[----:B------:R-:W-:-:S07]  /*19f0*/  ULEA UR6, UR6, UR5, 0x18 ;  /* 0x0000000506067291 */ /* 0x000fce000f8ec0ff */
[----:B------:R-:W1:Y:S02]  /*1a00*/  LDS.U8 R0, [UR7+0x1c] ;  /* 0x00001c07ff007984 */ /* 0x000e640008000000 */
[----:B-1----:R-:W-:-:S13]  /*1a10*/  ISETP.NE.AND P0, PT, R0, RZ, PT ;  /* 0x000000ff0000720c */ /* 0x002fda0003f05270 */
[----:B------:R-:W-:Y:S05]  /*1a20*/  @P0 BRA `(.L_x_31) ;  /* 0x0000000000580947 */ /* 0x000fea0003800000 */
[----:B------:R-:W-:-:S13]  /*1a30*/  ELECT P0, URZ, PT ;  /* 0x0000000000ff782f */ /* 0x000fda0003800000 */
[----:B------:R-:W-:Y:S05]  /*1a40*/  @!P0 BRA `(.L_x_32) ;  /* 0x0000000000608947 */ /* 0x000fea0003800000 */
[----:B------:R-:W-:Y:S01]  /*1a50*/  UMOV UR5, 0x10 ;  /* 0x0000001000057882 */ /* 0x000fe20000000000 */
[----:B------:R-:W-:Y:S01]  /*1a60*/  HFMA2 R2, -RZ, RZ, 0, 5.9604644775390625e-08 ;  /* 0x00000001ff027431 */ /* 0x000fe200000001ff */
[----:B------:R-:W-:-:S03]  /*1a70*/  MOV R3, 0xffff ;  /* 0x0000ffff00037802 */ /* 0x000fc60000000f00 */
[----:B------:R-:W-:Y:S04]  /*1a80*/  DEPBAR.LE SB1, 0x36 ;  /* 0x00009d800000791a */ /* 0x000fe80000000000 */
[----:B------:R-:W1:Y:S02]  /*1a90*/  UTCATOMSWS.FIND_AND_SET.ALIGN UP0, UR5, UR5 ;  /* 0x00000005000575e3 */ /* 0x000e640008000800 */
[----:B-1----:R-:W-:Y:S01]  /*1aa0*/  MOV R0, UR5 ;  /* 0x0000000500007c02 */ /* 0x002fe20008000f00 */
[----:B------:R-:W-:Y:S06]  /*1ab0*/  BRA.U UP0, `(.L_x_33) ;  /* 0x0000000100187547 */ /* 0x000fec000b800000 */
.L_x_34:
[----:B------:R-:W-:Y:S05]  /*1ac0*/  NANOSLEEP 0x64 ;  /* 0x000000640000795d */ /* 0x000fea0003800000 */
[----:B------:R-:W-:-:S05]  /*1ad0*/  UMOV UR5, 0x10 ;  /* 0x0000001000057882 */ /* 0x000fca0000000000 */
[----:B------:R-:W-:Y:S04]  /*1ae0*/  DEPBAR.LE SB1, 0x36 ;  /* 0x00009d800000791a */ /* 0x000fe80000000000 */
[----:B------:R-:W1:Y:S02]  /*1af0*/  UTCATOMSWS.FIND_AND_SET.ALIGN UP0, UR5, UR5 ;  /* 0x00000005000575e3 */ /* 0x000e640008000800 */
[----:B-1----:R-:W-:Y:S01]  /*1b00*/  MOV R0, UR5 ;  /* 0x0000000500007c02 */ /* 0x002fe20008000f00 */
[----:B------:R-:W-:Y:S05]  /*1b10*/  BRA.U !UP0, `(.L_x_34) ;  /* 0xfffffffd08e87547 */ /* 0x000fea000b83ffff */
.L_x_33:
[-C--:B------:R-:W-:Y:S02]  /*1b20*/  SHF.L.U32 R3, R3, R0.reuse, RZ ;  /* 0x0000000003037219 */ /* 0x080fe400000006ff */
[----:B------:R-:W-:Y:S01]  /*1b30*/  SHF.L.U32 R2, R2, R0, RZ ;  /* 0x0000000002027219 */ /* 0x000fe200000006ff */
[----:B------:R-:W-:Y:S02]  /*1b40*/  IMAD.SHL.U32 R0, R0, 0x20, RZ ;  /* 0x0000002000007824 */ /* 0x000fe400078e00ff */
[----:B------:R1:W-:Y:S04]  /*1b50*/  ATOMS.OR RZ, [UR7+0x14], R3 ;  /* 0x00001403ffff798c */ /* 0x0003e8000b000007 */
[----:B------:R1:W-:Y:S04]  /*1b60*/  ATOMS.OR RZ, [UR7+0x18], R2 ;  /* 0x00001802ffff798c */ /* 0x0003e8000b000007 */
[----:B------:R1:W-:Y:S01]  /*1b70*/  STS [UR6+0x160e0], R0 ;  /* 0x0160e000ff007988 */ /* 0x0003e20008000806 */
[----:B------:R-:W-:Y:S05]  /*1b80*/  BRA `(.L_x_32) ;  /* 0x0000000000107947 */ /* 0x000fea0003800000 */
.L_x_31:
[----:B------:R-:W-:Y:S02]  /*1b90*/  MOV R0, 0xffffffff ;  /* 0xffffffff00007802 */ /* 0x000fe40000000f00 */
[----:B------:R-:W-:-:S03]  /*1ba0*/  MOV R2, 0x1bd0 ;  /* 0x00001bd000027802 */ /* 0x000fc60000000f00 */
[----:B------:R1:W-:Y:S04]  /*1bb0*/  STS [UR6+0x160e0], R0 ;  /* 0x0160e000ff007988 */ /* 0x0003e80008000806 */
[----:B-1----:R-:W-:Y:S05]  /*1bc0*/  CALL.REL.NOINC `($__internal_1_$__cuda_sm10x_tcgen05_guardrail_trap_phase_invalid_during_alloc) ;  /* 0x0000011c00587944 */ /* 0x002fea0003c00000 */
.L_x_32:
[----:B------:R-:W-:Y:S05]  /*1bd0*/  WARPSYNC.ALL ;  /* 0x0000000000007948 */ /* 0x000fea0003800000 */
[----:B------:R-:W-:Y:S01]  /*1be0*/  NOP ;  /* 0x0000000000007918 */ /* 0x000fe20000000000 */
.L_x_30:
[----:B------:R-:W2:Y:S01]  /*1bf0*/  LDCU UR6, c[0x0][0x384] ;  /* 0x00007080ff0677ac */ /* 0x000ea20008000800 */
[----:B-1----:R-:W-:Y:S01]  /*1c00*/  HFMA2 R3, -RZ, RZ, 0, 5.9604644775390625e-08 ;  /* 0x00000001ff037431 */ /* 0x002fe200000001ff */
[----:B--2---:R-:W-:-:S09]  /*1c10*/  UISETP.NE.AND UP0, UPT, UR6, URZ, UPT ;  /* 0x000000ff0600728c */ /* 0x004fd2000bf05270 */
[----:B------:R-:W-:Y:S05]  /*1c20*/  BRA.U !UP0, `(.L_x_29) ;  /* 0x0000002108607547 */ /* 0x000fea000b800000 */
[----:B------:R-:W-:Y:S04]  /*1c30*/  BSSY.RECONVERGENT B0, `(.L_x_35) ;  /* 0x0000003000007945 */ /* 0x000fe80003800200 */
[----:B------:R-:W-:Y:S05]  /*1c40*/  @!P4 BRA `(.L_x_36) ;  /* 0x000000000004c947 */ /* 0x000fea0003800000 */
[----:B------:R-:W-:Y:S05]  /*1c50*/  BPT.TRAP 0x1 ;  /* 0x000000040000795c */ /* 0x000fea0000300000 */
.L_x_36:
[----:B------:R-:W-:Y:S05]  /*1c60*/  BSYNC.RECONVERGENT B0 ;  /* 0x0000000000007941 */ /* 0x000fea0003800200 */
.L_x_35:
[----:B------:R-:W1:Y:S01]  /*1c70*/  S2UR UR11, SR_CgaCtaId ;  /* 0x00000000000b79c3 */ /* 0x000e620000008800 */
[----:B------:R-:W-:Y:S01]  /*1c80*/  UMOV UR5, 0x400 ;  /* 0x0000040000057882 */ /* 0x000fe20000000000 */
[----:B------:R-:W-:Y:S01]  /*1c90*/  SHF.L.U32 R0, R4, 0x1f, RZ ;  /* 0x0000001f04007819 */ /* 0x000fe200000006ff */
[----:B-1----:R-:W-:-:S09]  /*1ca0*/  ULEA UR11, UR11, UR5, 0x18 ;  /* 0x000000050b0b7291 */ /* 0x002fd2000f8ec0ff */
[----:B------:R-:W1:Y:S02]  /*1cb0*/  SYNCS.PHASECHK.TRANS64.TRYWAIT P0, [UR11+0x16000], R0 ;  /* 0x01600000ff0075a7 */ /* 0x000e64000800110b */
[----:B-1----:R-:W-:Y:S05]  /*1cc0*/  @!P0 BRA `(.L_x_37) ;  /* 0x0000010400fc8947 */ /* 0x002fea0003800000 */
.L_x_372:
[----:B------:R-:W-:Y:S05]  /*1cd0*/  BRA.U !UP1, `(.L_x_38) ;  /* 0x0000000109047547 */ /* 0x000fea000b800000 */
[----:B------:R-:W-:Y:S05]  /*1ce0*/  BPT.TRAP 0x1 ;  /* 0x000000040000795c */ /* 0x000fea0000300000 */
.L_x_38:
[----:B------:R-:W-:Y:S01]  /*1cf0*/  ULEA UR7, UR4, UR11, 0x3 ;  /* 0x0000000b04077291 */ /* 0x000fe2000f8e18ff */
[----:B-1----:R-:W-:Y:S01]  /*1d00*/  MOV R2, UR20 ;  /* 0x0000001400027c02 */ /* 0x002fe20008000f00 */
[----:B------:R-:W-:-:S03]  /*1d10*/  UISETP.NE.AND UP4, UPT, UR13, URZ, UPT ;  /* 0x000000ff0d00728c */ /* 0x000fc6000bf85270 */
[----:B------:R-:W-:-:S04]  /*1d20*/  SHF.L.U32 R2, R2, 0x1f, RZ ;  /* 0x0000001f02027819 */ /* 0x000fc800000006ff */
[----:B------:R-:W1:Y:S02]  /*1d30*/  SYNCS.PHASECHK.TRANS64.TRYWAIT P0, [UR7+0x16020], R2 ;  /* 0x01602002ff0075a7 */ /* 0x000e640008001107 */
[----:B-1----:R-:W-:Y:S05]  /*1d40*/  @!P0 BRA `(.L_x_39) ;  /* 0x0000010400f48947 */ /* 0x002fea0003800000 */
.L_x_374:
[----:B------:R-:W-:-:S04]  /*1d50*/  UIADD3 UR15, UPT, UPT, UR4, 0x1, URZ ;  /* 0x00000001040f7890 */ /* 0x000fc8000fffe0ff */
[----:B------:R-:W-:-:S04]  /*1d60*/  UISETP.NE.AND UP0, UPT, UR15, 0x3, UPT ;  /* 0x000000030f00788c */ /* 0x000fc8000bf05270 */
[----:B------:R-:W-:Y:S02]  /*1d70*/  USEL UR5, URZ, 0x1, UP0 ;  /* 0x00000001ff057887 */ /* 0x000fe40008000000 */
[----:B------:R-:W-:Y:S02]  /*1d80*/  USEL UR15, UR15, URZ, UP0 ;  /* 0x000000ff0f0f7287 */ /* 0x000fe40008000000 */
[----:B------:R-:W-:Y:S01]  /*1d90*/  ULOP3.LUT UR20, UR20, UR5, URZ, 0x3c, !UPT ;  /* 0x0000000514147292 */ /* 0x000fe2000f8e3cff */
[----:B------:R-:W-:Y:S11]  /*1da0*/  BRA.U UP4, `(.L_x_40) ;  /* 0x0000000104047547 */ /* 0x000ff6000b800000 */
[----:B------:R-:W-:Y:S05]  /*1db0*/  BPT.TRAP 0x1 ;  /* 0x000000040000795c */ /* 0x000fea0000300000 */
.L_x_40:
[----:B-1----:R-:W-:Y:S01]  /*1dc0*/  IMAD.U32 R2, RZ, RZ, UR21 ;  /* 0x00000015ff027e24 */ /* 0x002fe2000f8e00ff */
[----:B------:R-:W-:Y:S01]  /*1dd0*/  USHF.R.U32.HI UR8, URZ, 0x4, UR11 ;  /* 0x00000004ff087899 */ /* 0x000fe2000801160b */
[----:B------:R-:W-:-:S03]  /*1de0*/  CS2R R6, SRZ ;  /* 0x0000000000067805 */ /* 0x000fc6000001ff00 */
[----:B------:R-:W-:Y:S01]  /*1df0*/  SHF.L.U32 R2, R2, 0x1f, RZ ;  /* 0x0000001f02027819 */ /* 0x000fe200000006ff */
[----:B------:R-:W-:-:S03]  /*1e00*/  ULOP3.LUT UR8, UR8, 0x3fff, URZ, 0xc0, !UPT ;  /* 0x00003fff08087892 */ /* 0x000fc6000f8ec0ff */
[----:B------:R-:W1:Y:S01]  /*1e10*/  SYNCS.PHASECHK.TRANS64.TRYWAIT P0, [UR11+0x16058], R2 ;  /* 0x01605802ff0075a7 */ /* 0x000e62000800110b */
[----:B------:R-:W-:Y:S01]  /*1e20*/  ULOP3.LUT UR8, UR8, 0x10000, URZ, 0xfc, !UPT ;  /* 0x0001000008087892 */ /* 0x000fe2000f8efcff */
[----:B-1----:R-:W-:Y:S11]  /*1e30*/  @!P0 BRA `(.L_x_41) ;  /* 0x0000010400d08947 */ /* 0x002ff60003800000 */
.L_x_376:
[----:B-1----:R-:W-:Y:S01]  /*1e40*/  IMAD.MOV.U32 R5, RZ, RZ, RZ ;  /* 0x000000ffff057224 */ /* 0x002fe200078e00ff */
[----:B------:R-:W-:Y:S01]  /*1e50*/  R2UR UR9, R7 ;  /* 0x00000000070972ca */ /* 0x000fe200000e0000 */
[----:B------:R-:W-:Y:S01]  /*1e60*/  IMAD.MOV.U32 R2, RZ, RZ, RZ ;  /* 0x000000ffff027224 */ /* 0x000fe200078e00ff */
[----:B------:R-:W-:Y:S01]  /*1e70*/  R2UR UR5, R6 ;  /* 0x00000000060572ca */ /* 0x000fe200000e0000 */
[----:B------:R-:W-:Y:S01]  /*1e80*/  ULEA UR34, UR4, UR14, 0x9 ;  /* 0x0000000e04227291 */ /* 0x000fe2000f8e48ff */
[----:B------:R-:W-:Y:S01]  /*1e90*/  R2UR UR10, R5 ;  /* 0x00000000050a72ca */ /* 0x000fe200000e0000 */
[----:B------:R-:W-:Y:S01]  /*1ea0*/  UIADD3 UR44, UPT, UPT, UR8, 0x2, URZ ;  /* 0x00000002082c7890 */ /* 0x000fe2000fffe0ff */
[----:B------:R-:W-:Y:S01]  /*1eb0*/  R2UR UR4, R2 ;  /* 0x00000000020472ca */ /* 0x000fe200000e0000 */
[----:B------:R-:W-:Y:S02]  /*1ec0*/  UIADD3 UR30, UPT, UPT, UR34, 0x2, URZ ;  /* 0x00000002221e7890 */ /* 0x000fe4000fffe0ff */
[----:B------:R-:W-:-:S02]  /*1ed0*/  UIADD3 UR42, UPT, UPT, UR8, 0x4, URZ ;  /* 0x00000004082a7890 */ /* 0x000fc4000fffe0ff */
[----:B------:R-:W-:Y:S02]  /*1ee0*/  UIADD3 UR26, UPT, UPT, UR34, 0x4, URZ ;  /* 0x00000004221a7890 */ /* 0x000fe4000fffe0ff */
[----:B------:R-:W-:Y:S02]  /*1ef0*/  UIADD3 UR40, UPT, UPT, UR8, 0x6, URZ ;  /* 0x0000000608287890 */ /* 0x000fe4000fffe0ff */
[----:B------:R-:W-:Y:S01]  /*1f00*/  UIADD3 UR46, UPT, UPT, UR34, 0x6, URZ ;  /* 0x00000006222e7890 */ /* 0x000fe2000fffe0ff */
[----:B------:R-:W-:Y:S01]  /*1f10*/  UMOV UR32, 0x0 ;  /* 0x0000000000207882 */ /* 0x000fe20000000000 */
[----:B------:R-:W-:Y:S01]  /*1f20*/  UMOV UR33, 0x8100490 ;  /* 0x0810049000217882 */ /* 0x000fe20000000000 */
[----:B------:R-:W-:Y:S01]  /*1f30*/  UMOV UR38, UR8 ;  /* 0x0000000800267c82 */ /* 0x000fe20008000000 */
[----:B------:R-:W-:Y:S01]  /*1f40*/  UMOV UR39, 0x40004040 ;  /* 0x4000404000277882 */ /* 0x000fe20000000000 */
        /* <DEDUP_REMOVED lines=9> */
[----:B------:R1:W-:Y:S01]  /*1fe0*/  UTCHMMA gdesc[UR38], gdesc[UR34], tmem[UR9], tmem[UR32], idesc[UR33], !UPT ;  /* 0x00ff2022260075ea */ /* 0x0003e2000f800009 */
[----:B------:R-:W-:Y:S01]  /*1ff0*/  UMOV UR16, 0x0 ;  /* 0x0000000000107882 */ /* 0x000fe20000000000 */
[----:B------:R-:W-:Y:S01]  /*2000*/  UMOV UR17, 0x8100490 ;  /* 0x0810049000117882 */ /* 0x000fe20000000000 */
[----:B------:R-:W-:Y:S01]  /*2010*/  UMOV UR41, 0x40004040 ;  /* 0x4000404000297882 */ /* 0x000fe20000000000 */
[----:B------:R-:W-:Y:S01]  /*2020*/  UMOV UR47, 0x40004040 ;  /* 0x40004040002f7882 */ /* 0x000fe20000000000 */
[----:B------:R1:W-:Y:S01]  /*2030*/  UTCHMMA gdesc[UR44], gdesc[UR30], tmem[UR5], tmem[UR28], idesc[UR29], UPT ;  /* 0x00ff1c1e2c0075ea */ /* 0x0003e2000b800005 */
[----:B------:R1:W-:Y:S01]  /*2040*/  UTCHMMA gdesc[UR42], gdesc[UR26], tmem[UR10], tmem[UR18], idesc[UR19], UPT ;  /* 0x00ff121a2a0075ea */ /* 0x0003e2000b80000a */
[----:B------:R1:W-:Y:S01]  /*2050*/  UTCHMMA gdesc[UR40], gdesc[UR46], tmem[UR4], tmem[UR16], idesc[UR17], UPT ;  /* 0x00ff102e280075ea */ /* 0x0003e2000b800004 */
[----:B------:R-:W-:Y:S05]  /*2060*/  BRA.U UP4, `(.L_x_42) ;  /* 0x0000000104047547 */ /* 0x000fea000b800000 */
[----:B-1----:R-:W-:Y:S05]  /*2070*/  BPT.TRAP 0x1 ;  /* 0x000000040000795c */ /* 0x002fea0000300000 */
.L_x_42:
[----:B-1----:R-:W-:Y:S01]  /*2080*/  UIADD3 UR4, UPT, UPT, UR11, 0x16050, URZ ;  /* 0x000160500b047890 */ /* 0x002fe2000fffe0ff */
[----:B------:R-:W-:Y:S01]  /*2090*/  BSSY.RECONVERGENT B0, `(.L_x_43) ;  /* 0x0000005000007945 */ /* 0x000fe20003800200 */
[----:B------:R-:W-:-:S07]  /*20a0*/  ULOP3.LUT UR5, UR21, 0x1, URZ, 0x3c, !UPT ;  /* 0x0000000115057892 */ /* 0x000fce000f8e3cff */
[----:B------:R1:W-:Y:S01]  /*20b0*/  UTCBAR [UR4], URZ ;  /* 0x000000ff040073e9 */ /* 0x0003e200080000ff */
[----:B------:R-:W-:Y:S05]  /*20c0*/  @!P4 BRA `(.L_x_44) ;  /* 0x000000000004c947 */ /* 0x000fea0003800000 */
[----:B-1----:R-:W-:Y:S05]  /*20d0*/  BPT.TRAP 0x1 ;  /* 0x000000040000795c */ /* 0x002fea0000300000 */
.L_x_44:
[----:B-1----:R-:W-:Y:S05]  /*20e0*/  BSYNC.RECONVERGENT B0 ;  /* 0x0000000000007941 */ /* 0x002fea0003800200 */
.L_x_43:
[----:B------:R-:W1:Y:S01]  /*20f0*/  SYNCS.PHASECHK.TRANS64.TRYWAIT P0, [UR11+0x16008], R0 ;  /* 0x01600800ff0075a7 */ /* 0x000e62000800110b */
[----:B------:R-:W-:Y:S01]  /*2100*/  UISETP.NE.AND UP3, UPT, UR12, URZ, UPT ;  /* 0x000000ff0c00728c */ /* 0x000fe2000bf65270 */
[----:B-1----:R-:W-:Y:S10]  /*2110*/  @!P0 BRA `(.L_x_45) ;  /* 0x0000010400308947 */ /* 0x002ff40003800000 */
.L_x_378:
[----:B------:R-:W-:Y:S05]  /*2120*/  BRA.U UP3, `(.L_x_46) ;  /* 0x0000000103047547 */ /* 0x000fea000b800000 */
[----:B------:R-:W-:Y:S05]  /*2130*/  BPT.TRAP 0x1 ;  /* 0x000000040000795c */ /* 0x000fea0000300000 */
.L_x_46:
[----:B-1----:R-:W-:Y:S02]  /*2140*/  IMAD.U32 R0, RZ, RZ, UR22 ;  /* 0x00000016ff007e24 */ /* 0x002fe4000f8e00ff */
[----:B------:R-:W-:Y:S02]  /*2150*/  HFMA2 R6, -RZ, RZ, 0, 7.62939453125e-06 ;  /* 0x00000080ff067431 */ /* 0x000fe400000001ff */
[----:B------:R-:W-:Y:S01]  /*2160*/  IMAD.MOV.U32 R5, RZ, RZ, 0x80 ;  /* 0x00000080ff057424 */ /* 0x000fe200078e00ff */
[----:B------:R-:W-:-:S04]  /*2170*/  SHF.L.U32 R0, R0, 0x1f, RZ ;  /* 0x0000001f00007819 */ /* 0x000fc800000006ff */
[----:B------:R-:W1:Y:S02]  /*2180*/  SYNCS.PHASECHK.TRANS64.TRYWAIT P0, [UR11+0x16068], R0 ;  /* 0x01606800ff0075a7 */ /* 0x000e64000800110b */
[----:B-1----:R-:W-:Y:S05]  /*2190*/  @!P0 BRA `(.L_x_47) ;  /* 0x0000010400288947 */ /* 0x002fea0003800000 */
.L_x_380:
[----:B-1----:R-:W-:Y:S01]  /*21a0*/  IMAD.MOV.U32 R2, RZ, RZ, 0x80 ;  /* 0x00000080ff027424 */ /* 0x002fe200078e00ff */
[----:B------:R-:W-:Y:S01]  /*21b0*/  R2UR UR16, R6 ;  /* 0x00000000061072ca */ /* 0x000fe200000e0000 */
[----:B------:R-:W-:Y:S01]  /*21c0*/  IMAD.MOV.U32 R0, RZ, RZ, 0x80 ;  /* 0x00000080ff007424 */ /* 0x000fe200078e00ff */
[----:B------:R-:W-:Y:S01]  /*21d0*/  R2UR UR10, R5 ;  /* 0x00000000050a72ca */ /* 0x000fe200000e0000 */
[----:B------:R-:W-:Y:S01]  /*21e0*/  UIADD3 UR42, UPT, UPT, UR8, 0x400, URZ ;  /* 0x00000400082a7890 */ /* 0x000fe2000fffe0ff */
[----:B------:R-:W-:Y:S01]  /*21f0*/  R2UR UR9, R2 ;  /* 0x00000000020972ca */ /* 0x000fe200000e0000 */
[----:B------:R-:W-:Y:S01]  /*2200*/  UIADD3 UR40, UPT, UPT, UR8, 0x402, URZ ;  /* 0x0000040208287890 */ /* 0x000fe2000fffe0ff */
[----:B------:R-:W-:Y:S01]  /*2210*/  R2UR UR4, R0 ;  /* 0x00000000000472ca */ /* 0x000fe200000e0000 */
[----:B------:R-:W-:Y:S02]  /*2220*/  UIADD3 UR38, UPT, UPT, UR8, 0x404, URZ ;  /* 0x0000040408267890 */ /* 0x000fe4000fffe0ff */
[----:B------:R-:W-:Y:S01]  /*2230*/  UIADD3 UR48, UPT, UPT, UR8, 0x406, URZ ;  /* 0x0000040608307890 */ /* 0x000fe2000fffe0ff */
        /* <DEDUP_REMOVED lines=22> */
.L_x_48:
[----:B-1----:R-:W-:-:S09]  /*23a0*/  UIADD3 UR4, UPT, UPT, UR11, 0x16060, URZ ;  /* 0x000160600b047890 */ /* 0x002fd2000fffe0ff */
[----:B------:R1:W-:Y:S01]  /*23b0*/  UTCBAR [UR4], URZ ;  /* 0x000000ff040073e9 */ /* 0x0003e200080000ff */
[----:B------:R-:W-:Y:S05]  /*23c0*/  BRA.U !UP1, `(.L_x_49) ;  /* 0x0000000109047547 */ /* 0x000fea000b800000 */
[----:B-1----:R-:W-:Y:S05]  /*23d0*/  BPT.TRAP 0x1 ;  /* 0x000000040000795c */ /* 0x002fea0000300000 */
.L_x_49:
[----:B------:R-:W-:-:S09]  /*23e0*/  UIADD3 UR7, UPT, UPT, UR7, 0x16038, URZ ;  /* 0x0001603807077890 */ /* 0x000fd2000fffe0ff */
[----:B------:R2:W-:Y:S01]  /*23f0*/  UTCBAR [UR7], URZ ;  /* 0x000000ff070073e9 */ /* 0x0005e200080000ff */
[----:B------:R-:W-:Y:S05]  /*2400*/  BRA.U !UP1, `(.L_x_50) ;  /* 0x0000000109047547 */ /* 0x000fea000b800000 */
[----:B-12---:R-:W-:Y:S05]  /*2410*/  BPT.TRAP 0x1 ;  /* 0x000000040000795c */ /* 0x006fea0000300000 */
.L_x_50:
[----:B-1----:R-:W-:Y:S01]  /*2420*/  ULEA UR4, UR15, UR11, 0x3 ;  /* 0x0000000b0f047291 */ /* 0x002fe2000f8e18ff */
[----:B------:R-:W-:-:S04]  /*2430*/  MOV R0, UR20 ;  /* 0x0000001400007c02 */ /* 0x000fc80008000f00 */
[----:B------:R-:W-:-:S04]  /*2440*/  SHF.L.U32 R0, R0, 0x1f, RZ ;  /* 0x0000001f00007819 */ /* 0x000fc800000006ff */
[----:B------:R-:W1:Y:S02]  /*2450*/  SYNCS.PHASECHK.TRANS64.TRYWAIT P0, [UR4+0x16020], R0 ;  /* 0x01602000ff0075a7 */ /* 0x000e640008001104 */
[----:B-1----:R-:W-:Y:S05]  /*2460*/  @!P0 BRA `(.L_x_51) ;  /* 0x00000100008c8947 */ /* 0x002fea0003800000 */
.L_x_382:
[----:B------:R-:W-:-:S04]  /*2470*/  UIADD3 UR4, UPT, UPT, UR15, 0x1, URZ ;  /* 0x000000010f047890 */ /* 0x000fc8000fffe0ff */
[----:B------:R-:W-:-:S04]  /*2480*/  UISETP.NE.AND UP0, UPT, UR4, 0x3, UPT ;  /* 0x000000030400788c */ /* 0x000fc8000bf05270 */
[----:B--2---:R-:W-:Y:S02]  /*2490*/  USEL UR7, URZ, 0x1, UP0 ;  /* 0x00000001ff077887 */ /* 0x004fe40008000000 */
[----:B------:R-:W-:Y:S02]  /*24a0*/  USEL UR4, UR4, URZ, UP0 ;  /* 0x000000ff04047287 */ /* 0x000fe40008000000 */
[----:B------:R-:W-:Y:S01]  /*24b0*/  ULOP3.LUT UR20, UR20, UR7, URZ, 0x3c, !UPT ;  /* 0x0000000714147292 */ /* 0x000fe2000f8e3cff */
[----:B------:R-:W-:Y:S11]  /*24c0*/  BRA.U UP5, `(.L_x_52) ;  /* 0x0000000105047547 */ /* 0x000ff6000b800000 */
[----:B------:R-:W-:Y:S05]  /*24d0*/  BPT.TRAP 0x1 ;  /* 0x000000040000795c */ /* 0x000fea0000300000 */
.L_x_52:
[----:B-1----:R-:W-:-:S04]  /*24e0*/  MOV R0, UR23 ;  /* 0x0000001700007c02 */ /* 0x002fc80008000f00 */
[----:B------:R-:W-:-:S04]  /*24f0*/  SHF.L.U32 R0, R0, 0x1f, RZ ;  /* 0x0000001f00007819 */ /* 0x000fc800000006ff */
[----:B------:R-:W1:Y:S02]  /*2500*/  SYNCS.PHASECHK.TRANS64.TRYWAIT P0, [UR11+0x160a0], R0 ;  /* 0x0160a000ff0075a7 */ /* 0x000e64000800110b */
[----:B-1----:R-:W-:Y:S05]  /*2510*/  @!P0 BRA `(.L_x_53) ;  /* 0x0000010000788947 */ /* 0x002fea0003800000 */
.L_x_384:
[----:B------:R-:W-:Y:S05]  /*2520*/  BRA.U UP4, `(.L_x_54) ;  /* 0x0000000104047547 */ /* 0x000fea000b800000 */
[----:B------:R-:W-:Y:S05]  /*2530*/  BPT.TRAP 0x1 ;  /* 0x000000040000795c */ /* 0x000fea0000300000 */
.L_x_54:
[----:B-1----:R-:W-:Y:S02]  /*2540*/  IMAD.U32 R0, RZ, RZ, UR5 ;  /* 0x00000005ff007e24 */ /* 0x002fe4000f8e00ff */
[----:B------:R-:W-:Y:S02]  /*2550*/  HFMA2 R5, -RZ, RZ, 0, 2.384185791015625e-06 ;  /* 0x00000028ff057431 */ /* 0x000fe400000001ff */
[----:B------:R-:W-:Y:S01]  /*2560*/  IMAD.MOV.U32 R7, RZ, RZ, 0x20 ;  /* 0x00000020ff077424 */ /* 0x000fe200078e00ff */
[----:B------:R-:W-:Y:S02]  /*2570*/  MOV R6, 0x100 ;  /* 0x0000010000067802 */ /* 0x000fe40000000f00 */
[----:B------:R-:W-:-:S04]  /*2580*/  SHF.L.U32 R0, R0, 0x1f, RZ ;  /* 0x0000001f00007819 */ /* 0x000fc800000006ff */
[----:B------:R-:W1:Y:S02]  /*2590*/  SYNCS.PHASECHK.TRANS64.TRYWAIT P0, [UR11+0x16058], R0 ;  /* 0x01605800ff0075a7 */ /* 0x000e64000800110b */
[----:B-1----:R-:W-:Y:S05]  /*25a0*/  @!P0 BRA `(.L_x_55) ;  /* 0x00000100006c8947 */ /* 0x002fea0003800000 */
.L_x_386:
[----:B-1----:R-:W-:Y:S01]  /*25b0*/  IMAD.MOV.U32 R0, RZ, RZ, 0x38 ;  /* 0x00000038ff007424 */ /* 0x002fe200078e00ff */
[----:B------:R-:W-:Y:S01]  /*25c0*/  R2UR UR19, R6 ;  /* 0x00000000061372ca */ /* 0x000fe200000e0000 */
[----:B------:R-:W-:Y:S01]  /*25d0*/  IMAD.MOV.U32 R6, RZ, RZ, 0x100 ;  /* 0x00000100ff067424 */ /* 0x000fe200078e00ff */
[----:B------:R-:W-:Y:S01]  /*25e0*/  R2UR UR16, R5 ;  /* 0x00000000051072ca */ /* 0x000fe200000e0000 */
[----:B------:R-:W-:Y:S01]  /*25f0*/  IMAD.MOV.U32 R5, RZ, RZ, 0x30 ;  /* 0x00000030ff057424 */ /* 0x000fe200078e00ff */
[----:B------:R-:W-:Y:S01]  /*2600*/  R2UR UR7, R0 ;  /* 0x00000000000772ca */ /* 0x000fe200000e0000 */
[----:B------:R-:W-:Y:S01]  /*2610*/  IMAD.MOV.U32 R2, RZ, RZ, 0x100 ;  /* 0x00000100ff027424 */ /* 0x000fe200078e00ff */
[----:B------:R-:W-:Y:S01]  /*2620*/  R2UR UR18, R7 ;  /* 0x00000000071272ca */ /* 0x000fe200000e0000 */
[----:B------:R-:W-:Y:S01]  /*2630*/  IMAD.MOV.U32 R0, RZ, RZ, 0x100 ;  /* 0x00000100ff007424 */ /* 0x000fe200078e00ff */
[----:B------:R-:W-:Y:S01]  /*2640*/  R2UR UR17, R6 ;  /* 0x00000000061172ca */ /* 0x000fe200000e0000 */
[----:B------:R-:W-:Y:S01]  /*2650*/  ULEA UR42, UR15, UR25, 0x9 ;  /* 0x000000190f2a7291 */ /* 0x000fe2000f8e48ff */
[----:B------:R-:W-:Y:S01]  /*2660*/  R2UR UR9, R5 ;  /* 0x00000000050972ca */ /* 0x000fe200000e0000 */
[----:B------:R-:W-:Y:S01]  /*2670*/  UMOV UR32, 0x0 ;  /* 0x0000000000207882 */ /* 0x000fe20000000000 */
[----:B------:R-:W-:Y:S01]  /*2680*/  R2UR UR10, R2 ;  /* 0x00000000020a72ca */ /* 0x000fe200000e0000 */
[----:B------:R-:W-:Y:S01]  /*2690*/  UIADD3 UR40, UPT, UPT, UR42, 0x80, URZ ;  /* 0x000000802a287890 */ /* 0x000fe2000fffe0ff */
[----:B------:R-:W-:Y:S01]  /*26a0*/  R2UR UR8, R0 ;  /* 0x00000000000872ca */ /* 0x000fe200000e0000 */
[----:B------:R-:W-:-:S02]  /*26b0*/  UIADD3 UR38, UPT, UPT, UR42, 0x100, URZ ;  /* 0x000001002a267890 */ /* 0x000fc4000fffe0ff */
        /* <DEDUP_REMOVED lines=9> */
[----:B------:R1:W-:Y:S01]  /*2750*/  UTCHMMA tmem[UR18], gdesc[UR42], tmem[UR19], tmem[UR32], idesc[UR33], !UPT ;  /* 0x00ff202a120079ea */ /* 0x0003e2000f800013 */
[----:B------:R-:W-:Y:S01]  /*2760*/  UMOV UR26, 0x0 ;  /* 0x00000000001a7882 */ /* 0x000fe20000000000 */
[----:B------:R-:W-:Y:S01]  /*2770*/  UMOV UR27, 0x8110490 ;  /* 0x08110490001b7882 */ /* 0x000fe20000000000 */
[----:B------:R-:W-:Y:S01]  /*2780*/  UMOV UR35, 0x40004040 ;  /* 0x4000404000237882 */ /* 0x000fe20000000000 */
[----:B------:R1:W-:Y:S01]  /*2790*/  UTCHMMA tmem[UR16], gdesc[UR40], tmem[UR17], tmem[UR30], idesc[UR31], UPT ;  /* 0x00ff1e28100079ea */ /* 0x0003e2000b800011 */
[----:B------:R1:W-:Y:S01]  /*27a0*/  UTCHMMA tmem[UR9], gdesc[UR38], tmem[UR10], tmem[UR28], idesc[UR29], UPT ;  /* 0x00ff1c26090079ea */ /* 0x0003e2000b80000a */
[----:B------:R1:W-:Y:S01]  /*27b0*/  UTCHMMA tmem[UR7], gdesc[UR34], tmem[UR8], tmem[UR26], idesc[UR27], UPT ;  /* 0x00ff1a22070079ea */ /* 0x0003e2000b800008 */
[----:B------:R-:W-:Y:S05]  /*27c0*/  BRA.U UP5, `(.L_x_56) ;  /* 0x0000000105047547 */ /* 0x000fea000b800000 */
[----:B-1----:R-:W-:Y:S05]  /*27d0*/  BPT.TRAP 0x1 ;  /* 0x000000040000795c */ /* 0x002fea0000300000 */
.L_x_56:
[----:B-1----:R-:W-:Y:S02]  /*27e0*/  UIADD3 UR8, UPT, UPT, UR11, 0x16090, URZ ;  /* 0x000160900b087890 */ /* 0x002fe4000fffe0ff */
[----:B------:R-:W-:Y:S02]  /*27f0*/  UISETP.GE.AND UP0, UPT, UR6, 0x41, UPT ;  /* 0x000000410600788c */ /* 0x000fe4000bf06270 */
[----:B------:R-:W-:Y:S01]  /*2800*/  ULOP3.LUT UR7, UR22, 0x1, URZ, 0x3c, !UPT ;  /* 0x0000000116077892 */ /* 0x000fe2000f8e3cff */
[----:B------:R-:W-:Y:S01]  /*2810*/  UMOV UR19, URZ ;  /* 0x000000ff00137c82 */ /* 0x000fe20008000000 */
[----:B------:R-:W-:Y:S01]  /*2820*/  UMOV UR18, UR24 ;  /* 0x0000001800127c82 */ /* 0x000fe20008000000 */
[----:B------:R-:W-:Y:S02]  /*2830*/  UMOV UR17, UR15 ;  /* 0x0000000f00117c82 */ /* 0x000fe40008000000 */
[----:B------:R1:W-:Y:S02]  /*2840*/  UTCBAR [UR8], URZ ;  /* 0x000000ff080073e9 */ /* 0x0003e400080000ff */
[----:B------:R-:W-:Y:S05]  /*2850*/  BRA.U !UP0, `(.L_x_57) ;  /* 0x00000011080c7547 */ /* 0x000fea000b800000 */
[----:B-1----:R-:W-:Y:S01]  /*2860*/  UIADD3 UR8, UPT, UPT, UR6, 0x3f, URZ ;  /* 0x0000003f06087890 */ /* 0x002fe2000fffe0ff */
[----:B------:R-:W-:Y:S01]  /*2870*/  UMOV UR19, URZ ;  /* 0x000000ff00137c82 */ /* 0x000fe20008000000 */
[----:B------:R-:W-:Y:S02]  /*2880*/  UMOV UR17, UR15 ;  /* 0x0000000f00117c82 */ /* 0x000fe40008000000 */
[----:B------:R-:W-:Y:S01]  /*2890*/  USHF.R.S32.HI UR6, URZ, 0x1f, UR8 ;  /* 0x0000001fff067899 */ /* 0x000fe20008011408 */
[----:B------:R-:W-:-:S03]  /*28a0*/  UMOV UR16, UR15 ;  /* 0x0000000f00107c82 */ /* 0x000fc60008000000 */
[----:B------:R-:W-:-:S04]  /*28b0*/  ULEA.HI UR8, UR6, UR8, URZ, 0x6 ;  /* 0x0000000806087291 */ /* 0x000fc8000f8f30ff */
[----:B------:R-:W-:-:S04]  /*28c0*/  USHF.R.S32.HI UR8, URZ, 0x6, UR8 ;  /* 0x00000006ff087899 */ /* 0x000fc80008011408 */
[----:B------:R-:W-:-:S04]  /*28d0*/  UISETP.LT.AND UP0, UPT, UR8, 0x2, UPT ;  /* 0x000000020800788c */ /* 0x000fc8000bf01270 */
[----:B------:R-:W-:-:S04]  /*28e0*/  USEL UR6, UR8, 0x2, UP0 ;  /* 0x0000000208067887 */ /* 0x000fc80008000000 */
[----:B------:R-:W-:-:S04]  /*28f0*/  UIADD3 UR6, UPT, UPT, -UR6, UR24, UR8 ;  /* 0x0000001806067290 */ /* 0x000fc8000fffe108 */
[----:B------:R-:W-:-:S12]  /*2900*/  UIADD3 UR18, UPT, UPT, UR6, 0x1, URZ ;  /* 0x0000000106127890 */ /* 0x000fd8000fffe0ff */
.L_x_76:
[----:B------:R-:W-:Y:S01]  /*2910*/  UIADD3 UR24, UPT, UPT, UR24, 0x1, URZ ;  /* 0x0000000118187890 */ /* 0x000fe2000fffe0ff */
[----:B------:R-:W-:Y:S01]  /*2920*/  UMOV UR21, UR5 ;  /* 0x0000000500157c82 */ /* 0x000fe20008000000 */
[----:B------:R-:W-:Y:S02]  /*2930*/  UMOV UR22, UR7 ;  /* 0x0000000700167c82 */ /* 0x000fe40008000000 */
[----:B------:R-:W-:Y:S01]  /*2940*/  UISETP.NE.AND UP2, UPT, UR24, UR18, UPT ;  /* 0x000000121800728c */ /* 0x000fe2000bf45270 */
[----:B--2---:R-:W-:Y:S10]  /*2950*/  BRA.U !UP1, `(.L_x_58) ;  /* 0x0000000109047547 */ /* 0x004ff4000b800000 */
[----:B------:R-:W-:Y:S05]  /*2960*/  BPT.TRAP 0x1 ;  /* 0x000000040000795c */ /* 0x000fea0000300000 */
.L_x_58:
[----:B------:R-:W1:Y:S01]  /*2970*/  S2UR UR11, SR_CgaCtaId ;  /* 0x00000000000b79c3 */ /* 0x000e620000008800 */
[----:B------:R-:W-:Y:S01]  /*2980*/  UMOV UR5, 0x400 ;  /* 0x0000040000057882 */ /* 0x000fe20000000000 */
[----:B------:R-:W-:Y:S04]  /*2990*/  MOV R0, UR20 ;  /* 0x0000001400007c02 */ /* 0x000fe80008000f00 */
[----:B------:R-:W-:Y:S01]  /*29a0*/  SHF.L.U32 R0, R0, 0x1f, RZ ;  /* 0x0000001f00007819 */ /* 0x000fe200000006ff */
[----:B-1----:R-:W-:Y:S04]  /*29b0*/  ULEA UR11, UR11, UR5, 0x18 ;  /* 0x000000050b0b7291 */ /* 0x002fe8000f8ec0ff */
[----:B------:R-:W-:Y:S09]  /*29c0*/  ULEA UR5, UR4, UR11, 0x3 ;  /* 0x0000000b04057291 */ /* 0x000ff2000f8e18ff */
[----:B------:R-:W1:Y:S02]  /*29d0*/  SYNCS.PHASECHK.TRANS64.TRYWAIT P0, [UR5+0x16020], R0 ;  /* 0x01602000ff0075a7 */ /* 0x000e640008001105 */
[----:B-1----:R-:W-:Y:S05]  /*29e0*/  @!P0 BRA `(.L_x_59) ;  /* 0x000000fc00748947 */ /* 0x002fea0003800000 */
.L_x_388:
[----:B------:R-:W-:Y:S01]  /*29f0*/  USHF.R.U32.HI UR5, URZ, 0x4, UR11 ;  /* 0x00000004ff057899 */ /* 0x000fe2000801160b */
[----:B-1----:R-:W-:Y:S01]  /*2a00*/  IMAD.MOV.U32 R2, RZ, RZ, RZ ;  /* 0x000000ffff027224 */ /* 0x002fe200078e00ff */
[----:B------:R-:W-:Y:S01]  /*2a10*/  USHF.R.U32.HI UR10, URZ, 0x4, UR11 ;  /* 0x00000004ff0a7899 */ /* 0x000fe2000801160b */
[----:B------:R-:W-:Y:S01]  /*2a20*/  IMAD.MOV.U32 R0, RZ, RZ, RZ ;  /* 0x000000ffff007224 */ /* 0x000fe200078e00ff */
[----:B------:R-:W-:Y:S02]  /*2a30*/  USHF.R.U32.HI UR9, URZ, 0x4, UR11 ;  /* 0x00000004ff097899 */ /* 0x000fe4000801160b */
[----:B------:R-:W-:Y:S01]  /*2a40*/  USHF.R.U32.HI UR8, URZ, 0x4, UR11 ;  /* 0x00000004ff087899 */ /* 0x000fe2000801160b */
[----:B------:R-:W-:Y:S01]  /*2a50*/  R2UR UR7, R2 ;  /* 0x00000000020772ca */ /* 0x000fe200000e0000 */
[----:B------:R-:W-:Y:S01]  /*2a60*/  ULEA UR42, UR4, UR14, 0x9 ;  /* 0x0000000e042a7291 */ /* 0x000fe2000f8e48ff */
[----:B------:R-:W-:Y:S01]  /*2a70*/  R2UR UR6, R0 ;  /* 0x00000000000672ca */ /* 0x000fe200000e0000 */
[----:B------:R-:W-:Y:S02]  /*2a80*/  UIADD3 UR15, UPT, UPT, UR4, 0x1, URZ ;  /* 0x00000001040f7890 */ /* 0x000fe4000fffe0ff */
[----:B------:R-:W-:Y:S01]  /*2a90*/  ULOP3.LUT UR4, UR5, 0x3fff, URZ, 0xc0, !UPT ;  /* 0x00003fff05047892 */ /* 0x000fe2000f8ec0ff */
[----:B------:R-:W-:Y:S01]  /*2aa0*/  R2UR UR5, R2 ;  /* 0x00000000020572ca */ /* 0x000fe200000e0000 */
[----:B------:R-:W-:Y:S02]  /*2ab0*/  ULOP3.LUT UR10, UR10, 0x3fff, URZ, 0xc0, !UPT ;  /* 0x00003fff0a0a7892 */ /* 0x000fe4000f8ec0ff */
[----:B------:R-:W-:Y:S02]  /*2ac0*/  ULOP3.LUT UR9, UR9, 0x3fff, URZ, 0xc0, !UPT ;  /* 0x00003fff09097892 */ /* 0x000fe4000f8ec0ff */
[----:B------:R-:W-:Y:S02]  /*2ad0*/  ULOP3.LUT UR8, UR8, 0x3fff, URZ, 0xc0, !UPT ;  /* 0x00003fff08087892 */ /* 0x000fe4000f8ec0ff */
[----:B------:R-:W-:Y:S02]  /*2ae0*/  ULOP3.LUT UR10, UR10, 0x10000, URZ, 0xfc, !UPT ;  /* 0x000100000a0a7892 */ /* 0x000fe4000f8efcff */
[----:B------:R-:W-:Y:S02]  /*2af0*/  ULOP3.LUT UR9, UR9, 0x10000, URZ, 0xfc, !UPT ;  /* 0x0001000009097892 */ /* 0x000fe4000f8efcff */
[----:B------:R-:W-:Y:S01]  /*2b00*/  ULOP3.LUT UR44, UR4, 0x10000, URZ, 0xfc, !UPT ;  /* 0x00010000042c7892 */ /* 0x000fe2000f8efcff */
[----:B------:R-:W-:Y:S01]  /*2b10*/  R2UR UR4, R0 ;  /* 0x00000000000472ca */ /* 0x000fe200000e0000 */
[----:B------:R-:W-:Y:S02]  /*2b20*/  ULOP3.LUT UR8, UR8, 0x10000, URZ, 0xfc, !UPT ;  /* 0x0001000008087892 */ /* 0x000fe4000f8efcff */
[----:B------:R-:W-:Y:S02]  /*2b30*/  UIADD3 UR40, UPT, UPT, UR42, 0x2, URZ ;  /* 0x000000022a287890 */ /* 0x000fe4000fffe0ff */
[----:B------:R-:W-:Y:S02]  /*2b40*/  UIADD3 UR46, UPT, UPT, UR10, 0x2, URZ ;  /* 0x000000020a2e7890 */ /* 0x000fe4000fffe0ff */
[----:B------:R-:W-:Y:S02]  /*2b50*/  UIADD3 UR38, UPT, UPT, UR42, 0x4, URZ ;  /* 0x000000042a267890 */ /* 0x000fe4000fffe0ff */
[----:B------:R-:W-:Y:S02]  /*2b60*/  UIADD3 UR48, UPT, UPT, UR9, 0x4, URZ ;  /* 0x0000000409307890 */ /* 0x000fe4000fffe0ff */
[----:B------:R-:W-:Y:S02]  /*2b70*/  UIADD3 UR34, UPT, UPT, UR42, 0x6, URZ ;  /* 0x000000062a227890 */ /* 0x000fe4000fffe0ff */
[----:B------:R-:W-:Y:S02]  /*2b80*/  UIADD3 UR8, UPT, UPT, UR8, 0x6, URZ ;  /* 0x0000000608087890 */ /* 0x000fe4000fffe0ff */
[----:B------:R-:W-:Y:S02]  /*2b90*/  UISETP.NE.AND UP4, UPT, UR13, URZ, UPT ;  /* 0x000000ff0d00728c */ /* 0x000fe4000bf85270 */
[----:B------:R-:W-:Y:S01]  /*2ba0*/  UISETP.NE.AND UP0, UPT, UR15, 0x3, UPT ;  /* 0x000000030f00788c */ /* 0x000fe2000bf05270 */
[----:B------:R-:W-:Y:S01]  /*2bb0*/  UMOV UR32, 0x0 ;  /* 0x0000000000207882 */ /* 0x000fe20000000000 */
[----:B------:R-:W-:Y:S02]  /*2bc0*/  UMOV UR33, 0x8100490 ;  /* 0x0810049000217882 */ /* 0x000fe40000000000 */
[----:B------:R-:W-:Y:S02]  /*2bd0*/  USEL UR10, URZ, 0x1, UP0 ;  /* 0x00000001ff0a7887 */ /* 0x000fe40008000000 */
[----:B------:R-:W-:Y:S02]  /*2be0*/  USEL UR15, UR15, URZ, UP0 ;  /* 0x000000ff0f0f7287 */ /* 0x000fe40008000000 */
[----:B------:R-:W-:Y:S01]  /*2bf0*/  ULOP3.LUT UR20, UR20, UR10, URZ, 0x3c, !UPT ;  /* 0x0000000a14147292 */ /* 0x000fe2000f8e3cff */
        /* <DEDUP_REMOVED lines=9> */
[----:B------:R-:W-:Y:S01]  /*2c90*/  UMOV UR29, 0x8100490 ;  /* 0x08100490001d7882 */ /* 0x000fe20000000000 */
[----:B------:R-:W-:Y:S01]  /*2ca0*/  UMOV UR39, 0x40004040 ;  /* 0x4000404000277882 */ /* 0x000fe20000000000 */
[----:B------:R-:W-:Y:S01]  /*2cb0*/  UMOV UR49, 0x40004040 ;  /* 0x4000404000317882 */ /* 0x000fe20000000000 */
[----:B------:R-:W-:Y:S01]  /*2cc0*/  UMOV UR26, 0x0 ;  /* 0x00000000001a7882 */ /* 0x000fe20000000000 */
[----:B------:R1:W-:Y:S01]  /*2cd0*/  UTCHMMA gdesc[UR48], gdesc[UR38], tmem[UR5], tmem[UR28], idesc[UR29], UPT ;  /* 0x00ff1c26300075ea */ /* 0x0003e2000b800005 */
[----:B------:R-:W-:Y:S01]  /*2ce0*/  UMOV UR27, 0x8100490 ;  /* 0x08100490001b7882 */ /* 0x000fe20000000000 */
[----:B------:R-:W-:Y:S01]  /*2cf0*/  UMOV UR35, 0x40004040 ;  /* 0x4000404000237882 */ /* 0x000fe20000000000 */
[----:B------:R-:W-:Y:S02]  /*2d00*/  UMOV UR9, 0x40004040 ;  /* 0x4000404000097882 */ /* 0x000fe40000000000 */
[----:B------:R1:W-:Y:S01]  /*2d10*/  UTCHMMA gdesc[UR8], gdesc[UR34], tmem[UR4], tmem[UR26], idesc[UR27], UPT ;  /* 0x00ff1a22080075ea */ /* 0x0003e2000b800004 */
[----:B------:R-:W-:Y:S05]  /*2d20*/  BRA.U UP4, `(.L_x_60) ;  /* 0x0000000104047547 */ /* 0x000fea000b800000 */
[----:B-1----:R-:W-:Y:S05]  /*2d30*/  BPT.TRAP 0x1 ;  /* 0x000000040000795c */ /* 0x002fea0000300000 */
.L_x_60:
[----:B-1----:R-:W-:Y:S09]  /*2d40*/  UIADD3 UR4, UPT, UPT, UR11, 0x16050, URZ ;  /* 0x000160500b047890 */ /* 0x002ff2000fffe0ff */
[----:B------:R1:W-:Y:S01]  /*2d50*/  UTCBAR [UR4], URZ ;  /* 0x000000ff040073e9 */ /* 0x0003e200080000ff */
[----:B------:R-:W-:Y:S05]  /*2d60*/  BRA.U UP5, `(.L_x_61) ;  /* 0x0000000105047547 */ /* 0x000fea000b800000 */
[----:B-1----:R-:W-:Y:S05]  /*2d70*/  BPT.TRAP 0x1 ;  /* 0x000000040000795c */ /* 0x002fea0000300000 */
.L_x_61:
[----:B------:R-:W-:Y:S01]  /*2d80*/  MOV R0, UR23 ;  /* 0x0000001700007c02 */ /* 0x000fe20008000f00 */
[----:B------:R-:W-:Y:S03]  /*2d90*/  UISETP.NE.AND UP3, UPT, UR12, URZ, UPT ;  /* 0x000000ff0c00728c */ /* 0x000fe6000bf65270 */
[----:B------:R-:W-:Y:S04]  /*2da0*/  SHF.L.U32 R0, R0, 0x1f, RZ ;  /* 0x0000001f00007819 */ /* 0x000fe800000006ff */
[----:B------:R-:W2:Y:S02]  /*2db0*/  SYNCS.PHASECHK.TRANS64.TRYWAIT P0, [UR11+0x160a8], R0 ;  /* 0x0160a800ff0075a7 */ /* 0x000ea4000800110b */
[----:B--2---:R-:W-:Y:S05]  /*2dc0*/  @!P0 BRA `(.L_x_62) ;  /* 0x000000f800948947 */ /* 0x004fea0003800000 */
.L_x_390:
[----:B------:R-:W-:Y:S05]  /*2dd0*/  BRA.U UP3, `(.L_x_63) ;  /* 0x0000000103047547 */ /* 0x000fea000b800000 */
[----:B-1----:R-:W-:Y:S05]  /*2de0*/  BPT.TRAP 0x1 ;  /* 0x000000040000795c */ /* 0x002fea0000300000 */
.L_x_63:
[----:B--2---:R-:W-:Y:S02]  /*2df0*/  IMAD.U32 R0, RZ, RZ, UR22 ;  /* 0x00000016ff007e24 */ /* 0x004fe4000f8e00ff */
[----:B------:R-:W-:Y:S02]  /*2e00*/  HFMA2 R6, -RZ, RZ, 0, 2.288818359375e-05 ;  /* 0x00000180ff067431 */ /* 0x000fe400000001ff */
[----:B------:R-:W-:Y:S01]  /*2e10*/  IMAD.MOV.U32 R7, RZ, RZ, 0xa0 ;  /* 0x000000a0ff077424 */ /* 0x000fe200078e00ff */
[----:B------:R-:W-:Y:S02]  /*2e20*/  MOV R5, 0xa8 ;  /* 0x000000a800057802 */ /* 0x000fe40000000f00 */
[----:B------:R-:W-:Y:S04]  /*2e30*/  SHF.L.U32 R0, R0, 0x1f, RZ ;  /* 0x0000001f00007819 */ /* 0x000fe800000006ff */
[----:B------:R-:W2:Y:S02]  /*2e40*/  SYNCS.PHASECHK.TRANS64.TRYWAIT P0, [UR11+0x16068], R0 ;  /* 0x01606800ff0075a7 */ /* 0x000ea4000800110b */
[----:B--2---:R-:W-:Y:S05]  /*2e50*/  @!P0 BRA `(.L_x_64) ;  /* 0x000000f800888947 */ /* 0x004fea0003800000 */
.L_x_392:
[----:B------:R-:W-:Y:S01]  /*2e60*/  ULEA UR26, UR16, UR25, 0x9 ;  /* 0x00000019101a7291 */ /* 0x000fe2000f8e48ff */
[----:B--2---:R-:W-:Y:S01]  /*2e70*/  IMAD.MOV.U32 R0, RZ, RZ, 0xb8 ;  /* 0x000000b8ff007424 */ /* 0x004fe200078e00ff */
[----:B------:R-:W-:Y:S01]  /*2e80*/  UISETP.NE.U32.AND UP0, UPT, UR19, URZ, UPT ;  /* 0x000000ff1300728c */ /* 0x000fe2000bf05070 */
[----:B------:R-:W-:Y:S01]  /*2e90*/  R2UR UR10, R6 ;  /* 0x00000000060a72ca */ /* 0x000fe200000e0000 */
[----:B------:R-:W-:Y:S01]  /*2ea0*/  UIADD3 UR50, UPT, UPT, UR26, 0x80, URZ ;  /* 0x000000801a327890 */ /* 0x000fe2000fffe0ff */
[----:B------:R-:W-:Y:S01]  /*2eb0*/  R2UR UR7, R5 ;  /* 0x00000000050772ca */ /* 0x000fe200000e0000 */
[----:B------:R-:W-:Y:S01]  /*2ec0*/  UIADD3 UR48, UPT, UPT, UR26, 0x100, URZ ;  /* 0x000001001a307890 */ /* 0x000fe2000fffe0ff */
[----:B------:R-:W-:Y:S01]  /*2ed0*/  IMAD.MOV.U32 R6, RZ, RZ, 0x180 ;  /* 0x00000180ff067424 */ /* 0x000fe200078e00ff */
[----:B------:R-:W-:Y:S01]  /*2ee0*/  UIADD3 UR46, UPT, UPT, UR26, 0x180, URZ ;  /* 0x000001801a2e7890 */ /* 0x000fe2000fffe0ff */
[----:B-1----:R-:W-:Y:S01]  /*2ef0*/  R2UR UR4, R0 ;  /* 0x00000000000472ca */ /* 0x002fe200000e0000 */
[----:B------:R-:W-:Y:S01]  /*2f00*/  IMAD.MOV.U32 R5, RZ, RZ, 0xb0 ;  /* 0x000000b0ff057424 */ /* 0x000fe200078e00ff */
[----:B------:R-:W-:Y:S01]  /*2f10*/  R2UR UR9, R7 ;  /* 0x00000000070972ca */ /* 0x000fe200000e0000 */
[----:B------:R-:W-:Y:S01]  /*2f20*/  IMAD.MOV.U32 R2, RZ, RZ, 0x180 ;  /* 0x00000180ff027424 */ /* 0x000fe200078e00ff */
[----:B------:R-:W-:Y:S01]  /*2f30*/  R2UR UR8, R6 ;  /* 0x00000000060872ca */ /* 0x000fe200000e0000 */
[----:B------:R-:W-:Y:S01]  /*2f40*/  IMAD.MOV.U32 R0, RZ, RZ, 0x180 ;  /* 0x00000180ff007424 */ /* 0x000fe200078e00ff */
[----:B------:R-:W-:Y:S01]  /*2f50*/  R2UR UR5, R5 ;  /* 0x00000000050572ca */ /* 0x000fe200000e0000 */
[----:B------:R-:W-:Y:S01]  /*2f60*/  UMOV UR44, 0x0 ;  /* 0x00000000002c7882 */ /* 0x000fe20000000000 */
[----:B------:R-:W-:Y:S01]  /*2f70*/  R2UR UR6, R2 ;  /* 0x00000000020672ca */ /* 0x000fe200000e0000 */
[----:B------:R-:W-:Y:S01]  /*2f80*/  UMOV UR45, 0x8110490 ;  /* 0x08110490002d7882 */ /* 0x000fe20000000000 */
[----:B------:R-:W-:Y:S01]  /*2f90*/  R2UR UR16, R0 ;  /* 0x00000000001072ca */ /* 0x000fe200000e0000 */
[----:B------:R-:W-:Y:S01]  /*2fa0*/  UMOV UR27, 0x40004040 ;  /* 0x40004040001b7882 */ /* 0x000fe20000000000 */
[----:B------:R-:W-:Y:S01]  /*2fb0*/  UMOV UR32, 0x0 ;  /* 0x0000000000207882 */ /* 0x000fe20000000000 */
[----:B------:R-:W-:Y:S01]  /*2fc0*/  UMOV UR33, 0x8110490 ;  /* 0x0811049000217882 */ /* 0x000fe20000000000 */
[----:B------:R-:W-:Y:S01]  /*2fd0*/  UMOV UR51, 0x40004040 ;  /* 0x4000404000337882 */ /* 0x000fe20000000000 */
[----:B------:R1:W-:Y:S01]  /*2fe0*/  UTCHMMA tmem[UR9], gdesc[UR26], tmem[UR10], tmem[UR44], idesc[UR45], UP0 ;  /* 0x00ff2c1a090079ea */ /* 0x0003e2000800000a */
[----:B------:R-:W-:Y:S01]  /*2ff0*/  UMOV UR30, 0x0 ;  /* 0x00000000001e7882 */ /* 0x000fe20000000000 */
[----:B------:R1:W-:Y:S01]  /*3000*/  UTCHMMA tmem[UR7], gdesc[UR50], tmem[UR8], tmem[UR32], idesc[UR33], UPT ;  /* 0x00ff2032070079ea */ /* 0x0003e2000b800008 */
[----:B------:R-:W-:Y:S01]  /*3010*/  UMOV UR31, 0x8110490 ;  /* 0x08110490001f7882 */ /* 0x000fe20000000000 */
[----:B------:R-:W-:Y:S01]  /*3020*/  UMOV UR49, 0x40004040 ;  /* 0x4000404000317882 */ /* 0x000fe20000000000 */
[----:B------:R-:W-:Y:S01]  /*3030*/  UMOV UR28, 0x0 ;  /* 0x00000000001c7882 */ /* 0x000fe20000000000 */
[----:B------:R1:W-:Y:S01]  /*3040*/  UTCHMMA tmem[UR5], gdesc[UR48], tmem[UR6], tmem[UR30], idesc[UR31], UPT ;  /* 0x00ff1e30050079ea */ /* 0x0003e2000b800006 */
[----:B------:R-:W-:Y:S01]  /*3050*/  UMOV UR29, 0x8110490 ;  /* 0x08110490001d7882 */ /* 0x000fe20000000000 */
[----:B------:R-:W-:Y:S02]  /*3060*/  UMOV UR47, 0x40004040 ;  /* 0x40004040002f7882 */ /* 0x000fe40000000000 */
[----:B------:R1:W-:Y:S01]  /*3070*/  UTCHMMA tmem[UR4], gdesc[UR46], tmem[UR16], tmem[UR28], idesc[UR29], UPT ;  /* 0x00ff1c2e040079ea */ /* 0x0003e2000b800010 */
[----:B------:R-:W-:Y:S05]  /*3080*/  BRA.U UP5, `(.L_x_65) ;  /* 0x0000000105047547 */ /* 0x000fea000b800000 */
[----:B-1----:R-:W-:Y:S05]  /*3090*/  BPT.TRAP 0x1 ;  /* 0x000000040000795c */ /* 0x002fea0000300000 */
.L_x_65:
[----:B-1----:R-:W-:Y:S02]  /*30a0*/  UIADD3 UR4, UPT, UPT, UR11, 0x16098, URZ ;  /* 0x000160980b047890 */ /* 0x002fe4000fffe0ff */
[----:B------:R-:W-:Y:S07]  /*30b0*/  ULOP3.LUT UR23, UR23, 0x1, URZ, 0x3c, !UPT ;  /* 0x0000000117177892 */ /* 0x000fee000f8e3cff */
[----:B------:R1:W-:Y:S01]  /*30c0*/  UTCBAR [UR4], URZ ;  /* 0x000000ff040073e9 */ /* 0x0003e200080000ff */
[----:B------:R-:W-:Y:S05]  /*30d0*/  BRA.U !UP1, `(.L_x_66) ;  /* 0x0000000109047547 */ /* 0x000fea000b800000 */
[----:B-1----:R-:W-:Y:S05]  /*30e0*/  BPT.TRAP 0x1 ;  /* 0x000000040000795c */ /* 0x002fea0000300000 */
.L_x_66:
[----:B------:R-:W-:Y:S01]  /*30f0*/  USHF.R.U32.HI UR8, URZ, 0x4, UR11 ;  /* 0x00000004ff087899 */ /* 0x000fe2000801160b */
[----:B------:R-:W-:Y:S01]  /*3100*/  IMAD.MOV.U32 R2, RZ, RZ, 0x80 ;  /* 0x00000080ff027424 */ /* 0x000fe200078e00ff */
[----:B------:R-:W-:Y:S01]  /*3110*/  ULEA UR9, UR17, UR11, 0x3 ;  /* 0x0000000b11097291 */ /* 0x000fe2000f8e18ff */
[----:B------:R-:W-:Y:S01]  /*3120*/  IMAD.MOV.U32 R0, RZ, RZ, 0x80 ;  /* 0x00000080ff007424 */ /* 0x000fe200078e00ff */
[----:B------:R-:W-:Y:S02]  /*3130*/  ULOP3.LUT UR8, UR8, 0x3fff, URZ, 0xc0, !UPT ;  /* 0x00003fff08087892 */ /* 0x000fe4000f8ec0ff */
[----:B------:R-:W-:Y:S01]  /*3140*/  UIADD3 UR9, UPT, UPT, UR9, 0x16038, URZ ;  /* 0x0001603809097890 */ /* 0x000fe2000fffe0ff */
[----:B------:R-:W-:Y:S01]  /*3150*/  R2UR UR7, R2 ;  /* 0x00000000020772ca */ /* 0x000fe200000e0000 */
[----:B------:R-:W-:Y:S01]  /*3160*/  ULOP3.LUT UR8, UR8, 0x10000, URZ, 0xfc, !UPT ;  /* 0x0001000008087892 */ /* 0x000fe2000f8efcff */
[----:B------:R-:W-:Y:S01]  /*3170*/  R2UR UR6, R0 ;  /* 0x00000000000672ca */ /* 0x000fe200000e0000 */
[----:B------:R-:W-:Y:S01]  /*3180*/  UMOV UR44, UR40 ;  /* 0x00000028002c7c82 */ /* 0x000fe20008000000 */
[----:B------:R-:W-:Y:S01]  /*3190*/  R2UR UR5, R2 ;  /* 0x00000000020572ca */ /* 0x000fe200000e0000 */
[----:B------:R-:W-:Y:S01]  /*31a0*/  UIADD3 UR32, UPT, UPT, UR8, 0x400, URZ ;  /* 0x0000040008207890 */ /* 0x000fe2000fffe0ff */
[----:B-1----:R-:W-:Y:S01]  /*31b0*/  R2UR UR4, R0 ;  /* 0x00000000000472ca */ /* 0x002fe200000e0000 */
[----:B------:R-:W-:Y:S01]  /*31c0*/  UIADD3 UR40, UPT, UPT, UR8, 0x402, URZ ;  /* 0x0000040208287890 */ /* 0x000fe2000fffe0ff */
[----:B------:R1:W-:Y:S01]  /*31d0*/  UTCBAR [UR9], URZ ;  /* 0x000000ff090073e9 */ /* 0x0003e200080000ff */
[----:B------:R-:W-:Y:S01]  /*31e0*/  UIADD3 UR50, UPT, UPT, UR8, 0x406, URZ ;  /* 0x0000040608327890 */ /* 0x000fe2000fffe0ff */
[----:B------:R-:W-:Y:S01]  /*31f0*/  UMOV UR46, UR38 ;  /* 0x00000026002e7c82 */ /* 0x000fe20008000000 */
[----:B------:R-:W-:Y:S02]  /*3200*/  UIADD3 UR38, UPT, UPT, UR8, 0x404, URZ ;  /* 0x0000040408267890 */ /* 0x000fe4000fffe0ff */
[----:B------:R-:W-:Y:S01]  /*3210*/  UIADD3 UR8, UPT, UPT, UR17, 0x1, URZ ;  /* 0x0000000111087890 */ /* 0x000fe2000fffe0ff */
[----:B------:R-:W-:Y:S01]  /*3220*/  UMOV UR30, 0x0 ;  /* 0x00000000001e7882 */ /* 0x000fe20000000000 */
[----:B------:R-:W-:Y:S02]  /*3230*/  UMOV UR31, 0x8100490 ;  /* 0x08100490001f7882 */ /* 0x000fe40000000000 */
[----:B------:R-:W-:Y:S01]  /*3240*/  UISETP.NE.AND UP0, UPT, UR8, 0x3, UPT ;  /* 0x000000030800788c */ /* 0x000fe2000bf05270 */
[----:B------:R-:W-:Y:S01]  /*3250*/  UMOV UR43, 0x40004040 ;  /* 0x40004040002b7882 */ /* 0x000fe20000000000 */
[----:B------:R-:W-:Y:S02]  /*3260*/  UMOV UR33, 0x40004040 ;  /* 0x4000404000217882 */ /* 0x000fe40000000000 */
[----:B------:R-:W-:Y:S01]  /*3270*/  USEL UR8, UR8, URZ, UP0 ;  /* 0x000000ff08087287 */ /* 0x000fe20008000000 */
[----:B------:R1:W-:Y:S01]  /*3280*/  UTCHMMA gdesc[UR32], gdesc[UR42], tmem[UR7], tmem[UR30], idesc[UR31], !UPT ;  /* 0x00ff1e2a200075ea */ /* 0x0003e2000f800007 */
[----:B------:R-:W-:Y:S01]  /*3290*/  UMOV UR28, 0x0 ;  /* 0x00000000001c7882 */ /* 0x000fe20000000000 */
        /* <DEDUP_REMOVED lines=16> */
.L_x_67:
[----:B-1----:R-:W-:Y:S09]  /*33a0*/  UIADD3 UR4, UPT, UPT, UR11, 0x16060, URZ ;  /* 0x000160600b047890 */ /* 0x002ff2000fffe0ff */
[----:B------:R1:W-:Y:S01]  /*33b0*/  UTCBAR [UR4], URZ ;  /* 0x000000ff040073e9 */ /* 0x0003e200080000ff */
[----:B------:R-:W-:Y:S05]  /*33c0*/  BRA.U !UP1, `(.L_x_68) ;  /* 0x0000000109047547 */ /* 0x000fea000b800000 */
[----:B-1----:R-:W-:Y:S05]  /*33d0*/  BPT.TRAP 0x1 ;  /* 0x000000040000795c */ /* 0x002fea0000300000 */
.L_x_68:
[----:B------:R-:W-:Y:S02]  /*33e0*/  ULEA UR5, UR8, UR11, 0x3 ;  /* 0x0000000b08057291 */ /* 0x000fe4000f8e18ff */
[----:B------:R-:W-:Y:S02]  /*33f0*/  UIADD3 UR8, UPT, UPT, UR8, 0x1, URZ ;  /* 0x0000000108087890 */ /* 0x000fe4000fffe0ff */
[----:B-1----:R-:W-:Y:S02]  /*3400*/  UIADD3 UR4, UPT, UPT, UR5, 0x16038, URZ ;  /* 0x0001603805047890 */ /* 0x002fe4000fffe0ff */
[----:B------:R-:W-:Y:S04]  /*3410*/  UISETP.NE.AND UP0, UPT, UR8, 0x3, UPT ;  /* 0x000000030800788c */ /* 0x000fe8000bf05270 */
[----:B------:R-:W-:Y:S03]  /*3420*/  USEL UR17, UR8, URZ, UP0 ;  /* 0x000000ff08117287 */ /* 0x000fe60008000000 */
[----:B------:R1:W-:Y:S01]  /*3430*/  UTCBAR [UR4], URZ ;  /* 0x000000ff040073e9 */ /* 0x0003e200080000ff */
[----:B------:R-:W-:Y:S08]  /*3440*/  BRA.U !UP1, `(.L_x_69) ;  /* 0x0000000109047547 */ /* 0x000ff0000b800000 */
[----:B-1----:R-:W-:Y:S05]  /*3450*/  BPT.TRAP 0x1 ;  /* 0x000000040000795c */ /* 0x002fea0000300000 */
.L_x_69:
[----:B-1----:R-:W-:Y:S01]  /*3460*/  ULEA UR4, UR15, UR11, 0x3 ;  /* 0x0000000b0f047291 */ /* 0x002fe2000f8e18ff */
[----:B------:R-:W-:Y:S04]  /*3470*/  MOV R0, UR20 ;  /* 0x0000001400007c02 */ /* 0x000fe80008000f00 */
[----:B------:R-:W-:Y:S04]  /*3480*/  SHF.L.U32 R0, R0, 0x1f, RZ ;  /* 0x0000001f00007819 */ /* 0x000fe800000006ff */
[----:B------:R-:W1:Y:S02]  /*3490*/  SYNCS.PHASECHK.TRANS64.TRYWAIT P0, [UR4+0x16020], R0 ;  /* 0x01602000ff0075a7 */ /* 0x000e640008001104 */
[----:B-1----:R-:W-:Y:S05]  /*34a0*/  @!P0 BRA `(.L_x_70) ;  /* 0x000000f4000c8947 */ /* 0x002fea0003800000 */
.L_x_394:
[----:B------:R-:W-:Y:S04]  /*34b0*/  UIADD3 UR4, UPT, UPT, UR15, 0x1, URZ ;  /* 0x000000010f047890 */ /* 0x000fe8000fffe0ff */
[----:B------:R-:W-:Y:S04]  /*34c0*/  UISETP.NE.AND UP0, UPT, UR4, 0x3, UPT ;  /* 0x000000030400788c */ /* 0x000fe8000bf05270 */
[----:B------:R-:W-:Y:S02]  /*34d0*/  USEL UR5, URZ, 0x1, UP0 ;  /* 0x00000001ff057887 */ /* 0x000fe40008000000 */
[----:B------:R-:W-:Y:S02]  /*34e0*/  USEL UR4, UR4, URZ, UP0 ;  /* 0x000000ff04047287 */ /* 0x000fe40008000000 */
[----:B------:R-:W-:Y:S01]  /*34f0*/  ULOP3.LUT UR20, UR20, UR5, URZ, 0x3c, !UPT ;  /* 0x0000000514147292 */ /* 0x000fe2000f8e3cff */
[----:B------:R-:W-:Y:S11]  /*3500*/  BRA.U UP5, `(.L_x_71) ;  /* 0x0000000105047547 */ /* 0x000ff6000b800000 */
[----:B------:R-:W-:Y:S05]  /*3510*/  BPT.TRAP 0x1 ;  /* 0x000000040000795c */ /* 0x000fea0000300000 */
.L_x_71:
[----:B-1----:R-:W-:Y:S04]  /*3520*/  MOV R0, UR23 ;  /* 0x0000001700007c02 */ /* 0x002fe80008000f00 */
[----:B------:R-:W-:Y:S04]  /*3530*/  SHF.L.U32 R0, R0, 0x1f, RZ ;  /* 0x0000001f00007819 */ /* 0x000fe800000006ff */
[----:B------:R-:W1:Y:S02]  /*3540*/  SYNCS.PHASECHK.TRANS64.TRYWAIT P0, [UR11+0x160a0], R0 ;  /* 0x0160a000ff0075a7 */ /* 0x000e64000800110b */
[----:B-1----:R-:W-:Y:S05]  /*3550*/  @!P0 BRA `(.L_x_72) ;  /* 0x000000f000f88947 */ /* 0x002fea0003800000 */
.L_x_396:
[----:B------:R-:W-:Y:S05]  /*3560*/  BRA.U UP4, `(.L_x_73) ;  /* 0x0000000104047547 */ /* 0x000fea000b800000 */
[----:B------:R-:W-:Y:S05]  /*3570*/  BPT.TRAP 0x1 ;  /* 0x000000040000795c */ /* 0x000fea0000300000 */
.L_x_73:
[----:B------:R-:W-:Y:S01]  /*3580*/  ULOP3.LUT UR5, UR21, 0x1, URZ, 0x3c, !UPT ;  /* 0x0000000115057892 */ /* 0x000fe2000f8e3cff */
[----:B------:R-:W-:Y:S02]  /*3590*/  HFMA2 R6, -RZ, RZ, 0, 1.52587890625e-05 ;  /* 0x00000100ff067431 */ /* 0x000fe400000001ff */
[----:B------:R-:W-:Y:S01]  /*35a0*/  IMAD.MOV.U32 R7, RZ, RZ, 0x20 ;  /* 0x00000020ff077424 */ /* 0x000fe200078e00ff */
[----:B------:R-:W-:Y:S02]  /*35b0*/  MOV R5, 0x28 ;  /* 0x0000002800057802 */ /* 0x000fe40000000f00 */
[----:B-1----:R-:W-:Y:S05]  /*35c0*/  IMAD.U32 R0, RZ, RZ, UR5 ;  /* 0x00000005ff007e24 */ /* 0x002fea000f8e00ff */
[----:B------:R-:W-:Y:S04]  /*35d0*/  SHF.L.U32 R0, R0, 0x1f, RZ ;  /* 0x0000001f00007819 */ /* 0x000fe800000006ff */
[----:B------:R-:W1:Y:S02]  /*35e0*/  SYNCS.PHASECHK.TRANS64.TRYWAIT P0, [UR11+0x16058], R0 ;  /* 0x01605800ff0075a7 */ /* 0x000e64000800110b */
[----:B-1----:R-:W-:Y:S05]  /*35f0*/  @!P0 BRA `(.L_x_74) ;  /* 0x000000f000e88947 */ /* 0x002fea0003800000 */
.L_x_398:
[----:B------:R-:W-:Y:S01]  /*3600*/  ULEA UR44, UR15, UR25, 0x9 ;  /* 0x000000190f2c7291 */ /* 0x000fe2000f8e48ff */
[----:B-1----:R-:W-:Y:S01]  /*3610*/  IMAD.MOV.U32 R0, RZ, RZ, 0x38 ;  /* 0x00000038ff007424 */ /* 0x002fe200078e00ff */
[----:B------:R-:W-:Y:S01]  /*3620*/  R2UR UR26, R6 ;  /* 0x00000000061a72ca */ /* 0x000fe200000e0000 */
[----:B------:R-:W-:Y:S01]  /*3630*/  IMAD.MOV.U32 R6, RZ, RZ, 0x100 ;  /* 0x00000100ff067424 */ /* 0x000fe200078e00ff */
[----:B------:R-:W-:Y:S01]  /*3640*/  UIADD3 UR42, UPT, UPT, UR44, 0x80, URZ ;  /* 0x000000802c2a7890 */ /* 0x000fe2000fffe0ff */
[----:B------:R-:W-:Y:S01]  /*3650*/  R2UR UR10, R5 ;  /* 0x00000000050a72ca */ /* 0x000fe200000e0000 */
[----:B------:R-:W-:Y:S01]  /*3660*/  UIADD3 UR40, UPT, UPT, UR44, 0x100, URZ ;  /* 0x000001002c287890 */ /* 0x000fe2000fffe0ff */
[----:B------:R-:W-:Y:S01]  /*3670*/  R2UR UR6, R0 ;  /* 0x00000000000672ca */ /* 0x000fe200000e0000 */
[----:B------:R-:W-:Y:S01]  /*3680*/  UIADD3 UR38, UPT, UPT, UR44, 0x180, URZ ;  /* 0x000001802c267890 */ /* 0x000fe2000fffe0ff */
        /* <DEDUP_REMOVED lines=14> */
[----:B------:R1:W-:Y:S01]  /*3770*/  UTCHMMA tmem[UR19], gdesc[UR44], tmem[UR26], tmem[UR34], idesc[UR35], UPT ;  /* 0x00ff222c130079ea */ /* 0x0003e2000b80001a */
        /* <DEDUP_REMOVED lines=11> */
.L_x_75:
[----:B-1----:R-:W-:Y:S02]  /*3830*/  UIADD3 UR6, UPT, UPT, UR11, 0x16090, URZ ;  /* 0x000160900b067890 */ /* 0x002fe4000fffe0ff */
[----:B------:R-:W-:Y:S01]  /*3840*/  ULOP3.LUT UR7, UR22, 0x1, URZ, 0x3c, !UPT ;  /* 0x0000000116077892 */ /* 0x000fe2000f8e3cff */
[----:B------:R-:W-:Y:S01]  /*3850*/  UMOV UR19, 0x1 ;  /* 0x0000000100137882 */ /* 0x000fe20000000000 */
[----:B------:R-:W-:Y:S05]  /*3860*/  UMOV UR16, UR15 ;  /* 0x0000000f00107c82 */ /* 0x000fea0008000000 */
[----:B------:R2:W-:Y:S01]  /*3870*/  UTCBAR [UR6], URZ ;  /* 0x000000ff060073e9 */ /* 0x0005e200080000ff */
[----:B------:R-:W-:Y:S05]  /*3880*/  BRA.U UP2, `(.L_x_76) ;  /* 0xfffffff102207547 */ /* 0x000fea000b83ffff */
.L_x_57:
[----:B------:R-:W-:Y:S04]  /*3890*/  BSSY.RECONVERGENT B0, `(.L_x_77) ;  /* 0x0000003000007945 */ /* 0x000fe80003800200 */
[----:B------:R-:W-:Y:S05]  /*38a0*/  @!P4 BRA `(.L_x_78) ;  /* 0x000000000004c947 */ /* 0x000fea0003800000 */
[----:B-12---:R-:W-:Y:S05]  /*38b0*/  BPT.TRAP 0x1 ;  /* 0x000000040000795c */ /* 0x006fea0000300000 */
.L_x_78:
[----:B-12---:R-:W-:Y:S05]  /*38c0*/  BSYNC.RECONVERGENT B0 ;  /* 0x0000000000007941 */ /* 0x006fea0003800200 */
.L_x_77:
[----:B------:R-:W-:Y:S01]  /*38d0*/  UIADD3 UR5, UPT, UPT, UR11, 0x16010, URZ ;  /* 0x000160100b057890 */ /* 0x000fe2000fffe0ff */
[----:B------:R-:W-:Y:S08]  /*38e0*/  BSSY.RECONVERGENT B0, `(.L_x_79) ;  /* 0x0000004000007945 */ /* 0x000ff00003800200 */
[----:B------:R1:W-:Y:S01]  /*38f0*/  UTCBAR [UR5], URZ ;  /* 0x000000ff050073e9 */ /* 0x0003e200080000ff */
[----:B------:R-:W-:Y:S05]  /*3900*/  @!P4 BRA `(.L_x_80) ;  /* 0x000000000004c947 */ /* 0x000fea0003800000 */
[----:B-1----:R-:W-:Y:S05]  /*3910*/  BPT.TRAP 0x1 ;  /* 0x000000040000795c */ /* 0x002fea0000300000 */
.L_x_80:
[----:B-1----:R-:W-:Y:S05]  /*3920*/  BSYNC.RECONVERGENT B0 ;  /* 0x0000000000007941 */ /* 0x002fea0003800200 */
.L_x_79:
[----:B------:R-:W-:-:S09]  /*3930*/  UIADD3 UR5, UPT, UPT, UR11, 0x16018, URZ ;  /* 0x000160180b057890 */ /* 0x000fd2000fffe0ff */
[----:B------:R1:W-:Y:S01]  /*3940*/  UTCBAR [UR5], URZ ;  /* 0x000000ff050073e9 */ /* 0x0003e200080000ff */
[----:B------:R-:W-:Y:S05]  /*3950*/  BRA.U UP5, `(.L_x_81) ;  /* 0x0000000105047547 */ /* 0x000fea000b800000 */
[----:B-1----:R-:W-:Y:S05]  /*3960*/  BPT.TRAP 0x1 ;  /* 0x000000040000795c */ /* 0x002fea0000300000 */
.L_x_81:
[----:B------:R-:W-:-:S04]  /*3970*/  MOV R0, UR23 ;  /* 0x0000001700007c02 */ /* 0x000fc80008000f00 */
[----:B------:R-:W-:-:S04]  /*3980*/  SHF.L.U32 R0, R0, 0x1f, RZ ;  /* 0x0000001f00007819 */ /* 0x000fc800000006ff */
[----:B------:R-:W2:Y:S02]  /*3990*/  SYNCS.PHASECHK.TRANS64.TRYWAIT P0, [UR11+0x160a8], R0 ;  /* 0x0160a800ff0075a7 */ /* 0x000ea4000800110b */
[----:B--2---:R-:W-:Y:S05]  /*39a0*/  @!P0 BRA `(.L_x_82) ;  /* 0x000000f0001c8947 */ /* 0x004fea0003800000 */
.L_x_400:
[----:B------:R-:W-:Y:S05]  /*39b0*/  BRA.U UP3, `(.L_x_83) ;  /* 0x0000000103047547 */ /* 0x000fea000b800000 */
[----:B-1----:R-:W-:Y:S05]  /*39c0*/  BPT.TRAP 0x1 ;  /* 0x000000040000795c */ /* 0x002fea0000300000 */
.L_x_83:
[----:B--2---:R-:W-:Y:S02]  /*39d0*/  IMAD.U32 R0, RZ, RZ, UR7 ;  /* 0x00000007ff007e24 */ /* 0x004fe4000f8e00ff */
[----:B------:R-:W-:Y:S02]  /*39e0*/  HFMA2 R6, -RZ, RZ, 0, 2.288818359375e-05 ;  /* 0x00000180ff067431 */ /* 0x000fe400000001ff */
[----:B------:R-:W-:Y:S01]  /*39f0*/  IMAD.MOV.U32 R7, RZ, RZ, 0xa0 ;  /* 0x000000a0ff077424 */ /* 0x000fe200078e00ff */
[----:B------:R-:W-:Y:S02]  /*3a00*/  MOV R5, 0xa8 ;  /* 0x000000a800057802 */ /* 0x000fe40000000f00 */
[----:B------:R-:W-:-:S04]  /*3a10*/  SHF.L.U32 R0, R0, 0x1f, RZ ;  /* 0x0000001f00007819 */ /* 0x000fc800000006ff */
[----:B------:R-:W2:Y:S02]  /*3a20*/  SYNCS.PHASECHK.TRANS64.TRYWAIT P0, [UR11+0x16068], R0 ;  /* 0x01606800ff0075a7 */ /* 0x000ea4000800110b */
[----:B--2---:R-:W-:Y:S05]  /*3a30*/  @!P0 BRA `(.L_x_84) ;  /* 0x000000f000108947 */ /* 0x004fea0003800000 */
.L_x_402:
[----:B--2---:R-:W-:Y:S01]  /*3a40*/  IMAD.MOV.U32 R0, RZ, RZ, 0xb8 ;  /* 0x000000b8ff007424 */ /* 0x004fe200078e00ff */
[----:B------:R-:W-:Y:S01]  /*3a50*/  R2UR UR16, R6 ;  /* 0x00000000061072ca */ /* 0x000fe200000e0000 */
[----:B------:R-:W-:Y:S01]  /*3a60*/  IMAD.MOV.U32 R6, RZ, RZ, 0x180 ;  /* 0x00000180ff067424 */ /* 0x000fe200078e00ff */
[----:B------:R-:W-:Y:S01]  /*3a70*/  R2UR UR8, R5 ;  /* 0x00000000050872ca */ /* 0x000fe200000e0000 */
[----:B------:R-:W-:Y:S01]  /*3a80*/  IMAD.MOV.U32 R5, RZ, RZ, 0xb0 ;  /* 0x000000b0ff057424 */ /* 0x000fe200078e00ff */
[----:B-1----:R-:W-:Y:S01]  /*3a90*/  R2UR UR5, R0 ;  /* 0x00000000000572ca */ /* 0x002fe200000e0000 */
[----:B------:R-:W-:Y:S01]  /*3aa0*/  IMAD.MOV.U32 R2, RZ, RZ, 0x180 ;  /* 0x00000180ff027424 */ /* 0x000fe200078e00ff */
[----:B------:R-:W-:Y:S01]  /*3ab0*/  R2UR UR10, R7 ;  /* 0x00000000070a72ca */ /* 0x000fe200000e0000 */
[----:B------:R-:W-:Y:S01]  /*3ac0*/  IMAD.MOV.U32 R0, RZ, RZ, 0x180 ;  /* 0x00000180ff007424 */ /* 0x000fe200078e00ff */
[----:B------:R-:W-:Y:S01]  /*3ad0*/  R2UR UR9, R6 ;  /* 0x00000000060972ca */ /* 0x000fe200000e0000 */
[----:B------:R-:W-:Y:S01]  /*3ae0*/  ULEA UR26, UR15, UR25, 0x9 ;  /* 0x000000190f1a7291 */ /* 0x000fe2000f8e48ff */
[----:B------:R-:W-:Y:S01]  /*3af0*/  R2UR UR6, R5 ;  /* 0x00000000050672ca */ /* 0x000fe200000e0000 */
[----:B------:R-:W-:Y:S01]  /*3b00*/  UISETP.NE.U32.AND UP0, UPT, UR19, URZ, UPT ;  /* 0x000000ff1300728c */ /* 0x000fe2000bf05070 */
        /* <DEDUP_REMOVED lines=14> */
[----:B------:R1:W-:Y:S01]  /*3bf0*/  UTCHMMA tmem[UR10], gdesc[UR26], tmem[UR16], tmem[UR34], idesc[UR35], UP0 ;  /* 0x00ff221a0a0079ea */ /* 0x0003e20008000010 */
        /* <DEDUP_REMOVED lines=8> */
.L_x_85:
[----:B-1----:R-:W-:-:S09]  /*3c80*/  UIADD3 UR5, UPT, UPT, UR11, 0x16098, URZ ;  /* 0x000160980b057890 */ /* 0x002fd2000fffe0ff */
[----:B------:R1:W-:Y:S01]  /*3c90*/  UTCBAR [UR5], URZ ;  /* 0x000000ff050073e9 */ /* 0x0003e200080000ff */
[----:B------:R-:W-:Y:S05]  /*3ca0*/  BRA.U !UP1, `(.L_x_86) ;  /* 0x0000000109047547 */ /* 0x000fea000b800000 */
[----:B-1----:R-:W-:Y:S05]  /*3cb0*/  BPT.TRAP 0x1 ;  /* 0x000000040000795c */ /* 0x002fea0000300000 */
.L_x_86:
[----:B-1----:R-:W-:-:S04]  /*3cc0*/  ULEA UR5, UR17, UR11, 0x3 ;  /* 0x0000000b11057291 */ /* 0x002fc8000f8e18ff */
[----:B------:R-:W-:-:S09]  /*3cd0*/  UIADD3 UR5, UPT, UPT, UR5, 0x16038, URZ ;  /* 0x0001603805057890 */ /* 0x000fd2000fffe0ff */
[----:B------:R1:W-:Y:S01]  /*3ce0*/  UTCBAR [UR5], URZ ;  /* 0x000000ff050073e9 */ /* 0x0003e200080000ff */
[----:B------:R-:W-:Y:S05]  /*3cf0*/  BRA.U UP4, `(.L_x_87) ;  /* 0x0000000104047547 */ /* 0x000fea000b800000 */
[----:B-1----:R-:W-:Y:S05]  /*3d00*/  BPT.TRAP 0x1 ;  /* 0x000000040000795c */ /* 0x002fea0000300000 */
.L_x_87:
[----:B-1----:R-:W-:-:S09]  /*3d10*/  UIADD3 UR5, UPT, UPT, UR11, 0x16050, URZ ;  /* 0x000160500b057890 */ /* 0x002fd2000fffe0ff */
[----:B------:R1:W-:Y:S01]  /*3d20*/  UTCBAR [UR5], URZ ;  /* 0x000000ff050073e9 */ /* 0x0003e200080000ff */
[----:B------:R-:W-:Y:S05]  /*3d30*/  BRA.U UP3, `(.L_x_88) ;  /* 0x0000000103047547 */ /* 0x000fea000b800000 */
[----:B-1----:R-:W-:Y:S05]  /*3d40*/  BPT.TRAP 0x1 ;  /* 0x000000040000795c */ /* 0x002fea0000300000 */
.L_x_88:
[----:B------:R-:W-:Y:S01]  /*3d50*/  UIADD3 UR11, UPT, UPT, UR11, 0x16060, URZ ;  /* 0x000160600b0b7890 */ /* 0x000fe2000fffe0ff */
[----:B------:R-:W-:Y:S01]  /*3d60*/  LOP3.LUT R4, R4, 0x1, RZ, 0x3c, !PT ;  /* 0x0000000104047812 */ /* 0x000fe200078e3cff */
[----:B------:R-:W-:Y:S02]  /*3d70*/  UIADD3 UR24, UPT, UPT, UR18, 0x2, URZ ;  /* 0x0000000212187890 */ /* 0x000fe4000fffe0ff */
[----:B------:R-:W-:-:S05]  /*3d80*/  ULOP3.LUT UR23, UR23, 0x1, URZ, 0x3c, !UPT ;  /* 0x0000000117177892 */ /* 0x000fca000f8e3cff */
[----:B------:R2:W-:Y:S01]  /*3d90*/  UTCBAR [UR11], URZ ;  /* 0x000000ff0b0073e9 */ /* 0x0005e200080000ff */
[----:B------:R-:W-:Y:S02]  /*3da0*/  NOP ;  /* 0x0000000000007918 */ /* 0x000fe40000000000 */
.L_x_29:
[----:B------:R-:W3:Y:S01]  /*3db0*/  LDCU UR6, c[0x0][0x370] ;  /* 0x00006e00ff0677ac */ /* 0x000ee20008000800 */
[----:B-1----:R-:W1:Y:S01]  /*3dc0*/  LDCU UR5, c[0x0][0x900] ;  /* 0x00012000ff0577ac */ /* 0x002e620008000800 */
[----:B---3--:R-:W-:-:S04]  /*3dd0*/  UIADD3 UR36, UPT, UPT, UR6, UR36, URZ ;  /* 0x0000002406247290 */ /* 0x008fc8000fffe0ff */
[----:B-1----:R-:W-:-:S09]  /*3de0*/  UISETP.GE.AND UP0, UPT, UR36, UR5, UPT ;  /* 0x000000052400728c */ /* 0x002fd2000bf06270 */
[----:B------:R-:W-:Y:S05]  /*3df0*/  BRA.U !UP0, `(.L_x_89) ;  /* 0xffffffd908b07547 */ /* 0x000fea000b83ffff */
[----:B--2---:R-:W-:Y:S05]  /*3e00*/  EXIT ;  /* 0x000000000000794d */ /* 0x004fea0003800000 */
.L_x_28:
[----:B------:R-:W-:-:S08]  /*3e10*/  NOP ;  /* 0x0000000000007918 */ /* 0x000fd00000000000 */
[----:B------:R-:W1:-:S00]  /*3e20*/  USETMAXREG.DEALLOC.CTAPOOL 0x60 ;  /* 0x00000060000079c8 */ /* 0x000e4000080e0500 */
[----:B-1----:R-:W1:Y:S01]  /*3e30*/  LDC R0, c[0x0][0x900] ;  /* 0x00024000ff007b82 */ /* 0x002e620000000800 */
[----:B------:R-:W-:Y:S02]  /*3e40*/  MOV R72, UR36 ;  /* 0x0000002400487c02 */ /* 0x000fe40008000f00 */
[----:B-1----:R-:W-:-:S13]  /*3e50*/  ISETP.LE.AND P0, PT, R0, UR36, PT ;  /* 0x0000002400007c0c */ /* 0x002fda000bf03270 */
[----:B------:R-:W-:Y:S05]  /*3e60*/  @P0 EXIT ;  /* 0x000000000000094d */ /* 0x000fea0003800000 */
[----:B------:R-:W1:Y:S01]  /*3e70*/  S2UR UR4, SR_CTAID.Z ;  /* 0x00000000000479c3 */ /* 0x000e620000002700 */
[----:B------:R-:W2:Y:S01]  /*3e80*/  S2R R0, SR_CTAID.Y ;  /* 0x0000000000007919 */ /* 0x000ea20000002600 */
[----:B------:R-:W1:Y:S01]  /*3e90*/  LDCU UR36, c[0x0][0x370] ;  /* 0x00006e00ff2477ac */ /* 0x000e620008000800 */
[----:B------:R-:W-:Y:S01]  /*3ea0*/  LOP3.LUT P0, R78, R79, 0x7f, RZ, 0xc0, !PT ;  /* 0x0000007f4f4e7812 */ /* 0x000fe2000780c0ff */
[----:B------:R-:W-:Y:S01]  /*3eb0*/  HFMA2 R59, -RZ, RZ, 0, 0 ;  /* 0x00000000ff3b7431 */ /* 0x000fe200000001ff */
[----:B------:R-:W-:Y:S01]  /*3ec0*/  BSSY B8, `(.L_x_90) ;  /* 0x0000865000087945 */ /* 0x000fe20003800000 */
[----:B------:R-:W3:Y:S01]  /*3ed0*/  LDCU UR5, c[0x0][0x374] ;  /* 0x00006e80ff0577ac */ /* 0x000ee20008000800 */
[----:B------:R-:W-:Y:S02]  /*3ee0*/  IMAD.MOV.U32 R75, RZ, RZ, 0x1 ;  /* 0x00000001ff4b7424 */ /* 0x000fe400078e00ff */
[----:B------:R-:W-:Y:S01]  /*3ef0*/  IMAD.MOV.U32 R56, RZ, RZ, RZ ;  /* 0x000000ffff387224 */ /* 0x000fe200078e00ff */
[----:B------:R-:W4:Y:S01]  /*3f00*/  LDCU.64 UR44, c[0x0][0x358] ;  /* 0x00006b00ff2c77ac */ /* 0x000f220008000a00 */
[----:B------:R-:W-:Y:S01]  /*3f10*/  UMOV UR43, URZ ;  /* 0x000000ff002b7c82 */ /* 0x000fe20008000000 */
[----:B------:R-:W-:Y:S01]  /*3f20*/  UMOV UR42, URZ ;  /* 0x000000ff002a7c82 */ /* 0x000fe20008000000 */
[----:B-1----:R-:W-:-:S04]  /*3f30*/  UIMAD UR4, UR36, UR4, URZ ;  /* 0x00000004240472a4 */ /* 0x002fc8000f8e02ff */
[----:B------:R-:W-:-:S04]  /*3f40*/  UIADD3 UR4, UPT, UPT, URZ, -UR4, URZ ;  /* 0x80000004ff047290 */ /* 0x000fc8000fffe0ff */
[----:B---3--:R-:W-:Y:S01]  /*3f50*/  UIMAD UR4, UR4, UR5, URZ ;  /* 0x00000005040472a4 */ /* 0x008fe2000f8e02ff */
[----:B--2---:R-:W-:-:S05]  /*3f60*/  IMAD R0, R0, UR36, R72 ;  /* 0x0000002400007c24 */ /* 0x004fca000f8e0248 */
[----:B------:R-:W-:-:S04]  /*3f70*/  ISETP.NE.OR P0, PT, R0, UR4, P0 ;  /* 0x0000000400007c0c */ /* 0x000fc80008705670 */
[----:B----4-:R-:W-:-:S09]  /*3f80*/  P2R R80, PR, RZ, 0x1 ;  /* 0x00000001ff507803 */ /* 0x010fd20000000000 */
.L_x_234:
[----:B------:R-:W-:Y:S05]  /*3f90*/  YIELD ;  /* 0x0000000000007946 */ /* 0x000fea0003800000 */
[----:B------:R-:W1:Y:S01]  /*3fa0*/  LDC R8, c[0x0][0x904] ;  /* 0x00024100ff087b82 */ /* 0x000e620000000800 */
[----:B--2---:R-:W2:Y:S01]  /*3fb0*/  LDCU.64 UR4, c[0x0][0x908] ;  /* 0x00012100ff0477ac */ /* 0x004ea20008000a00 */
[----:B------:R-:W-:Y:S01]  /*3fc0*/  BSSY B7, `(.L_x_91) ;  /* 0x0000850000077945 */ /* 0x000fe20003800000 */
[----:B---3--:R-:W3:Y:S05]  /*3fd0*/  LDCU.64 UR6, c[0x0][0x920] ;  /* 0x00012400ff0677ac */ /* 0x008eea0008000a00 */
[----:B----4-:R-:W4:Y:S08]  /*3fe0*/  LDC.64 R4, c[0x0][0x918] ;  /* 0x00024600ff047b82 */ /* 0x010f300000000a00 */
[----:B-----5:R-:W5:Y:S01]  /*3ff0*/  LDC.64 R6, c[0x0][0x910] ;  /* 0x00024400ff067b82 */ /* 0x020f620000000a00 */
[----:B--2---:R-:W-:Y:S01]  /*4000*/  IMAD.HI.U32 R0, R72, UR4, RZ ;  /* 0x0000000448007c27 */ /* 0x004fe2000f8e00ff */
[----:B------:R-:W2:Y:S04]  /*4010*/  LDCU UR4, c[0x0][0x380] ;  /* 0x00007000ff0477ac */ /* 0x000ea80008000800 */
[----:B------:R-:W-:-:S02]  /*4020*/  SHF.R.U32.HI R0, RZ, UR5, R0 ;  /* 0x00000005ff007c19 */ /* 0x000fc40008011600 */
[----:B-1----:R-:W-:-:S04]  /*4030*/  ISETP.NE.AND P0, PT, R8, 0x1, PT ;  /* 0x000000010800780c */ /* 0x002fc80003f05270 */
[----:B------:R-:W-:Y:S02]  /*4040*/  SEL R2, R72, R0, !P0 ;  /* 0x0000000048027207 */ /* 0x000fe40004000000 */
[----:B----4-:R-:W-:-:S03]  /*4050*/  ISETP.NE.AND P0, PT, R5, 0x1, PT ;  /* 0x000000010500780c */ /* 0x010fc60003f05270 */
[----:B---3--:R-:W-:-:S04]  /*4060*/  IMAD.HI.U32 R0, R2, UR6, RZ ;  /* 0x0000000602007c27 */ /* 0x008fc8000f8e00ff */
[----:B------:R-:W-:Y:S01]  /*4070*/  IMAD.MOV R3, RZ, RZ, -R2 ;  /* 0x000000ffff037224 */ /* 0x000fe200078e0a02 */
[----:B------:R-:W-:-:S03]  /*4080*/  SHF.R.U32.HI R0, RZ, UR7, R0 ;  /* 0x00000007ff007c19 */ /* 0x000fc60008011600 */
[----:B------:R-:W-:Y:S01]  /*4090*/  IMAD R3, R8, R3, R72 ;  /* 0x0000000308037224 */ /* 0x000fe200078e0248 */
[----:B------:R-:W-:Y:S02]  /*40a0*/  SEL R0, R2, R0, !P0 ;  /* 0x0000000002007207 */ /* 0x000fe40004000000 */
[----:B-----5:R-:W-:Y:S01]  /*40b0*/  ISETP.NE.AND P0, PT, R6, 0x1, PT ;  /* 0x000000010600780c */ /* 0x020fe20003f05270 */
[----:B------:R-:W-:Y:S02]  /*40c0*/  IMAD.SHL.U32 R3, R3, 0x100, RZ ;  /* 0x0000010003037824 */ /* 0x000fe400078e00ff */
[----:B------:R-:W-:-:S05]  /*40d0*/  IMAD.HI.U32 R7, R0, R7, RZ ;  /* 0x0000000700077227 */ /* 0x000fca00078e00ff */
[----:B------:R-:W-:-:S04]  /*40e0*/  SHF.R.U32.HI R4, RZ, R4, R7 ;  /* 0x00000004ff047219 */ /* 0x000fc80000011607 */
[----:B------:R-:W-:Y:S01]  /*40f0*/  SEL R7, R0, R4, !P0 ;  /* 0x0000000400077207 */ /* 0x000fe20004000000 */
[----:B------:R-:W-:Y:S01]  /*4100*/  IMAD.MOV R4, RZ, RZ, -R0 ;  /* 0x000000ffff047224 */ /* 0x000fe200078e0a00 */
[----:B--2---:R-:W-:-:S03]  /*4110*/  ISETP.GE.AND P0, PT, R3, UR4, PT ;  /* 0x0000000403007c0c */ /* 0x004fc6000bf06270 */
[----:B------:R-:W-:Y:S02]  /*4120*/  IMAD.MOV R3, RZ, RZ, -R7 ;  /* 0x000000ffff037224 */ /* 0x000fe400078e0a07 */
[----:B------:R-:W-:Y:S02]  /*4130*/  IMAD R77, R5, R4, R2 ;  /* 0x00000004054d7224 */ /* 0x000fe400078e0202 */
[----:B------:R-:W-:-:S06]  /*4140*/  IMAD R74, R6, R3, R0 ;  /* 0x00000003064a7224 */ /* 0x000fcc00078e0200 */
[----:B------:R-:W-:Y:S05]  /*4150*/  @P0 BRA `(.L_x_92) ;  /* 0x0000008000d80947 */ /* 0x000fea0003800000 */
[----:B------:R-:W1:Y:S02]  /*4160*/  LDC R3, c[0x0][0x384] ;  /* 0x0000e100ff037b82 */ /* 0x000e640000000800 */
[----:B-1----:R-:W-:-:S13]  /*4170*/  ISETP.NE.AND P0, PT, R3, RZ, PT ;  /* 0x000000ff0300720c */ /* 0x002fda0003f05270 */
[----:B------:R-:W-:Y:S05]  /*4180*/  @P0 BRA `(.L_x_93) ;  /* 0x0000004000340947 */ /* 0x000fea0003800000 */
[----:B------:R-:W-:-:S09]  /*4190*/  UISETP.NE.AND UP0, UPT, UR41, URZ, UPT ;  /* 0x000000ff2900728c */ /* 0x000fd2000bf05270 */
[----:B------:R-:W-:Y:S05]  /*41a0*/  BRA.U UP0, `(.L_x_94) ;  /* 0x0000000100047547 */ /* 0x000fea000b800000 */
[----:B------:R-:W-:Y:S05]  /*41b0*/  BPT.TRAP 0x1 ;  /* 0x000000040000795c */ /* 0x000fea0000300000 */
.L_x_94:
[----:B------:R-:W1:Y:S01]  /*41c0*/  S2R R76, SR_CgaCtaId ;  /* 0x00000000004c7919 */ /* 0x000e620000008800 */
[----:B------:R-:W-:Y:S01]  /*41d0*/  MOV R2, 0x400 ;  /* 0x0000040000027802 */ /* 0x000fe20000000f00 */
[----:B------:R-:W-:Y:S01]  /*41e0*/  BSSY B0, `(.L_x_95) ;  /* 0x0000005000007945 */ /* 0x000fe20003800000 */
[----:B------:R-:W-:Y:S02]  /*41f0*/  SHF.L.U32 R0, R75, 0x1f, RZ ;  /* 0x0000001f4b007819 */ /* 0x000fe400000006ff */
[----:B-1----:R-:W-:-:S04]  /*4200*/  LEA R76, R76, R2, 0x18 ;  /* 0x000000024c4c7211 */ /* 0x002fc800078ec0ff */
[----:B------:R-:W1:Y:S02]  /*4210*/  SYNCS.PHASECHK.TRANS64.TRYWAIT P0, [R76+URZ+0x160c0], R0 ;  /* 0x0160c0004c0075a7 */ /* 0x000e6400080011ff */
[----:B-1----:R-:W-:Y:S05]  /*4220*/  @!P0 BRA `(.L_x_96) ;  /* 0x000000e8002c8947 */ /* 0x002fea0003800000 */
.L_x_403:
[----:B------:R-:W-:Y:S05]  /*4230*/  BSYNC B0 ;  /* 0x0000000000007941 */ /* 0x000fea0003800000 */
.L_x_95:
[----:B------:R-:W-:Y:S01]  /*4240*/  ISETP.NE.AND P0, PT, R80, RZ, PT ;  /* 0x000000ff5000720c */ /* 0x000fe20003f05270 */
[----:B------:R-:W-:-:S12]  /*4250*/  BSSY.RECONVERGENT B6, `(.L_x_97) ;  /* 0x0000232000067945 */ /* 0x000fd80003800200 */
[----:B------:R-:W-:Y:S05]  /*4260*/  @P0 BRA `(.L_x_98) ;  /* 0x0000002000c00947 */ /* 0x000fea0003800000 */
[----:B------:R-:W2:Y:S01]  /*4270*/  LDC.64 R2, c[0x4][0xa0] ;  /* 0x01002800ff027b82 */ /* 0x000ea20000000a00 */
[----:B------:R-:W-:Y:S01]  /*4280*/  MOV R16, 0x0 ;  /* 0x0000000000107802 */ /* 0x000fe20000000f00 */
[----:B------:R-:W3:Y:S01]  /*4290*/  LDCU.64 UR4, c[0x4][0xd0] ;  /* 0x01001a00ff0477ac */ /* 0x000ee20008000a00 */
[----:B------:R-:W-:Y:S02]  /*42a0*/  MOV R6, UR38 ;  /* 0x0000002600067c02 */ /* 0x000fe40008000f00 */
[----:B------:R-:W-:Y:S01]  /*42b0*/  MOV R7, UR37 ;  /* 0x0000002500077c02 */ /* 0x000fe20008000f00 */
[----:B---3--:R-:W-:Y:S02]  /*42c0*/  IMAD.U32 R4, RZ, RZ, UR4 ;  /* 0x00000004ff047e24 */ /* 0x008fe4000f8e00ff */
[----:B------:R-:W-:Y:S01]  /*42d0*/  IMAD.U32 R5, RZ, RZ, UR5 ;  /* 0x00000005ff057e24 */ /* 0x000fe2000f8e00ff */
[----:B--2---:R2:W-:Y:S02]  /*42e0*/  STL.64 [R1], R2 ;  /* 0x0000000201007387 */ /* 0x0045e40000100a00 */
[----:B--2---:R2:W3:Y:S04]  /*42f0*/  LDC.64 R2, c[0x4][R16] ;  /* 0x0100000010027b82 */ /* 0x0044e80000000a00 */
[----:B------:R-:W-:-:S07]  /*4300*/  LEPC R20, `(.L_x_99) ;  /* 0x000000001014794e */ /* 0x000fce0000000000 */
[----:B-123--:R-:W-:Y:S05]  /*4310*/  CALL.ABS.NOINC R2 ;  /* 0x0000000002007343 */ /* 0x00efea0003c00000 */
.L_x_99:
[----:B------:R-:W-:Y:S01]  /*4320*/  IMAD.MOV.U32 R2, RZ, RZ, 0x3 ;  /* 0x00000003ff027424 */ /* 0x000fe200078e00ff */
[----:B------:R-:W1:Y:S01]  /*4330*/  LDCU.64 UR4, c[0x4][0xe8] ;  /* 0x01001d00ff0477ac */ /* 0x000e620008000a00 */
[----:B------:R-:W-:Y:S01]  /*4340*/  IMAD.MOV.U32 R3, RZ, RZ, 0x4 ;  /* 0x00000004ff037424 */ /* 0x000fe200078e00ff */
[----:B------:R-:W-:Y:S02]  /*4350*/  MOV R6, UR38 ;  /* 0x0000002600067c02 */ /* 0x000fe40008000f00 */
[----:B------:R-:W-:Y:S01]  /*4360*/  STL [R1+0x8], R2 ;  /* 0x0000080201007387 */ /* 0x000fe20000100800 */
[----:B------:R-:W-:-:S03]  /*4370*/  MOV R7, UR37 ;  /* 0x0000002500077c02 */ /* 0x000fc60008000f00 */
[----:B------:R2:W-:Y:S01]  /*4380*/  STL.64 [R1], R2 ;  /* 0x0000000201007387 */ /* 0x0005e20000100a00 */
[----:B-1----:R-:W-:Y:S01]  /*4390*/  MOV R4, UR4 ;  /* 0x0000000400047c02 */ /* 0x002fe20008000f00 */
[----:B------:R-:W-:Y:S01]  /*43a0*/  IMAD.U32 R5, RZ, RZ, UR5 ;  /* 0x00000005ff057e24 */ /* 0x000fe2000f8e00ff */
[----:B--2---:R1:W2:Y:S06]  /*43b0*/  LDC.64 R2, c[0x4][R16] ;  /* 0x0100000010027b82 */ /* 0x0042ac0000000a00 */
[----:B------:R-:W-:-:S07]  /*43c0*/  LEPC R20, `(.L_x_100) ;  /* 0x000000001014794e */ /* 0x000fce0000000000 */
[----:B-12---:R-:W-:Y:S05]  /*43d0*/  CALL.ABS.NOINC R2 ;  /* 0x0000000002007343 */ /* 0x006fea0003c00000 */
.L_x_100:
[----:B------:R1:W2:Y:S01]  /*43e0*/  LDC.64 R2, c[0x4][R16] ;  /* 0x0100000010027b82 */ /* 0x0002a20000000a00 */
[----:B------:R-:W3:Y:S01]  /*43f0*/  LDCU.64 UR4, c[0x4][0xe0] ;  /* 0x01001c00ff0477ac */ /* 0x000ee20008000a00 */
[----:B------:R-:W-:Y:S01]  /*4400*/  CS2R R6, SRZ ;  /* 0x0000000000067805 */ /* 0x000fe2000001ff00 */
[----:B---3--:R-:W-:Y:S01]  /*4410*/  IMAD.U32 R4, RZ, RZ, UR4 ;  /* 0x00000004ff047e24 */ /* 0x008fe2000f8e00ff */
[----:B------:R-:W-:-:S04]  /*4420*/  MOV R5, UR5 ;  /* 0x0000000500057c02 */ /* 0x000fc80008000f00 */
[----:B------:R-:W-:-:S07]  /*4430*/  LEPC R20, `(.L_x_101) ;  /* 0x000000001014794e */ /* 0x000fce0000000000 */
[----:B-12---:R-:W-:Y:S05]  /*4440*/  CALL.ABS.NOINC R2 ;  /* 0x0000000002007343 */ /* 0x006fea0003c00000 */
.L_x_101:
[----:B------:R1:W2:Y:S01]  /*4450*/  LDC.64 R2, c[0x4][R16] ;  /* 0x0100000010027b82 */ /* 0x0002a20000000a00 */
[----:B------:R-:W3:Y:S01]  /*4460*/  LDCU.64 UR4, c[0x4][0xf0] ;  /* 0x01001e00ff0477ac */ /* 0x000ee20008000a00 */
[----:B------:R-:W-:Y:S01]  /*4470*/  CS2R R6, SRZ ;  /* 0x0000000000067805 */ /* 0x000fe2000001ff00 */
[----:B---3--:R-:W-:Y:S01]  /*4480*/  IMAD.U32 R4, RZ, RZ, UR4 ;  /* 0x00000004ff047e24 */ /* 0x008fe2000f8e00ff */
[----:B------:R-:W-:-:S04]  /*4490*/  MOV R5, UR5 ;  /* 0x0000000500057c02 */ /* 0x000fc80008000f00 */
[----:B------:R-:W-:-:S07]  /*44a0*/  LEPC R20, `(.L_x_102) ;  /* 0x000000001014794e */ /* 0x000fce0000000000 */
[----:B-12---:R-:W-:Y:S05]  /*44b0*/  CALL.ABS.NOINC R2 ;  /* 0x0000000002007343 */ /* 0x006fea0003c00000 */
.L_x_102:
[----:B------:R1:W2:Y:S01]  /*44c0*/  LDC.64 R2, c[0x4][R16] ;  /* 0x0100000010027b82 */ /* 0x0002a20000000a00 */
[----:B------:R-:W3:Y:S01]  /*44d0*/  LDCU.64 UR4, c[0x4][0xf8] ;  /* 0x01001f00ff0477ac */ /* 0x000ee20008000a00 */
[----:B------:R-:W-:Y:S01]  /*44e0*/  CS2R R6, SRZ ;  /* 0x0000000000067805 */ /* 0x000fe2000001ff00 */
[----:B---3--:R-:W-:Y:S01]  /*44f0*/  IMAD.U32 R4, RZ, RZ, UR4 ;  /* 0x00000004ff047e24 */ /* 0x008fe2000f8e00ff */
[----:B------:R-:W-:-:S04]  /*4500*/  MOV R5, UR5 ;  /* 0x0000000500057c02 */ /* 0x000fc80008000f00 */
[----:B------:R-:W-:-:S07]  /*4510*/  LEPC R20, `(.L_x_103) ;  /* 0x000000001014794e */ /* 0x000fce0000000000 */
[----:B-12---:R-:W-:Y:S05]  /*4520*/  CALL.ABS.NOINC R2 ;  /* 0x0000000002007343 */ /* 0x006fea0003c00000 */
.L_x_103:
[----:B------:R-:W-:Y:S01]  /*4530*/  HFMA2 R0, -RZ, RZ, 0, 9.5367431640625e-07 ;  /* 0x00000010ff007431 */ /* 0x000fe200000001ff */
[----:B------:R1:W2:Y:S01]  /*4540*/  LDC.64 R2, c[0x4][R16] ;  /* 0x0100000010027b82 */ /* 0x0002a20000000a00 */
[----:B------:R-:W3:Y:S01]  /*4550*/  LDCU.64 UR4, c[0x4][0xc8] ;  /* 0x01001900ff0477ac */ /* 0x000ee20008000a00 */
[----:B------:R-:W-:Y:S01]  /*4560*/  MOV R6, UR38 ;  /* 0x0000002600067c02 */ /* 0x000fe20008000f00 */
[----:B------:R-:W-:Y:S01]  /*4570*/  IMAD.U32 R7, RZ, RZ, UR37 ;  /* 0x00000025ff077e24 */ /* 0x000fe2000f8e00ff */
[----:B------:R1:W-:Y:S01]  /*4580*/  STL [R1], R0 ;  /* 0x0000000001007387 */ /* 0x0003e20000100800 */
[----:B---3--:R-:W-:Y:S01]  /*4590*/  MOV R4, UR4 ;  /* 0x0000000400047c02 */ /* 0x008fe20008000f00 */
[----:B------:R-:W-:-:S04]  /*45a0*/  IMAD.U32 R5, RZ, RZ, UR5 ;  /* 0x00000005ff057e24 */ /* 0x000fc8000f8e00ff */
[----:B------:R-:W-:-:S07]  /*45b0*/  LEPC R20, `(.L_x_104) ;  /* 0x000000001014794e */ /* 0x000fce0000000000 */
[----:B-12---:R-:W-:Y:S05]  /*45c0*/  CALL.ABS.NOINC R2 ;  /* 0x0000000002007343 */ /* 0x006fea0003c00000 */
.L_x_104:
[----:B------:R-:W1:Y:S01]  /*45d0*/  S2R R0, SR_SWINHI ;  /* 0x0000000000007919 */ /* 0x000e620000002f00 */
[----:B------:R2:W3:Y:S01]  /*45e0*/  LDC.64 R8, c[0x4][R16] ;  /* 0x0100000010087b82 */ /* 0x0004e20000000a00 */
[----:B------:R-:W4:Y:S01]  /*45f0*/  LDCU.64 UR4, c[0x4][0x100] ;  /* 0x01002000ff0477ac */ /* 0x000f220008000a00 */
[----:B------:R-:W-:Y:S01]  /*4600*/  MOV R6, UR38 ;  /* 0x0000002600067c02 */ /* 0x000fe20008000f00 */
[----:B------:R-:W-:Y:S01]  /*4610*/  IMAD.U32 R7, RZ, RZ, UR37 ;  /* 0x00000025ff077e24 */ /* 0x000fe2000f8e00ff */
[----:B----4-:R-:W-:Y:S01]  /*4620*/  MOV R4, UR4 ;  /* 0x0000000400047c02 */ /* 0x010fe20008000f00 */
[----:B------:R-:W-:Y:S01]  /*4630*/  IMAD.U32 R5, RZ, RZ, UR5 ;  /* 0x00000005ff057e24 */ /* 0x000fe2000f8e00ff */
[----:B------:R-:W-:Y:S02]  /*4640*/  MOV R2, R76 ;  /* 0x0000004c00027202 */ /* 0x000fe40000000f00 */
[----:B-1----:R-:W-:Y:S02]  /*4650*/  MOV R3, R0 ;  /* 0x0000000000037202 */ /* 0x002fe40000000f00 */
[----:B------:R-:W-:-:S05]  /*4660*/  IADD3 R2, P0, PT, R2, 0xe000, RZ ;  /* 0x0000e00002027810 */ /* 0x000fca0007f1e0ff */
[----:B------:R-:W-:-:S05]  /*4670*/  IMAD.X R3, RZ, RZ, R3, P0 ;  /* 0x000000ffff037224 */ /* 0x000fca00000e0603 */
[----:B------:R2:W-:Y:S03]  /*4680*/  STL.64 [R1], R2 ;  /* 0x0000000201007387 */ /* 0x0005e60000100a00 */
[----:B------:R-:W-:-:S07]  /*4690*/  LEPC R20, `(.L_x_105) ;  /* 0x000000001014794e */ /* 0x000fce0000000000 */
[----:B--23--:R-:W-:Y:S05]  /*46a0*/  CALL.ABS.NOINC R8 ;  /* 0x0000000008007343 */ /* 0x00cfea0003c00000 */
.L_x_105:
[----:B------:R-:W1:Y:S01]  /*46b0*/  LDC.64 R4, c[0x4][0xd8] ;  /* 0x01003600ff047b82 */ /* 0x000e620000000a00 */
[----:B------:R-:W2:Y:S01]  /*46c0*/  LDCU.64 UR4, c[0x4][0xd0] ;  /* 0x01001a00ff0477ac */ /* 0x000ea20008000a00 */
[----:B------:R-:W-:Y:S02]  /*46d0*/  MOV R6, UR38 ;  /* 0x0000002600067c02 */ /* 0x000fe40008000f00 */
[----:B------:R-:W-:-:S04]  /*46e0*/  MOV R7, UR37 ;  /* 0x0000002500077c02 */ /* 0x000fc80008000f00 */
[----:B------:R3:W4:Y:S01]  /*46f0*/  LDC.64 R2, c[0x4][R16] ;  /* 0x0100000010027b82 */ /* 0x0007220000000a00 */
[----:B-1----:R2:W-:Y:S02]  /*4700*/  STL.64 [R1], R4 ;  /* 0x0000000401007387 */ /* 0x0025e40000100a00 */
[----:B--2---:R-:W-:Y:S02]  /*4710*/  IMAD.U32 R4, RZ, RZ, UR4 ;  /* 0x00000004ff047e24 */ /* 0x004fe4000f8e00ff */
[----:B---34-:R-:W-:-:S03]  /*4720*/  IMAD.U32 R5, RZ, RZ, UR5 ;  /* 0x00000005ff057e24 */ /* 0x018fc6000f8e00ff */
[----:B------:R-:W-:-:S07]  /*4730*/  LEPC R20, `(.L_x_106) ;  /* 0x000000001014794e */ /* 0x000fce0000000000 */
[----:B------:R-:W-:Y:S05]  /*4740*/  CALL.ABS.NOINC R2 ;  /* 0x0000000002007343 */ /* 0x000fea0003c00000 */
.L_x_106:
[----:B------:R-:W-:Y:S01]  /*4750*/  HFMA2 R0, -RZ, RZ, 0, 2.384185791015625e-06 ;  /* 0x00000028ff007431 */ /* 0x000fe200000001ff */
        /* <DEDUP_REMOVED lines=9> */
.L_x_107:
        /* <DEDUP_REMOVED lines=10> */
.L_x_108:
[----:B------:R1:W2:Y:S01]  /*4890*/  LDC.64 R2, c[0x4][R16] ;  /* 0x0100000010027b82 */ /* 0x0002a20000000a00 */
[----:B------:R-:W3:Y:S01]  /*48a0*/  LDCU.64 UR4, c[0x4][0xe0] ;  /* 0x01001c00ff0477ac */ /* 0x000ee20008000a00 */
[----:B------:R-:W-:Y:S01]  /*48b0*/  CS2R R6, SRZ ;  /* 0x0000000000067805 */ /* 0x000fe2000001ff00 */
[----:B---3--:R-:W-:Y:S01]  /*48c0*/  IMAD.U32 R4, RZ, RZ, UR4 ;  /* 0x00000004ff047e24 */ /* 0x008fe2000f8e00ff */
[----:B------:R-:W-:-:S04]  /*48d0*/  MOV R5, UR5 ;  /* 0x0000000500057c02 */ /* 0x000fc80008000f00 */
[----:B------:R-:W-:-:S07]  /*48e0*/  LEPC R20, `(.L_x_109) ;  /* 0x000000001014794e */ /* 0x000fce0000000000 */
[----:B-12---:R-:W-:Y:S05]  /*48f0*/  CALL.ABS.NOINC R2 ;  /* 0x0000000002007343 */ /* 0x006fea0003c00000 */
.L_x_109:
[----:B------:R-:W-:Y:S01]  /*4900*/  HFMA2 R0, -RZ, RZ, 0, 4.76837158203125e-07 ;  /* 0x00000008ff007431 */ /* 0x000fe200000001ff */
        /* <DEDUP_REMOVED lines=9> */
.L_x_110:
[----:B------:R-:W-:Y:S01]  /*49a0*/  HFMA2 R0, -RZ, RZ, 0, 2.6226043701171875e-06 ;  /* 0x0000002cff007431 */ /* 0x000fe200000001ff */
        /* <DEDUP_REMOVED lines=9> */
.L_x_111:
[----:B------:R1:W2:Y:S01]  /*4a40*/  LDC.64 R2, c[0x4][R16] ;  /* 0x0100000010027b82 */ /* 0x0002a20000000a00 */
[----:B------:R-:W3:Y:S01]  /*4a50*/  LDCU.64 UR4, c[0x4][0xe0] ;  /* 0x01001c00ff0477ac */ /* 0x000ee20008000a00 */
[----:B------:R-:W-:Y:S01]  /*4a60*/  CS2R R6, SRZ ;  /* 0x0000000000067805 */ /* 0x000fe2000001ff00 */
[----:B---3--:R-:W-:Y:S01]  /*4a70*/  IMAD.U32 R4, RZ, RZ, UR4 ;  /* 0x00000004ff047e24 */ /* 0x008fe2000f8e00ff */
[----:B------:R-:W-:-:S04]  /*4a80*/  MOV R5, UR5 ;  /* 0x0000000500057c02 */ /* 0x000fc80008000f00 */
[----:B------:R-:W-:-:S07]  /*4a90*/  LEPC R20, `(.L_x_112) ;  /* 0x000000001014794e */ /* 0x000fce0000000000 */
[----:B-12---:R-:W-:Y:S05]  /*4aa0*/  CALL.ABS.NOINC R2 ;  /* 0x0000000002007343 */ /* 0x006fea0003c00000 */
.L_x_112:
        /* <DEDUP_REMOVED lines=10> */
.L_x_113:
[----:B------:R-:W-:Y:S01]  /*4b50*/  HFMA2 R0, -RZ, RZ, 0, 2.443790435791015625e-06 ;  /* 0x00000029ff007431 */ /* 0x000fe200000001ff */
        /* <DEDUP_REMOVED lines=9> */
.L_x_114:
        /* <DEDUP_REMOVED lines=10> */
.L_x_115:
        /* <DEDUP_REMOVED lines=10> */
.L_x_116:
[----:B------:R1:W2:Y:S01]  /*4d30*/  LDC.64 R2, c[0x4][R16] ;  /* 0x0100000010027b82 */ /* 0x0002a20000000a00 */
[----:B------:R-:W3:Y:S01]  /*4d40*/  LDCU.64 UR4, c[0x4][0xe0] ;  /* 0x01001c00ff0477ac */ /* 0x000ee20008000a00 */
[----:B------:R-:W-:Y:S01]  /*4d50*/  CS2R R6, SRZ ;  /* 0x0000000000067805 */ /* 0x000fe2000001ff00 */
[----:B---3--:R-:W-:Y:S01]  /*4d60*/  IMAD.U32 R4, RZ, RZ, UR4 ;  /* 0x00000004ff047e24 */ /* 0x008fe2000f8e00ff */
[----:B------:R-:W-:-:S04]  /*4d70*/  MOV R5, UR5 ;  /* 0x0000000500057c02 */ /* 0x000fc80008000f00 */
[----:B------:R-:W-:-:S07]  /*4d80*/  LEPC R20, `(.L_x_117) ;  /* 0x000000001014794e */ /* 0x000fce0000000000 */
[----:B-12---:R-:W-:Y:S05]  /*4d90*/  CALL.ABS.NOINC R2 ;  /* 0x0000000002007343 */ /* 0x006fea0003c00000 */
.L_x_117:
[----:B------:R-:W-:Y:S01]  /*4da0*/  HFMA2 R0, -RZ, RZ, 0, 3.814697265625e-06 ;  /* 0x00000040ff007431 */ /* 0x000fe200000001ff */
        /* <DEDUP_REMOVED lines=9> */
.L_x_118:
        /* <DEDUP_REMOVED lines=10> */
.L_x_119:
[----:B------:R1:W2:Y:S01]  /*4ee0*/  LDC.64 R2, c[0x4][R16] ;  /* 0x0100000010027b82 */ /* 0x0002a20000000a00 */
[----:B------:R-:W3:Y:S01]  /*4ef0*/  LDCU.64 UR4, c[0x4][0xe0] ;  /* 0x01001c00ff0477ac */ /* 0x000ee20008000a00 */
[----:B------:R-:W-:Y:S01]  /*4f00*/  CS2R R6, SRZ ;  /* 0x0000000000067805 */ /* 0x000fe2000001ff00 */
[----:B---3--:R-:W-:Y:S01]  /*4f10*/  IMAD.U32 R4, RZ, RZ, UR4 ;  /* 0x00000004ff047e24 */ /* 0x008fe2000f8e00ff */
[----:B------:R-:W-:-:S04]  /*4f20*/  MOV R5, UR5 ;  /* 0x0000000500057c02 */ /* 0x000fc80008000f00 */
[----:B------:R-:W-:-:S07]  /*4f30*/  LEPC R20, `(.L_x_120) ;  /* 0x000000001014794e */ /* 0x000fce0000000000 */
[----:B-12---:R-:W-:Y:S05]  /*4f40*/  CALL.ABS.NOINC R2 ;  /* 0x0000000002007343 */ /* 0x006fea0003c00000 */
.L_x_120:
[----:B------:R-:W-:Y:S01]  /*4f50*/  HFMA2 R0, -RZ, RZ, 0, 5.9604644775390625e-08 ;  /* 0x00000001ff007431 */ /* 0x000fe200000001ff */
        /* <DEDUP_REMOVED lines=9> */
.L_x_121:
        /* <DEDUP_REMOVED lines=10> */
.L_x_122:
        /* <DEDUP_REMOVED lines=10> */
.L_x_123:
        /* <DEDUP_REMOVED lines=10> */
.L_x_124:
[----:B------:R1:W2:Y:S01]  /*51d0*/  LDC.64 R2, c[0x4][R16] ;  /* 0x0100000010027b82 */ /* 0x0002a20000000a00 */
[----:B------:R-:W3:Y:S01]  /*51e0*/  LDCU.64 UR4, c[0x4][0xe0] ;  /* 0x01001c00ff0477ac */ /* 0x000ee20008000a00 */
[----:B------:R-:W-:Y:S01]  /*51f0*/  CS2R R6, SRZ ;  /* 0x0000000000067805 */ /* 0x000fe2000001ff00 */
[----:B---3--:R-:W-:Y:S01]  /*5200*/  IMAD.U32 R4, RZ, RZ, UR4 ;  /* 0x00000004ff047e24 */ /* 0x008fe2000f8e00ff */
[----:B------:R-:W-:-:S04]  /*5210*/  MOV R5, UR5 ;  /* 0x0000000500057c02 */ /* 0x000fc80008000f00 */
[----:B------:R-:W-:-:S07]  /*5220*/  LEPC R20, `(.L_x_125) ;  /* 0x000000001014794e */ /* 0x000fce0000000000 */
[----:B-12---:R-:W-:Y:S05]  /*5230*/  CALL.ABS.NOINC R2 ;  /* 0x0000000002007343 */ /* 0x006fea0003c00000 */
.L_x_125:
        /* <DEDUP_REMOVED lines=10> */
.L_x_126:
        /* <DEDUP_REMOVED lines=10> */
.L_x_127:
[----:B------:R1:W2:Y:S01]  /*5380*/  LDC.64 R2, c[0x4][R16] ;  /* 0x0100000010027b82 */ /* 0x0002a20000000a00 */
[----:B------:R-:W3:Y:S01]  /*5390*/  LDCU.64 UR4, c[0x4][0xe0] ;  /* 0x01001c00ff0477ac */ /* 0x000ee20008000a00 */
[----:B------:R-:W-:Y:S01]  /*53a0*/  CS2R R6, SRZ ;  /* 0x0000000000067805 */ /* 0x000fe2000001ff00 */
[----:B---3--:R-:W-:Y:S01]  /*53b0*/  IMAD.U32 R4, RZ, RZ, UR4 ;  /* 0x00000004ff047e24 */ /* 0x008fe2000f8e00ff */
[----:B------:R-:W-:-:S04]  /*53c0*/  MOV R5, UR5 ;  /* 0x0000000500057c02 */ /* 0x000fc80008000f00 */
[----:B------:R-:W-:-:S07]  /*53d0*/  LEPC R20, `(.L_x_128) ;  /* 0x000000001014794e */ /* 0x000fce0000000000 */
[----:B-12---:R-:W-:Y:S05]  /*53e0*/  CALL.ABS.NOINC R2 ;  /* 0x0000000002007343 */ /* 0x006fea0003c00000 */
.L_x_128:
[----:B------:R-:W-:Y:S01]  /*53f0*/  HFMA2 R0, -RZ, RZ, 0, 1.1920928955078125e-07 ;  /* 0x00000002ff007431 */ /* 0x000fe200000001ff */
        /* <DEDUP_REMOVED lines=9> */
.L_x_129:
        /* <DEDUP_REMOVED lines=10> */
.L_x_130:
        /* <DEDUP_REMOVED lines=10> */
.L_x_131:
        /* <DEDUP_REMOVED lines=10> */
.L_x_132:
        /* <DEDUP_REMOVED lines=10> */
.L_x_133:
        /* <DEDUP_REMOVED lines=10> */
.L_x_134:
[----:B------:R1:W2:Y:S01]  /*57b0*/  LDC.64 R2, c[0x4][R16] ;  /* 0x0100000010027b82 */ /* 0x0002a20000000a00 */
[----:B------:R-:W3:Y:S01]  /*57c0*/  LDCU.64 UR4, c[0x4][0xe0] ;  /* 0x01001c00ff0477ac */ /* 0x000ee20008000a00 */
[----:B------:R-:W-:Y:S01]  /*57d0*/  CS2R R6, SRZ ;  /* 0x0000000000067805 */ /* 0x000fe2000001ff00 */
[----:B---3--:R-:W-:Y:S01]  /*57e0*/  IMAD.U32 R4, RZ, RZ, UR4 ;  /* 0x00000004ff047e24 */ /* 0x008fe2000f8e00ff */
[----:B------:R-:W-:-:S04]  /*57f0*/  MOV R5, UR5 ;  /* 0x0000000500057c02 */ /* 0x000fc80008000f00 */
[----:B------:R-:W-:-:S07]  /*5800*/  LEPC R20, `(.L_x_135) ;  /* 0x000000001014794e */ /* 0x000fce0000000000 */
[----:B-12---:R-:W-:Y:S05]  /*5810*/  CALL.ABS.NOINC R2 ;  /* 0x0000000002007343 */ /* 0x006fea0003c00000 */
.L_x_135:
        /* <DEDUP_REMOVED lines=10> */
.L_x_136:
        /* <DEDUP_REMOVED lines=10> */
.L_x_137:
[----:B------:R1:W2:Y:S01]  /*5960*/  LDC.64 R2, c[0x4][R16] ;  /* 0x0100000010027b82 */ /* 0x0002a20000000a00 */
[----:B------:R-:W3:Y:S01]  /*5970*/  LDCU.64 UR4, c[0x4][0xe0] ;  /* 0x01001c00ff0477ac */ /* 0x000ee20008000a00 */
[----:B------:R-:W-:Y:S01]  /*5980*/  CS2R R6, SRZ ;  /* 0x0000000000067805 */ /* 0x000fe2000001ff00 */
[----:B---3--:R-:W-:Y:S01]  /*5990*/  IMAD.U32 R4, RZ, RZ, UR4 ;  /* 0x00000004ff047e24 */ /* 0x008fe2000f8e00ff */
[----:B------:R-:W-:-:S04]  /*59a0*/  MOV R5, UR5 ;  /* 0x0000000500057c02 */ /* 0x000fc80008000f00 */
[----:B------:R-:W-:-:S07]  /*59b0*/  LEPC R20, `(.L_x_138) ;  /* 0x000000001014794e */ /* 0x000fce0000000000 */
[----:B-12---:R-:W-:Y:S05]  /*59c0*/  CALL.ABS.NOINC R2 ;  /* 0x0000000002007343 */ /* 0x006fea0003c00000 */
.L_x_138:
[----:B------:R-:W-:Y:S01]  /*59d0*/  HFMA2 R0, -RZ, RZ, 0, 3.0517578125e-05 ;  /* 0x00000200ff007431 */ /* 0x000fe200000001ff */
        /* <DEDUP_REMOVED lines=9> */
.L_x_139:
        /* <DEDUP_REMOVED lines=10> */
.L_x_140:
        /* <DEDUP_REMOVED lines=10> */
.L_x_141:
        /* <DEDUP_REMOVED lines=10> */
.L_x_142:
[----:B------:R1:W2:Y:S01]  /*5c50*/  LDC.64 R2, c[0x4][R16] ;  /* 0x0100000010027b82 */ /* 0x0002a20000000a00 */
[----:B------:R-:W3:Y:S01]  /*5c60*/  LDCU.64 UR4, c[0x4][0xe0] ;  /* 0x01001c00ff0477ac */ /* 0x000ee20008000a00 */
[----:B------:R-:W-:Y:S01]  /*5c70*/  CS2R R6, SRZ ;  /* 0x0000000000067805 */ /* 0x000fe2000001ff00 */
[----:B---3--:R-:W-:Y:S01]  /*5c80*/  IMAD.U32 R4, RZ, RZ, UR4 ;  /* 0x00000004ff047e24 */ /* 0x008fe2000f8e00ff */
[----:B------:R-:W-:-:S04]  /*5c90*/  MOV R5, UR5 ;  /* 0x0000000500057c02 */ /* 0x000fc80008000f00 */
[----:B------:R-:W-:-:S07]  /*5ca0*/  LEPC R20, `(.L_x_143) ;  /* 0x000000001014794e */ /* 0x000fce0000000000 */
[----:B-12---:R-:W-:Y:S05]  /*5cb0*/  CALL.ABS.NOINC R2 ;  /* 0x0000000002007343 */ /* 0x006fea0003c00000 */
.L_x_143:
        /* <DEDUP_REMOVED lines=10> */
.L_x_144:
        /* <DEDUP_REMOVED lines=10> */
.L_x_145:
[----:B------:R1:W2:Y:S01]  /*5e00*/  LDC.64 R2, c[0x4][R16] ;  /* 0x0100000010027b82 */ /* 0x0002a20000000a00 */
[----:B------:R-:W3:Y:S01]  /*5e10*/  LDCU.64 UR4, c[0x4][0xe0] ;  /* 0x01001c00ff0477ac */ /* 0x000ee20008000a00 */
[----:B------:R-:W-:Y:S01]  /*5e20*/  CS2R R6, SRZ ;  /* 0x0000000000067805 */ /* 0x000fe2000001ff00 */
[----:B---3--:R-:W-:Y:S01]  /*5e30*/  IMAD.U32 R4, RZ, RZ, UR4 ;  /* 0x00000004ff047e24 */ /* 0x008fe2000f8e00ff */
[----:B------:R-:W-:-:S04]  /*5e40*/  MOV R5, UR5 ;  /* 0x0000000500057c02 */ /* 0x000fc80008000f00 */
[----:B------:R-:W-:-:S07]  /*5e50*/  LEPC R20, `(.L_x_146) ;  /* 0x000000001014794e */ /* 0x000fce0000000000 */
[----:B-12---:R-:W-:Y:S05]  /*5e60*/  CALL.ABS.NOINC R2 ;  /* 0x0000000002007343 */ /* 0x006fea0003c00000 */
.L_x_146:
[----:B------:R1:W-:Y:S01]  /*5e70*/  STL [R1], RZ ;  /* 0x000000ff01007387 */ /* 0x0003e20000100800 */
[----:B------:R1:W2:Y:S01]  /*5e80*/  LDC.64 R2, c[0x4][R16] ;  /* 0x0100000010027b82 */ /* 0x0002a20000000a00 */
[----:B------:R-:W3:Y:S01]  /*5e90*/  LDCU.64 UR4, c[0x4][0xc8] ;  /* 0x01001900ff0477ac */ /* 0x000ee20008000a00 */
[----:B------:R-:W-:Y:S02]  /*5ea0*/  MOV R6, UR38 ;  /* 0x0000002600067c02 */ /* 0x000fe40008000f00 */
[----:B------:R-:W-:Y:S01]  /*5eb0*/  MOV R7, UR37 ;  /* 0x0000002500077c02 */ /* 0x000fe20008000f00 */
[----:B---3--:R-:W-:Y:S02]  /*5ec0*/  IMAD.U32 R4, RZ, RZ, UR4 ;  /* 0x00000004ff047e24 */ /* 0x008fe4000f8e00ff */
[----:B------:R-:W-:Y:S02]  /*5ed0*/  IMAD.U32 R5, RZ, RZ, UR5 ;  /* 0x00000005ff057e24 */ /* 0x000fe4000f8e00ff */
[----:B------:R-:W-:-:S07]  /*5ee0*/  LEPC R20, `(.L_x_147) ;  /* 0x000000001014794e */ /* 0x000fce0000000000 */
[----:B-12---:R-:W-:Y:S05]  /*5ef0*/  CALL.ABS.NOINC R2 ;  /* 0x0000000002007343 */ /* 0x006fea0003c00000 */
.L_x_147:
        /* <DEDUP_REMOVED lines=10> */
.L_x_148:
        /* <DEDUP_REMOVED lines=10> */
.L_x_149:
        /* <DEDUP_REMOVED lines=10> */
.L_x_150:
[----:B------:R1:W2:Y:S01]  /*60e0*/  LDC.64 R2, c[0x4][R16] ;  /* 0x0100000010027b82 */ /* 0x0002a20000000a00 */
[----:B------:R-:W3:Y:S01]  /*60f0*/  LDCU.64 UR4, c[0x4][0xe0] ;  /* 0x01001c00ff0477ac */ /* 0x000ee20008000a00 */
[----:B------:R-:W-:Y:S01]  /*6100*/  CS2R R6, SRZ ;  /* 0x0000000000067805 */ /* 0x000fe2000001ff00 */
[----:B---3--:R-:W-:Y:S01]  /*6110*/  IMAD.U32 R4, RZ, RZ, UR4 ;  /* 0x00000004ff047e24 */ /* 0x008fe2000f8e00ff */
[----:B------:R-:W-:-:S04]  /*6120*/  MOV R5, UR5 ;  /* 0x0000000500057c02 */ /* 0x000fc80008000f00 */
[----:B------:R-:W-:-:S07]  /*6130*/  LEPC R20, `(.L_x_151) ;  /* 0x000000001014794e */ /* 0x000fce0000000000 */
[----:B-12---:R-:W-:Y:S05]  /*6140*/  CALL.ABS.NOINC R2 ;  /* 0x0000000002007343 */ /* 0x006fea0003c00000 */
.L_x_151:
        /* <DEDUP_REMOVED lines=9> */
.L_x_152:
        /* <DEDUP_REMOVED lines=10> */
.L_x_153:
[----:B------:R1:W2:Y:S01]  /*6280*/  LDC.64 R2, c[0x4][R16] ;  /* 0x0100000010027b82 */ /* 0x0002a20000000a00 */
[----:B------:R-:W3:Y:S01]  /*6290*/  LDCU.64 UR4, c[0x4][0xe0] ;  /* 0x01001c00ff0477ac */ /* 0x000ee20008000a00 */
[----:B------:R-:W-:Y:S01]  /*62a0*/  CS2R R6, SRZ ;  /* 0x0000000000067805 */ /* 0x000fe2000001ff00 */
[----:B---3--:R-:W-:Y:S01]  /*62b0*/  IMAD.U32 R4, RZ, RZ, UR4 ;  /* 0x00000004ff047e24 */ /* 0x008fe2000f8e00ff */
[----:B------:R-:W-:-:S04]  /*62c0*/  MOV R5, UR5 ;  /* 0x0000000500057c02 */ /* 0x000fc80008000f00 */
[----:B------:R-:W-:-:S07]  /*62d0*/  LEPC R20, `(.L_x_154) ;  /* 0x000000001014794e */ /* 0x000fce0000000000 */
[----:B-12---:R-:W-:Y:S05]  /*62e0*/  CALL.ABS.NOINC R2 ;  /* 0x0000000002007343 */ /* 0x006fea0003c00000 */
.L_x_154:
[----:B------:R-:W-:Y:S01]  /*62f0*/  HFMA2 R0, -RZ, RZ, 0, 0.0078125 ;  /* 0x00002000ff007431 */ /* 0x000fe200000001ff */
        /* <DEDUP_REMOVED lines=9> */
.L_x_155:
        /* <DEDUP_REMOVED lines=10> */
.L_x_156:
        /* <DEDUP_REMOVED lines=10> */
.L_x_157:
[----:B------:R-:W1:Y:S01]  /*64d0*/  LDC.64 R2, c[0x4][0xa8] ;  /* 0x01002a00ff027b82 */ /* 0x000e620000000a00 */
[----:B------:R-:W2:Y:S01]  /*64e0*/  LDCU.64 UR4, c[0x4][0xd0] ;  /* 0x01001a00ff0477ac */ /* 0x000ea20008000a00 */
[----:B------:R-:W-:Y:S02]  /*64f0*/  MOV R6, UR38 ;  /* 0x0000002600067c02 */ /* 0x000fe40008000f00 */
[----:B------:R-:W-:-:S04]  /*6500*/  MOV R7, UR37 ;  /* 0x0000002500077c02 */ /* 0x000fc80008000f00 */
[----:B------:R-:W3:Y:S01]  /*6510*/  LDC.64 R16, c[0x4][R16] ;  /* 0x0100000010107b82 */ /* 0x000ee20000000a00 */
[----:B--2---:R-:W-:Y:S02]  /*6520*/  IMAD.U32 R4, RZ, RZ, UR4 ;  /* 0x00000004ff047e24 */ /* 0x004fe4000f8e00ff */
[----:B------:R-:W-:Y:S01]  /*6530*/  IMAD.U32 R5, RZ, RZ, UR5 ;  /* 0x00000005ff057e24 */ /* 0x000fe2000f8e00ff */
[----:B-1----:R1:W-:Y:S04]  /*6540*/  STL.64 [R1], R2 ;  /* 0x0000000201007387 */ /* 0x0023e80000100a00 */
[----:B------:R-:W-:-:S07]  /*6550*/  LEPC R20, `(.L_x_98) ;  /* 0x000000001014794e */ /* 0x000fce0000000000 */
[----:B-1-3--:R-:W-:Y:S05]  /*6560*/  CALL.ABS.NOINC R16 ;  /* 0x0000000010007343 */ /* 0x00afea0003c00000 */
.L_x_98:
[----:B------:R-:W-:Y:S05]  /*6570*/  BSYNC.RECONVERGENT B6 ;  /* 0x0000000000067941 */ /* 0x000fea0003800200 */
.L_x_97:
[----:B------:R-:W2:Y:S01]  /*6580*/  S2R R4, SR_SWINHI ;  /* 0x0000000000047919 */ /* 0x000ea20000002f00 */
[----:B-1----:R-:W-:Y:S01]  /*6590*/  IMAD.SHL.U32 R0, R79, 0x2, RZ ;  /* 0x000000024f007824 */ /* 0x002fe200078e00ff */
[----:B------:R-:W1:Y:S04]  /*65a0*/  LDCU.64 UR4, c[0x0][0x880] ;  /* 0x00011000ff0477ac */ /* 0x000e680008000a00 */
[----:B------:R-:W-:Y:S02]  /*65b0*/  LOP3.LUT R0, R0, 0xfe, RZ, 0xc0, !PT ;  /* 0x000000fe00007812 */ /* 0x000fe400078ec0ff */
[----:B-1----:R-:W-:-:S04]  /*65c0*/  ISETP.NE.U32.AND P5, PT, RZ, UR4, PT ;  /* 0x00000004ff007c0c */ /* 0x002fc8000bfa5070 */
[----:B------:R-:W-:Y:S02]  /*65d0*/  ISETP.NE.AND.EX P5, PT, RZ, UR5, PT, P5 ;  /* 0x00000005ff007c0c */ /* 0x000fe4000bfa5350 */
[----:B------:R-:W-:Y:S02]  /*65e0*/  MOV R2, R76 ;  /* 0x0000004c00027202 */ /* 0x000fe40000000f00 */
[----:B--2---:R-:W-:-:S03]  /*65f0*/  MOV R3, R4 ;  /* 0x0000000400037202 */ /* 0x004fc60000000f00 */
[----:B------:R-:W-:-:S03]  /*6600*/  IMAD.WIDE.U32 R2, R0, 0x2, R2 ;  /* 0x0000000200027825 */ /* 0x000fc600078e0002 */
[C---:B------:R-:W-:Y:S02]  /*6610*/  IADD3 R4, P2, PT, R2.reuse, 0xe600, RZ ;  /* 0x0000e60002047810 */ /* 0x040fe40007f5e0ff */
[C---:B------:R-:W-:Y:S02]  /*6620*/  IADD3 R6, P0, PT, R2.reuse, 0xe200, RZ ;  /* 0x0000e20002067810 */ /* 0x040fe40007f1e0ff */
[C---:B------:R-:W-:Y:S01]  /*6630*/  IADD3 R0, P3, PT, R2.reuse, 0xe000, RZ ;  /* 0x0000e00002007810 */ /* 0x040fe20007f7e0ff */
[--C-:B------:R-:W-:Y:S01]  /*6640*/  IMAD.X R65, RZ, RZ, R3.reuse, P2 ;  /* 0x000000ffff417224 */ /* 0x100fe200010e0603 */
[----:B------:R-:W-:Y:S01]  /*6650*/  IADD3 R5, P1, PT, R2, 0xe400, RZ ;  /* 0x0000e40002057810 */ /* 0x000fe20007f3e0ff */
[--C-:B------:R-:W-:Y:S02]  /*6660*/  IMAD.X R69, RZ, RZ, R3.reuse, P0 ;  /* 0x000000ffff457224 */ /* 0x100fe400000e0603 */
[----:B------:R-:W-:Y:S01]  /*6670*/  IMAD.X R71, RZ, RZ, R3, P3 ;  /* 0x000000ffff477224 */ /* 0x000fe200018e0603 */
[----:B------:R-:W-:Y:S01]  /*6680*/  SHF.R.U64 R7, R4, 0x3, R65 ;  /* 0x0000000304077819 */ /* 0x000fe20000001241 */
[----:B------:R-:W-:Y:S01]  /*6690*/  IMAD.X R67, RZ, RZ, R3, P1 ;  /* 0x000000ffff437224 */ /* 0x000fe200008e0603 */
[----:B------:R-:W-:-:S02]  /*66a0*/  SHF.R.U64 R9, R6, 0x3, R69 ;  /* 0x0000000306097819 */ /* 0x000fc40000001245 */
[----:B------:R-:W-:Y:S02]  /*66b0*/  SHF.R.U64 R10, R0, 0x3, R71 ;  /* 0x00000003000a7819 */ /* 0x000fe40000001247 */
[----:B------:R-:W-:Y:S02]  /*66c0*/  LOP3.LUT R64, R4, 0x70, R7, 0x78, !PT ;  /* 0x0000007004407812 */ /* 0x000fe400078e7807 */
[----:B------:R-:W-:Y:S02]  /*66d0*/  LOP3.LUT R68, R6, 0x70, R9, 0x78, !PT ;  /* 0x0000007006447812 */ /* 0x000fe400078e7809 */
[C---:B------:R-:W-:Y:S02]  /*66e0*/  IADD3 R4, P2, PT, R2.reuse, 0xec00, RZ ;  /* 0x0000ec0002047810 */ /* 0x040fe40007f5e0ff */
[----:B------:R-:W-:Y:S02]  /*66f0*/  SHF.R.U64 R8, R5, 0x3, R67 ;  /* 0x0000000305087819 */ /* 0x000fe40000001243 */
[----:B------:R-:W-:Y:S01]  /*6700*/  IADD3 R6, P0, PT, R2, 0xe800, RZ ;  /* 0x0000e80002067810 */ /* 0x000fe20007f1e0ff */
[----:B------:R-:W-:Y:S01]  /*6710*/  IMAD.X R55, RZ, RZ, R3, P2 ;  /* 0x000000ffff377224 */ /* 0x000fe200010e0603 */
[----:B------:R-:W-:-:S02]  /*6720*/  LOP3.LUT R70, R0, 0x70, R10, 0x78, !PT ;  /* 0x0000007000467812 */ /* 0x000fc400078e780a */
[C---:B------:R-:W-:Y:S01]  /*6730*/  IADD3 R0, P3, PT, R2.reuse, 0xee00, RZ ;  /* 0x0000ee0002007810 */ /* 0x040fe20007f7e0ff */
[--C-:B------:R-:W-:Y:S01]  /*6740*/  IMAD.X R63, RZ, RZ, R3.reuse, P0 ;  /* 0x000000ffff3f7224 */ /* 0x100fe200000e0603 */
[----:B------:R-:W-:Y:S01]  /*6750*/  LOP3.LUT R66, R5, 0x70, R8, 0x78, !PT ;  /* 0x0000007005427812 */ /* 0x000fe200078e7808 */
[----:B------:R1:W-:Y:S01]  /*6760*/  ST.E desc[UR44][R70.64], RZ ;  /* 0x000000ff46007985 */ /* 0x0003e2000c10192c */
[----:B------:R-:W-:Y:S01]  /*6770*/  IADD3 R5, P1, PT, R2, 0xea00, RZ ;  /* 0x0000ea0002057810 */ /* 0x000fe20007f3e0ff */
[----:B------:R-:W-:Y:S01]  /*6780*/  IMAD.X R53, RZ, RZ, R3, P3 ;  /* 0x000000ffff357224 */ /* 0x000fe200018e0603 */
[----:B------:R-:W-:Y:S01]  /*6790*/  SHF.R.U64 R8, R4, 0x3, R55 ;  /* 0x0000000304087819 */ /* 0x000fe20000001237 */
[----:B------:R1:W-:Y:S01]  /*67a0*/  ST.E desc[UR44][R68.64], RZ ;  /* 0x000000ff44007985 */ /* 0x0003e2000c10192c */
[----:B------:R-:W-:Y:S01]  /*67b0*/  SHF.R.U64 R10, R6, 0x3, R63 ;  /* 0x00000003060a7819 */ /* 0x000fe2000000123f */
[----:B------:R-:W-:Y:S01]  /*67c0*/  IMAD.X R61, RZ, RZ, R3, P1 ;  /* 0x000000ffff3d7224 */ /* 0x000fe200008e0603 */
[----:B------:R-:W-:Y:S01]  /*67d0*/  SHF.R.U64 R7, R0, 0x3, R53 ;  /* 0x0000000300077819 */ /* 0x000fe20000001235 */
[----:B------:R1:W-:Y:S01]  /*67e0*/  ST.E desc[UR44][R66.64], RZ ;  /* 0x000000ff42007985 */ /* 0x0003e2000c10192c */
[----:B------:R-:W-:-:S02]  /*67f0*/  LOP3.LUT R54, R4, 0x70, R8, 0x78, !PT ;  /* 0x0000007004367812 */ /* 0x000fc400078e7808 */
[----:B------:R-:W-:Y:S01]  /*6800*/  LOP3.LUT R62, R6, 0x70, R10, 0x78, !PT ;  /* 0x00000070063e7812 */ /* 0x000fe200078e780a */
[----:B------:R1:W-:Y:S01]  /*6810*/  ST.E desc[UR44][R64.64], RZ ;  /* 0x000000ff40007985 */ /* 0x0003e2000c10192c */
[C---:B------:R-:W-:Y:S02]  /*6820*/  IADD3 R4, P2, PT, R2.reuse, 0xf400, RZ ;  /* 0x0000f40002047810 */ /* 0x040fe40007f5e0ff */
[C---:B------:R-:W-:Y:S01]  /*6830*/  SHF.R.U64 R9, R5.reuse, 0x3, R61 ;  /* 0x0000000305097819 */ /* 0x040fe2000000123d */
[----:B------:R1:W-:Y:S01]  /*6840*/  ST.E desc[UR44][R62.64], RZ ;  /* 0x000000ff3e007985 */ /* 0x0003e2000c10192c */
[----:B------:R-:W-:Y:S01]  /*6850*/  IADD3 R6, P0, PT, R2, 0xf000, RZ ;  /* 0x0000f00002067810 */ /* 0x000fe20007f1e0ff */
[----:B------:R-:W-:Y:S01]  /*6860*/  IMAD.X R47, RZ, RZ, R3, P2 ;  /* 0x000000ffff2f7224 */ /* 0x000fe200010e0603 */
[----:B------:R-:W-:Y:S02]  /*6870*/  LOP3.LUT R52, R0, 0x70, R7, 0x78, !PT ;  /* 0x0000007000347812 */ /* 0x000fe400078e7807 */
[----:B------:R-:W-:Y:S01]  /*6880*/  IADD3 R0, P3, PT, R2, 0xf600, RZ ;  /* 0x0000f60002007810 */ /* 0x000fe20007f7e0ff */
[----:B------:R-:W-:Y:S01]  /*6890*/  IMAD.X R51, RZ, RZ, R3, P0 ;  /* 0x000000ffff337224 */ /* 0x000fe200000e0603 */
[----:B------:R-:W-:-:S02]  /*68a0*/  LOP3.LUT R60, R5, 0x70, R9, 0x78, !PT ;  /* 0x00000070053c7812 */ /* 0x000fc400078e7809 */
        /* <DEDUP_REMOVED lines=8> */
[----:B------:R-:W-:Y:S02]  /*6930*/  LOP3.LUT R46, R4, 0x70, R8, 0x78, !PT ;  /* 0x00000070042e7812 */ /* 0x000fe400078e7808 */
[----:B------:R-:W-:Y:S01]  /*6940*/  LOP3.LUT R50, R6, 0x70, R10, 0x78, !PT ;  /* 0x0000007006327812 */ /* 0x000fe200078e780a */
[----:B------:R1:W-:Y:S01]  /*6950*/  ST.E desc[UR44][R52.64], RZ ;  /* 0x000000ff34007985 */ /* 0x0003e2000c10192c */
[----:B------:R-:W-:-:S02]  /*6960*/  IADD3 R4, P2, PT, R2, 0xfc00, RZ ;  /* 0x0000fc0002047810 */ /* 0x000fc40007f5e0ff */
[C---:B------:R-:W-:Y:S01]  /*6970*/  SHF.R.U64 R9, R5.reuse, 0x3, R49 ;  /* 0x0000000305097819 */ /* 0x040fe20000001231 */
[----:B------:R1:W-:Y:S01]  /*6980*/  ST.E desc[UR44][R50.64], RZ ;  /* 0x000000ff32007985 */ /* 0x0003e2000c10192c */
[----:B------:R-:W-:Y:S01]  /*6990*/  IADD3 R6, P0, PT, R2, 0xf800, RZ ;  /* 0x0000f80002067810 */ /* 0x000fe20007f1e0ff */
[----:B------:R-:W-:Y:S01]  /*69a0*/  IMAD.X R39, RZ, RZ, R3, P2 ;  /* 0x000000ffff277224 */ /* 0x000fe200010e0603 */
[----:B------:R-:W-:Y:S02]  /*69b0*/  LOP3.LUT R44, R0, 0x70, R7, 0x78, !PT ;  /* 0x00000070002c7812 */ /* 0x000fe400078e7807 */
[C---:B------:R-:W-:Y:S01]  /*69c0*/  IADD3 R0, P3, PT, R2.reuse, 0xfe00, RZ ;  /* 0x0000fe0002007810 */ /* 0x040fe20007f7e0ff */
[----:B------:R-:W-:Y:S01]  /*69d0*/  IMAD.X R43, RZ, RZ, R3, P0 ;  /* 0x000000ffff2b7224 */ /* 0x000fe200000e0603 */
[----:B------:R-:W-:Y:S02]  /*69e0*/  LOP3.LUT R48, R5, 0x70, R9, 0x78, !PT ;  /* 0x0000007005307812 */ /* 0x000fe400078e7809 */
        /* <DEDUP_REMOVED lines=77> */
[C---:B------:R-:W-:Y:S02]  /*6ec0*/  IADD3 R4, P2, PT, R2.reuse, 0x11c00, RZ ;  /* 0x00011c0002047810 */ /* 0x040fe40007f5e0ff */
[----:B------:R-:W-:Y:S02]  /*6ed0*/  IADD3 R0, P3, PT, R2, 0x11e00, RZ ;  /* 0x00011e0002007810 */ /* 0x000fe40007f7e0ff */
[----:B------:R-:W-:Y:S01]  /*6ee0*/  LOP3.LUT R16, R5, 0x70, R9, 0x78, !PT ;  /* 0x0000007005107812 */ /* 0x000fe200078e7809 */
[----:B------:R-:W-:Y:S01]  /*6ef0*/  IMAD.X R9, RZ, RZ, R3, P1 ;  /* 0x000000ffff097224 */ /* 0x000fe200008e0603 */
[----:B------:R-:W-:Y:S01]  /*6f00*/  SHF.R.U64 R10, R8, 0x3, R11 ;  /* 0x00000003080a7819 */ /* 0x000fe2000000120b */
[----:B------:R-:W-:-:S02]  /*6f10*/  IMAD.X R7, RZ, RZ, R3, P2 ;  /* 0x000000ffff077224 */ /* 0x000fc400010e0603 */
[----:B------:R-:W-:Y:S01]  /*6f20*/  IMAD.X R5, RZ, RZ, R3, P3 ;  /* 0x000000ffff057224 */ /* 0x000fe200018e0603 */
[----:B------:R-:W-:Y:S01]  /*6f30*/  SHF.R.U64 R73, R6, 0x3, R9 ;  /* 0x0000000306497819 */ /* 0x000fe20000001209 */
[----:B------:R1:W-:Y:S01]  /*6f40*/  ST.E desc[UR44][R16.64], RZ ;  /* 0x000000ff10007985 */ /* 0x0003e2000c10192c */
[----:B------:R-:W-:Y:S02]  /*6f50*/  SHF.R.U64 R58, R4, 0x3, R7 ;  /* 0x00000003043a7819 */ /* 0x000fe40000001207 */
[----:B------:R-:W-:Y:S01]  /*6f60*/  SHF.R.U64 R57, R0, 0x3, R5 ;  /* 0x0000000300397819 */ /* 0x000fe20000001205 */
[----:B------:R1:W-:Y:S01]  /*6f70*/  ST.E desc[UR44][R14.64], RZ ;  /* 0x000000ff0e007985 */ /* 0x0003e2000c10192c */
[----:B------:R-:W-:Y:S02]  /*6f80*/  LOP3.LUT R10, R8, 0x70, R10, 0x78, !PT ;  /* 0x00000070080a7812 */ /* 0x000fe400078e780a */
[----:B------:R-:W-:Y:S01]  /*6f90*/  LOP3.LUT R8, R6, 0x70, R73, 0x78, !PT ;  /* 0x0000007006087812 */ /* 0x000fe200078e7849 */
[----:B------:R1:W-:Y:S01]  /*6fa0*/  ST.E desc[UR44][R12.64], RZ ;  /* 0x000000ff0c007985 */ /* 0x0003e2000c10192c */
[----:B------:R-:W-:-:S02]  /*6fb0*/  LOP3.LUT R6, R4, 0x70, R58, 0x78, !PT ;  /* 0x0000007004067812 */ /* 0x000fc400078e783a */
[----:B------:R-:W-:Y:S01]  /*6fc0*/  LOP3.LUT R4, R0, 0x70, R57, 0x78, !PT ;  /* 0x0000007000047812 */ /* 0x000fe200078e7839 */
[----:B------:R1:W-:Y:S04]  /*6fd0*/  ST.E desc[UR44][R10.64], RZ ;  /* 0x000000ff0a007985 */ /* 0x0003e8000c10192c */
[----:B------:R1:W-:Y:S04]  /*6fe0*/  ST.E desc[UR44][R8.64], RZ ;  /* 0x000000ff08007985 */ /* 0x0003e8000c10192c */
[----:B------:R1:W-:Y:S04]  /*6ff0*/  ST.E desc[UR44][R6.64], RZ ;  /* 0x000000ff06007985 */ /* 0x0003e8000c10192c */
[----:B------:R1:W-:Y:S01]  /*7000*/  ST.E desc[UR44][R4.64], RZ ;  /* 0x000000ff04007985 */ /* 0x0003e2000c10192c */
[----:B------:R-:W-:Y:S05]  /*7010*/  @!P5 BRA `(.L_x_158) ;  /* 0x0000000000c8d947 */ /* 0x000fea0003800000 */
[----:B-1----:R-:W1:Y:S01]  /*7020*/  LDC R4, c[0x0][0x904] ;  /* 0x00024100ff047b82 */ /* 0x002e620000000800 */
[----:B------:R-:W2:Y:S01]  /*7030*/  LDCU.64 UR4, c[0x0][0x908] ;  /* 0x00012100ff0477ac */ /* 0x000ea20008000a00 */
[----:B------:R-:W-:Y:S01]  /*7040*/  BSSY.RECONVERGENT B0, `(.L_x_158) ;  /* 0x000002f000007945 */ /* 0x000fe20003800200 */
[----:B--2---:R-:W-:Y:S01]  /*7050*/  IMAD.HI.U32 R0, R72, UR4, RZ ;  /* 0x0000000448007c27 */ /* 0x004fe2000f8e00ff */
[----:B------:R-:W2:Y:S01]  /*7060*/  LDCU UR4, c[0x0][0x380] ;  /* 0x00007000ff0477ac */ /* 0x000ea20008000800 */
[----:B-1----:R-:W-:-:S03]  /*7070*/  ISETP.NE.AND P0, PT, R4, 0x1, PT ;  /* 0x000000010400780c */ /* 0x002fc60003f05270 */
[----:B------:R-:W-:-:S04]  /*7080*/  SHF.R.U32.HI R0, RZ, UR5, R0 ;  /* 0x00000005ff007c19 */ /* 0x000fc80008011600 */
[----:B------:R-:W-:-:S05]  /*7090*/  SEL R0, R72, R0, !P0 ;  /* 0x0000000048007207 */ /* 0x000fca0004000000 */
[----:B------:R-:W-:-:S04]  /*70a0*/  IMAD.MOV R0, RZ, RZ, -R0 ;  /* 0x000000ffff007224 */ /* 0x000fc800078e0a00 */
[----:B------:R-:W-:-:S04]  /*70b0*/  IMAD R0, R4, R0, R72 ;  /* 0x0000000004007224 */ /* 0x000fc800078e0248 */
[----:B------:R-:W-:-:S05]  /*70c0*/  IMAD R7, R0, 0x100, R78 ;  /* 0x0000010000077824 */ /* 0x000fca00078e024e */
[----:B--2---:R-:W-:-:S13]  /*70d0*/  ISETP.GE.AND P0, PT, R7, UR4, PT ;  /* 0x0000000407007c0c */ /* 0x004fda000bf06270 */
[----:B------:R-:W-:Y:S05]  /*70e0*/  @P0 BRA `(.L_x_159) ;  /* 0x0000000000900947 */ /* 0x000fea0003800000 */
[----:B------:R-:W1:Y:S01]  /*70f0*/  LDC R9, c[0x0][0x38c] ;  /* 0x0000e300ff097b82 */ /* 0x000e620000000800 */
[----:B------:R-:W-:Y:S01]  /*7100*/  IABS R6, R74 ;  /* 0x0000004a00067213 */ /* 0x000fe20000000000 */
[----:B------:R-:W2:Y:S01]  /*7110*/  LDCU UR6, c[0x0][0x890] ;  /* 0x00011200ff0677ac */ /* 0x000ea20008000800 */
[----:B------:R-:W3:Y:S05]  /*7120*/  LDCU.64 UR4, c[0x0][0x888] ;  /* 0x00011100ff0477ac */ /* 0x000eea0008000a00 */
[----:B------:R-:W4:Y:S01]  /*7130*/  LDC.64 R10, c[0x0][0x880] ;  /* 0x00022000ff0a7b82 */ /* 0x000f220000000a00 */
[----:B-1----:R-:W-:-:S04]  /*7140*/  IABS R8, R9 ;  /* 0x0000000900087213 */ /* 0x002fc80000000000 */
[----:B------:R-:W1:Y:S08]  /*7150*/  I2F.RP R4, R8 ;  /* 0x0000000800047306 */ /* 0x000e700000209400 */
[----:B-1----:R-:W1:Y:S02]  /*7160*/  MUFU.RCP R4, R4 ;  /* 0x0000000400047308 */ /* 0x002e640000001000 */
[----:B-1----:R-:W-:-:S06]  /*7170*/  IADD3 R4, PT, PT, R4, 0xffffffe, RZ ;  /* 0x0ffffffe04047810 */ /* 0x002fcc0007ffe0ff */
[----:B------:R-:W1:Y:S02]  /*7180*/  F2I.FTZ.U32.TRUNC.NTZ R5, R4 ;  /* 0x0000000400057305 */ /* 0x000e64000021f000 */
[----:B-1----:R-:W-:Y:S01]  /*7190*/  IADD3 R0, PT, PT, RZ, -R5, RZ ;  /* 0x80000005ff007210 */ /* 0x002fe20007ffe0ff */
[----:B------:R-:W-:-:S04]  /*71a0*/  IMAD.MOV.U32 R4, RZ, RZ, RZ ;  /* 0x000000ffff047224 */ /* 0x000fc800078e00ff */
[----:B------:R-:W-:-:S04]  /*71b0*/  IMAD R0, R0, R8, RZ ;  /* 0x0000000800007224 */ /* 0x000fc800078e02ff */
[----:B------:R-:W-:Y:S01]  /*71c0*/  IMAD.HI.U32 R0, R5, R0, R4 ;  /* 0x0000000005007227 */ /* 0x000fe200078e0004 */
[----:B------:R-:W-:-:S05]  /*71d0*/  MOV R4, R6 ;  /* 0x0000000600047202 */ /* 0x000fca0000000f00 */
[----:B------:R-:W-:-:S04]  /*71e0*/  IMAD.HI.U32 R0, R0, R4, RZ ;  /* 0x0000000400007227 */ /* 0x000fc800078e00ff */
[----:B------:R-:W-:-:S04]  /*71f0*/  IMAD.MOV R5, RZ, RZ, -R0 ;  /* 0x000000ffff057224 */ /* 0x000fc800078e0a00 */
[----:B------:R-:W-:-:S05]  /*7200*/  IMAD R4, R8, R5, R4 ;  /* 0x0000000508047224 */ /* 0x000fca00078e0204 */
[----:B------:R-:W-:-:S13]  /*7210*/  ISETP.GT.U32.AND P1, PT, R8, R4, PT ;  /* 0x000000040800720c */ /* 0x000fda0003f24070 */
[-C--:B------:R-:W-:Y:S01]  /*7220*/  @!P1 IADD3 R4, PT, PT, R4, -R8.reuse, RZ ;  /* 0x8000000804049210 */ /* 0x080fe20007ffe0ff */
[----:B------:R-:W-:Y:S01]  /*7230*/  @!P1 VIADD R0, R0, 0x1 ;  /* 0x0000000100009836 */ /* 0x000fe20000000000 */
[----:B------:R-:W-:Y:S02]  /*7240*/  ISETP.NE.AND P1, PT, R9, RZ, PT ;  /* 0x000000ff0900720c */ /* 0x000fe40003f25270 */
[----:B------:R-:W-:Y:S02]  /*7250*/  ISETP.GE.U32.AND P2, PT, R4, R8, PT ;  /* 0x000000080400720c */ /* 0x000fe40003f46070 */
[----:B------:R-:W-:-:S04]  /*7260*/  LOP3.LUT R4, R74, R9, RZ, 0x3c, !PT ;  /* 0x000000094a047212 */ /* 0x000fc800078e3cff */
[----:B------:R-:W-:Y:S01]  /*7270*/  ISETP.GE.AND P0, PT, R4, RZ, PT ;  /* 0x000000ff0400720c */ /* 0x000fe20003f06270 */
[----:B--2---:R-:W-:-:S06]  /*7280*/  IMAD R4, R77, UR6, R7 ;  /* 0x000000064d047c24 */ /* 0x004fcc000f8e0207 */
[----:B------:R-:W-:-:S06]  /*7290*/  @P2 IADD3 R0, PT, PT, R0, 0x1, RZ ;  /* 0x0000000100002810 */ /* 0x000fcc0007ffe0ff */
[----:B------:R-:W-:Y:S01]  /*72a0*/  @!P0 IMAD.MOV R0, RZ, RZ, -R0 ;  /* 0x000000ffff008224 */ /* 0x000fe200078e0a00 */
[----:B------:R-:W-:-:S04]  /*72b0*/  @!P1 LOP3.LUT R0, RZ, R9, RZ, 0x33, !PT ;  /* 0x00000009ff009212 */ /* 0x000fc800078e33ff */
[C---:B------:R-:W-:Y:S01]  /*72c0*/  IADD3 R5, PT, PT, -R0.reuse, RZ, RZ ;  /* 0x000000ff00057210 */ /* 0x040fe20007ffe1ff */
[----:B---3--:R-:W-:-:S04]  /*72d0*/  IMAD R0, R0, UR5, R4 ;  /* 0x0000000500007c24 */ /* 0x008fc8000f8e0204 */
[----:B------:R-:W-:-:S04]  /*72e0*/  IMAD R4, R9, R5, R74 ;  /* 0x0000000509047224 */ /* 0x000fc800078e024a */
[----:B------:R-:W-:Y:S02]  /*72f0*/  IMAD R4, R4, UR4, R0 ;  /* 0x0000000404047c24 */ /* 0x000fe4000f8e0200 */
[----:B------:R-:W-:Y:S02]  /*7300*/  IMAD.MOV.U32 R0, RZ, RZ, -0x800000 ;  /* 0xff800000ff007424 */ /* 0x000fe400078e00ff */
[----:B----4-:R-:W-:-:S05]  /*7310*/  IMAD.WIDE R4, R4, 0x4, R10 ;  /* 0x0000000404047825 */ /* 0x010fca00078e020a */
[----:B------:R1:W-:Y:S02]  /*7320*/  STG.E desc[UR44][R4.64], R0 ;  /* 0x0000000004007986 */ /* 0x0003e4000c10192c */
.L_x_159:
[----:B------:R-:W-:Y:S05]  /*7330*/  BSYNC.RECONVERGENT B0 ;  /* 0x0000000000007941 */ /* 0x000fea0003800200 */
.L_x_158:
[----:B------:R-:W-:-:S09]  /*7340*/  UISETP.NE.AND UP0, UPT, UR41, URZ, UPT ;  /* 0x000000ff2900728c */ /* 0x000fd2000bf05270 */
[----:B------:R-:W-:Y:S05]  /*7350*/  BRA.U UP0, `(.L_x_160) ;  /* 0x0000000100047547 */ /* 0x000fea000b800000 */
[----:B------:R-:W-:Y:S05]  /*7360*/  BPT.TRAP 0x1 ;  /* 0x000000040000795c */ /* 0x000fea0000300000 */
.L_x_160:
[C---:B-1----:R-:W-:Y:S01]  /*7370*/  IADD3 R64, P0, PT, R2.reuse, 0x12000, RZ ;  /* 0x0001200002407810 */ /* 0x042fe20007f1e0ff */
[----:B------:R1:W-:Y:S01]  /*7380*/  SYNCS.ARRIVE.TRANS64.A1T0 RZ, [R76+URZ+0x160b0], RZ ;  /* 0x0160b0ff4cff79a7 */ /* 0x0003e200081000ff */
[C---:B------:R-:W-:Y:S01]  /*7390*/  IADD3 R62, P1, PT, R2.reuse, 0x12200, RZ ;  /* 0x00012200023e7810 */ /* 0x040fe20007f3e0ff */
[----:B------:R-:W-:Y:S01]  /*73a0*/  UISETP.NE.AND UP0, UPT, UR41, URZ, UPT ;  /* 0x000000ff2900728c */ /* 0x000fe2000bf05270 */
[C---:B------:R-:W-:Y:S01]  /*73b0*/  IADD3 R60, P2, PT, R2.reuse, 0x12400, RZ ;  /* 0x00012400023c7810 */ /* 0x040fe20007f5e0ff */
[--C-:B------:R-:W-:Y:S01]  /*73c0*/  IMAD.X R69, RZ, RZ, R3.reuse, P0 ;  /* 0x000000ffff457224 */ /* 0x100fe200000e0603 */
        /* <DEDUP_REMOVED lines=46> */
[----:B------:R-:W-:Y:S01]  /*76b0*/  IADD3 R12, P1, PT, R2, 0x15400, RZ ;  /* 0x00015400020c7810 */ /* 0x000fe20007f3e0ff */
[----:B------:R-:W-:Y:S01]  /*76c0*/  IMAD.X R17, RZ, RZ, R3, P4 ;  /* 0x000000ffff117224 */ /* 0x000fe200020e0603 */
[----:B------:R-:W-:Y:S01]  /*76d0*/  SHF.R.U64 R68, R64, 0x3, R69 ;  /* 0x0000000340447819 */ /* 0x000fe20000001245 */
[--C-:B------:R-:W-:Y:S01]  /*76e0*/  IMAD.X R15, RZ, RZ, R3.reuse, P0 ;  /* 0x000000ffff0f7224 */ /* 0x100fe200000e0603 */
[C---:B------:R-:W-:Y:S01]  /*76f0*/  IADD3 R10, P2, PT, R2.reuse, 0x15600, RZ ;  /* 0x00015600020a7810 */ /* 0x040fe20007f5e0ff */
[----:B------:R-:W-:Y:S01]  /*7700*/  IMAD.X R13, RZ, RZ, R3, P1 ;  /* 0x000000ffff0d7224 */ /* 0x000fe200008e0603 */
[----:B------:R-:W-:-:S02]  /*7710*/  IADD3 R8, P3, PT, R2, 0x15800, RZ ;  /* 0x0001580002087810 */ /* 0x000fc40007f7e0ff */
[C---:B------:R-:W-:Y:S01]  /*7720*/  IADD3 R6, P4, PT, R2.reuse, 0x15a00, RZ ;  /* 0x00015a0002067810 */ /* 0x040fe20007f9e0ff */
[--C-:B------:R-:W-:Y:S01]  /*7730*/  IMAD.X R11, RZ, RZ, R3.reuse, P2 ;  /* 0x000000ffff0b7224 */ /* 0x100fe200010e0603 */
[C---:B------:R-:W-:Y:S01]  /*7740*/  IADD3 R4, P0, PT, R2.reuse, 0x15c00, RZ ;  /* 0x00015c0002047810 */ /* 0x040fe20007f1e0ff */
[--C-:B------:R-:W-:Y:S01]  /*7750*/  IMAD.X R9, RZ, RZ, R3.reuse, P3 ;  /* 0x000000ffff097224 */ /* 0x100fe200018e0603 */
[----:B------:R-:W-:Y:S01]  /*7760*/  IADD3 R0, P1, PT, R2, 0x15e00, RZ ;  /* 0x00015e0002007810 */ /* 0x000fe20007f3e0ff */
[----:B------:R-:W-:Y:S01]  /*7770*/  IMAD.X R7, RZ, RZ, R3, P4 ;  /* 0x000000ffff077224 */ /* 0x000fe200020e0603 */
[----:B------:R-:W-:Y:S01]  /*7780*/  SHF.R.U64 R66, R62, 0x3, R67 ;  /* 0x000000033e427819 */ /* 0x000fe20000001243 */
[----:B------:R-:W-:Y:S01]  /*7790*/  IMAD.X R5, RZ, RZ, R3, P0 ;  /* 0x000000ffff057224 */ /* 0x000fe200000e0603 */
[----:B------:R-:W-:Y:S01]  /*77a0*/  SHF.R.U64 R70, R60, 0x3, R65 ;  /* 0x000000033c467819 */ /* 0x000fe20000001241 */
[----:B------:R-:W-:Y:S01]  /*77b0*/  IMAD.X R3, RZ, RZ, R3, P1 ;  /* 0x000000ffff037224 */ /* 0x000fe200008e0603 */
[----:B------:R-:W-:-:S02]  /*77c0*/  SHF.R.U64 R2, R58, 0x3, R63 ;  /* 0x000000033a027819 */ /* 0x000fc4000000123f */
[----:B------:R-:W-:Y:S02]  /*77d0*/  LOP3.LUT R68, R64, 0x70, R68, 0x78, !PT ;  /* 0x0000007040447812 */ /* 0x000fe400078e7844 */
[----:B------:R-:W-:Y:S02]  /*77e0*/  LOP3.LUT R66, R62, 0x70, R66, 0x78, !PT ;  /* 0x000000703e427812 */ /* 0x000fe400078e7842 */
[----:B------:R-:W-:Y:S01]  /*77f0*/  LOP3.LUT R64, R60, 0x70, R70, 0x78, !PT ;  /* 0x000000703c407812 */ /* 0x000fe200078e7846 */
[----:B------:R1:W-:Y:S01]  /*7800*/  ST.E desc[UR44][R68.64], RZ ;  /* 0x000000ff44007985 */ /* 0x0003e2000c10192c */
[----:B------:R-:W-:Y:S02]  /*7810*/  LOP3.LUT R62, R58, 0x70, R2, 0x78, !PT ;  /* 0x000000703a3e7812 */ /* 0x000fe400078e7802 */
[----:B------:R-:W-:Y:S01]  /*7820*/  SHF.R.U64 R70, R54, 0x3, R55 ;  /* 0x0000000336467819 */ /* 0x000fe20000001237 */
[----:B------:R1:W-:Y:S01]  /*7830*/  ST.E desc[UR44][R66.64], RZ ;  /* 0x000000ff42007985 */ /* 0x0003e2000c10192c */
[----:B------:R-:W-:-:S02]  /*7840*/  SHF.R.U64 R58, R52, 0x3, R53 ;  /* 0x00000003343a7819 */ /* 0x000fc40000001235 */
[C---:B------:R-:W-:Y:S01]  /*7850*/  SHF.R.U64 R60, R57.reuse, 0x3, R61 ;  /* 0x00000003393c7819 */ /* 0x040fe2000000123d */
[----:B------:R1:W-:Y:S01]  /*7860*/  ST.E desc[UR44][R64.64], RZ ;  /* 0x000000ff40007985 */ /* 0x0003e2000c10192c */
[----:B------:R-:W-:Y:S02]  /*7870*/  SHF.R.U64 R2, R50, 0x3, R51 ;  /* 0x0000000332027819 */ /* 0x000fe40000001233 */
[----:B------:R-:W-:Y:S01]  /*7880*/  LOP3.LUT R54, R54, 0x70, R70, 0x78, !PT ;  /* 0x0000007036367812 */ /* 0x000fe200078e7846 */
[----:B------:R1:W-:Y:S01]  /*7890*/  ST.E desc[UR44][R62.64], RZ ;  /* 0x000000ff3e007985 */ /* 0x0003e2000c10192c */
[----:B------:R-:W-:Y:S02]  /*78a0*/  LOP3.LUT R52, R52, 0x70, R58, 0x78, !PT ;  /* 0x0000007034347812 */ /* 0x000fe400078e783a */
[----:B------:R-:W-:Y:S02]  /*78b0*/  SHF.R.U64 R70, R48, 0x3, R49 ;  /* 0x0000000330467819 */ /* 0x000fe40000001231 */
[----:B------:R-:W-:-:S02]  /*78c0*/  LOP3.LUT R60, R57, 0x70, R60, 0x78, !PT ;  /* 0x00000070393c7812 */ /* 0x000fc400078e783c */
[----:B------:R-:W-:Y:S02]  /*78d0*/  SHF.R.U64 R58, R46, 0x3, R47 ;  /* 0x000000032e3a7819 */ /* 0x000fe4000000122f */
[----:B------:R-:W-:Y:S01]  /*78e0*/  LOP3.LUT R50, R50, 0x70, R2, 0x78, !PT ;  /* 0x0000007032327812 */ /* 0x000fe200078e7802 */
[----:B------:R1:W-:Y:S01]  /*78f0*/  ST.E desc[UR44][R60.64], RZ ;  /* 0x000000ff3c007985 */ /* 0x0003e2000c10192c */
[----:B------:R-:W-:Y:S02]  /*7900*/  SHF.R.U64 R57, R44, 0x3, R45 ;  /* 0x000000032c397819 */ /* 0x000fe4000000122d */
[----:B------:R-:W-:Y:S01]  /*7910*/  SHF.R.U64 R2, R42, 0x3, R43 ;  /* 0x000000032a027819 */ /* 0x000fe2000000122b */
[----:B------:R1:W-:Y:S01]  /*7920*/  ST.E desc[UR44][R54.64], RZ ;  /* 0x000000ff36007985 */ /* 0x0003e2000c10192c */
[----:B------:R-:W-:Y:S02]  /*7930*/  LOP3.LUT R48, R48, 0x70, R70, 0x78, !PT ;  /* 0x0000007030307812 */ /* 0x000fe400078e7846 */
[----:B------:R-:W-:Y:S01]  /*7940*/  LOP3.LUT R46, R46, 0x70, R58, 0x78, !PT ;  /* 0x000000702e2e7812 */ /* 0x000fe200078e783a */
[----:B------:R1:W-:Y:S01]  /*7950*/  ST.E desc[UR44][R52.64], RZ ;  /* 0x000000ff34007985 */ /* 0x0003e2000c10192c */
[----:B------:R-:W-:-:S02]  /*7960*/  SHF.R.U64 R70, R40, 0x3, R41 ;  /* 0x0000000328467819 */ /* 0x000fc40000001229 */
[----:B------:R-:W-:Y:S01]  /*7970*/  LOP3.LUT R44, R44, 0x70, R57, 0x78, !PT ;  /* 0x000000702c2c7812 */ /* 0x000fe200078e7839 */
[----:B------:R1:W-:Y:S01]  /*7980*/  ST.E desc[UR44][R50.64], RZ ;  /* 0x000000ff32007985 */ /* 0x0003e2000c10192c */
[----:B------:R-:W-:Y:S02]  /*7990*/  SHF.R.U64 R58, R38, 0x3, R39 ;  /* 0x00000003263a7819 */ /* 0x000fe40000001227 */
[----:B------:R-:W-:Y:S01]  /*79a0*/  LOP3.LUT R42, R42, 0x70, R2, 0x78, !PT ;  /* 0x000000702a2a7812 */ /* 0x000fe200078e7802 */
[----:B------:R1:W-:Y:S01]  /*79b0*/  ST.E desc[UR44][R48.64], RZ ;  /* 0x000000ff30007985 */ /* 0x0003e2000c10192c */
[----:B------:R-:W-:Y:S02]  /*79c0*/  SHF.R.U64 R57, R36, 0x3, R37 ;  /* 0x0000000324397819 */ /* 0x000fe40000001225 */
[----:B------:R-:W-:Y:S01]  /*79d0*/  SHF.R.U64 R2, R34, 0x3, R35 ;  /* 0x0000000322027819 */ /* 0x000fe20000001223 */
[----:B------:R1:W-:Y:S01]  /*79e0*/  ST.E desc[UR44][R46.64], RZ ;  /* 0x000000ff2e007985 */ /* 0x0003e2000c10192c */
[----:B------:R-:W-:-:S02]  /*79f0*/  LOP3.LUT R40, R40, 0x70, R70, 0x78, !PT ;  /* 0x0000007028287812 */ /* 0x000fc400078e7846 */
[----:B------:R-:W-:Y:S01]  /*7a00*/  LOP3.LUT R38, R38, 0x70, R58, 0x78, !PT ;  /* 0x0000007026267812 */ /* 0x000fe200078e783a */
[----:B------:R1:W-:Y:S01]  /*7a10*/  ST.E desc[UR44][R44.64], RZ ;  /* 0x000000ff2c007985 */ /* 0x0003e2000c10192c */
[----:B------:R-:W-:Y:S02]  /*7a20*/  SHF.R.U64 R70, R32, 0x3, R33 ;  /* 0x0000000320467819 */ /* 0x000fe40000001221 */
[----:B------:R-:W-:Y:S01]  /*7a30*/  LOP3.LUT R36, R36, 0x70, R57, 0x78, !PT ;  /* 0x0000007024247812 */ /* 0x000fe200078e7839 */
[----:B------:R1:W-:Y:S01]  /*7a40*/  ST.E desc[UR44][R42.64], RZ ;  /* 0x000000ff2a007985 */ /* 0x0003e2000c10192c */
[----:B------:R-:W-:Y:S02]  /*7a50*/  SHF.R.U64 R58, R30, 0x3, R31 ;  /* 0x000000031e3a7819 */ /* 0x000fe4000000121f */
[----:B------:R-:W-:Y:S01]  /*7a60*/  LOP3.LUT R34, R34, 0x70, R2, 0x78, !PT ;  /* 0x0000007022227812 */ /* 0x000fe200078e7802 */
[----:B------:R1:W-:Y:S01]  /*7a70*/  ST.E desc[UR44][R40.64], RZ ;  /* 0x000000ff28007985 */ /* 0x0003e2000c10192c */
[----:B------:R-:W-:-:S02]  /*7a80*/  SHF.R.U64 R57, R28, 0x3, R29 ;  /* 0x000000031c397819 */ /* 0x000fc4000000121d */
[----:B------:R-:W-:Y:S01]  /*7a90*/  SHF.R.U64 R2, R26, 0x3, R27 ;  /* 0x000000031a027819 */ /* 0x000fe2000000121b */
[----:B------:R1:W-:Y:S01]  /*7aa0*/  ST.E desc[UR44][R38.64], RZ ;  /* 0x000000ff26007985 */ /* 0x0003e2000c10192c */
[----:B------:R-:W-:Y:S02]  /*7ab0*/  LOP3.LUT R32, R32, 0x70, R70, 0x78, !PT ;  /* 0x0000007020207812 */ /* 0x000fe400078e7846 */
[----:B------:R-:W-:Y:S01]  /*7ac0*/  LOP3.LUT R30, R30, 0x70, R58, 0x78, !PT ;  /* 0x000000701e1e7812 */ /* 0x000fe200078e783a */
[----:B------:R1:W-:Y:S01]  /*7ad0*/  ST.E desc[UR44][R36.64], RZ ;  /* 0x000000ff24007985 */ /* 0x0003e2000c10192c */
[----:B------:R-:W-:Y:S02]  /*7ae0*/  SHF.R.U64 R70, R24, 0x3, R25 ;  /* 0x0000000318467819 */ /* 0x000fe40000001219 */
[----:B------:R-:W-:Y:S01]  /*7af0*/  LOP3.LUT R28, R28, 0x70, R57, 0x78, !PT ;  /* 0x000000701c1c7812 */ /* 0x000fe200078e7839 */
[----:B------:R1:W-:Y:S01]  /*7b00*/  ST.E desc[UR44][R34.64], RZ ;  /* 0x000000ff22007985 */ /* 0x0003e2000c10192c */
[----:B------:R-:W-:-:S02]  /*7b10*/  SHF.R.U64 R58, R22, 0x3, R23 ;  /* 0x00000003163a7819 */ /* 0x000fc40000001217 */
        /* <DEDUP_REMOVED lines=32> */
[----:B------:R-:W-:Y:S02]  /*7d20*/  LOP3.LUT R4, R4, 0x70, R57, 0x78, !PT ;  /* 0x0000007004047812 */ /* 0x000fe400078e7839 */
[----:B------:R-:W-:Y:S01]  /*7d30*/  LOP3.LUT R2, R0, 0x70, R2, 0x78, !PT ;  /* 0x0000007000027812 */ /* 0x000fe200078e7802 */
[----:B------:R1:W-:Y:S04]  /*7d40*/  ST.E desc[UR44][R10.64], RZ ;  /* 0x000000ff0a007985 */ /* 0x0003e8000c10192c */
[----:B------:R1:W-:Y:S04]  /*7d50*/  ST.E desc[UR44][R8.64], RZ ;  /* 0x000000ff08007985 */ /* 0x0003e8000c10192c */
[----:B------:R1:W-:Y:S04]  /*7d60*/  ST.E desc[UR44][R6.64], RZ ;  /* 0x000000ff06007985 */ /* 0x0003e8000c10192c */
[----:B------:R1:W-:Y:S04]  /*7d70*/  ST.E desc[UR44][R4.64], RZ ;  /* 0x000000ff04007985 */ /* 0x0003e8000c10192c */
[----:B------:R1:W-:Y:S01]  /*7d80*/  ST.E desc[UR44][R2.64], RZ ;  /* 0x000000ff02007985 */ /* 0x0003e2000c10192c */
[----:B------:R-:W-:Y:S01]  /*7d90*/  @!PT LDS RZ, [RZ] ;  /* 0x00000000fffff984 */ /* 0x000fe20000000800 */
[----:B------:R-:W-:Y:S01]  /*7da0*/  @!PT LDS RZ, [RZ] ;  /* 0x00000000fffff984 */ /* 0x000fe20000000800 */
[----:B------:R-:W-:Y:S01]  /*7db0*/  @!PT LDS RZ, [RZ] ;  /* 0x00000000fffff984 */ /* 0x000fe20000000800 */
[----:B------:R-:W-:Y:S01]  /*7dc0*/  @!PT LDS RZ, [RZ] ;  /* 0x00000000fffff984 */ /* 0x000fe20000000800 */
[----:B------:R2:W-:Y:S06]  /*7dd0*/  MEMBAR.ALL.CTA ;  /* 0x0000000000007992 */ /* 0x0005ec0000008000 */
[----:B--2---:R-:W2:Y:S01]  /*7de0*/  FENCE.VIEW.ASYNC.S ;  /* 0x00000000000073c6 */ /* 0x004ea20000000000 */
[----:B------:R-:W-:Y:S05]  /*7df0*/  BRA.U UP0, `(.L_x_161) ;  /* 0x0000000100047547 */ /* 0x000fea000b800000 */
[----:B------:R-:W-:Y:S05]  /*7e00*/  BPT.TRAP 0x1 ;  /* 0x000000040000795c */ /* 0x000fea0000300000 */
.L_x_161:
[----:B------:R-:W-:Y:S01]  /*7e10*/  SHF.L.U32 R0, R75, 0x1f, RZ ;  /* 0x0000001f4b007819 */ /* 0x000fe200000006ff */
[----:B------:R-:W-:Y:S03]  /*7e20*/  BSSY B0, `(.L_x_162) ;  /* 0x0000003000007945 */ /* 0x000fe60003800000 */
[----:B--2---:R-:W2:Y:S02]  /*7e30*/  SYNCS.PHASECHK.TRANS64.TRYWAIT P0, [R76+URZ+0x160c8], R0 ;  /* 0x0160c8004c0075a7 */ /* 0x004ea400080011ff */
[----:B--2---:R-:W-:Y:S05]  /*7e40*/  @!P0 BRA `(.L_x_163) ;  /* 0x000000ac00388947 */ /* 0x004fea0003800000 */
.L_x_404:
[----:B------:R-:W-:Y:S05]  /*7e50*/  BSYNC B0 ;  /* 0x0000000000007941 */ /* 0x000fea0003800000 */
.L_x_162:
        /* <DEDUP_REMOVED lines=10> */
[----:B------:R-:W-:-:S05]  /*7f00*/  IMAD R0, R2, R0, R72 ;  /* 0x0000000002007224 */ /* 0x000fca00078e0248 */
[----:B------:R-:W-:-:S05]  /*7f10*/  LEA R0, R0, R78, 0x8 ;  /* 0x0000004e00007211 */ /* 0x000fca00078e40ff */
[----:B------:R-:W-:-:S05]  /*7f20*/  VIADD R4, R0, 0x80 ;  /* 0x0000008000047836 */ /* 0x000fca0000000000 */
[----:B--2---:R-:W-:-:S13]  /*7f30*/  ISETP.GE.AND P0, PT, R4, UR4, PT ;  /* 0x0000000404007c0c */ /* 0x004fda000bf06270 */
[----:B------:R-:W-:Y:S05]  /*7f40*/  @P0 BRA `(.L_x_165) ;  /* 0x0000000000900947 */ /* 0x000fea0003800000 */
[----:B------:R-:W1:Y:S01]  /*7f50*/  LDC R7, c[0x0][0x38c] ;  /* 0x0000e300ff077b82 */ /* 0x000e620000000800 */
[----:B------:R-:W-:Y:S01]  /*7f60*/  IABS R5, R74 ;  /* 0x0000004a00057213 */ /* 0x000fe20000000000 */
[----:B------:R-:W2:Y:S01]  /*7f70*/  LDCU UR6, c[0x0][0x890] ;  /* 0x00011200ff0677ac */ /* 0x000ea20008000800 */
[----:B------:R-:W3:Y:S05]  /*7f80*/  LDCU.64 UR4, c[0x0][0x888] ;  /* 0x00011100ff0477ac */ /* 0x000eea0008000a00 */
[----:B------:R-:W4:Y:S01]  /*7f90*/  LDC.64 R8, c[0x0][0x880] ;  /* 0x00022000ff087b82 */ /* 0x000f220000000a00 */
[----:B--2---:R-:W-:Y:S01]  /*7fa0*/  IMAD R4, R77, UR6, R4 ;  /* 0x000000064d047c24 */ /* 0x004fe2000f8e0204 */
        /* <DEDUP_REMOVED lines=19> */
[----:B------:R-:W-:-:S07]  /*80e0*/  ISETP.GE.AND P1, PT, R2, RZ, PT ;  /* 0x000000ff0200720c */ /* 0x000fce0003f26270 */
        /* <DEDUP_REMOVED lines=10> */
.L_x_165:
[----:B------:R-:W-:Y:S05]  /*8190*/  BSYNC.RECONVERGENT B0 ;  /* 0x0000000000007941 */ /* 0x000fea0003800200 */
.L_x_164:
[----:B------:R-:W-:Y:S01]  /*81a0*/  @!PT LDS RZ, [RZ] ;  /* 0x00000000fffff984 */ /* 0x000fe20000000800 */
[----:B------:R-:W-:Y:S01]  /*81b0*/  @!PT LDS RZ, [RZ] ;  /* 0x00000000fffff984 */ /* 0x000fe20000000800 */
[----:B------:R-:W-:Y:S01]  /*81c0*/  @!PT LDS RZ, [RZ] ;  /* 0x00000000fffff984 */ /* 0x000fe20000000800 */
[----:B------:R-:W-:Y:S01]  /*81d0*/  @!PT LDS RZ, [RZ] ;  /* 0x00000000fffff984 */ /* 0x000fe20000000800 */
[----:B------:R3:W-:Y:S06]  /*81e0*/  MEMBAR.ALL.CTA ;  /* 0x0000000000007992 */ /* 0x0007ec0000008000 */
[----:B---3--:R-:W3:Y:S01]  /*81f0*/  FENCE.VIEW.ASYNC.S ;  /* 0x00000000000073c6 */ /* 0x008ee20000000000 */
[----:B------:R-:W-:-:S09]  /*8200*/  UISETP.NE.AND UP0, UPT, UR41, URZ, UPT ;  /* 0x000000ff2900728c */ /* 0x000fd2000bf05270 */
[----:B------:R-:W-:Y:S05]  /*8210*/  BRA.U UP0, `(.L_x_166) ;  /* 0x0000000100047547 */ /* 0x000fea000b800000 */
[----:B------:R-:W-:Y:S05]  /*8220*/  BPT.TRAP 0x1 ;  /* 0x000000040000795c */ /* 0x000fea0000300000 */
.L_x_166:
[----:B---3--:R3:W-:Y:S01]  /*8230*/  SYNCS.ARRIVE.TRANS64.A1T0 RZ, [R76+URZ+0x160b8], RZ ;  /* 0x0160b8ff4cff79a7 */ /* 0x0087e200081000ff */
[----:B------:R-:W-:Y:S01]  /*8240*/  LOP3.LUT R75, R75, 0x1, RZ, 0x3c, !PT ;  /* 0x000000014b4b7812 */ /* 0x000fe200078e3cff */
[----:B------:R-:W-:Y:S06]  /*8250*/  BRA `(.L_x_92) ;  /* 0x0000004000987947 */ /* 0x000fec0003800000 */
.L_x_93:
[----:B------:R-:W-:-:S09]  /*8260*/  UISETP.NE.AND UP0, UPT, UR40, URZ, UPT ;  /* 0x000000ff2800728c */ /* 0x000fd2000bf05270 */
[----:B------:R-:W-:Y:S05]  /*8270*/  BRA.U !UP0, `(.L_x_167) ;  /* 0x0000000108047547 */ /* 0x000fea000b800000 */
[----:B------:R-:W-:Y:S05]  /*8280*/  BPT.TRAP 0x1 ;  /* 0x000000040000795c */ /* 0x000fea0000300000 */
.L_x_167:
[----:B------:R-:W1:Y:S01]  /*8290*/  S2R R62, SR_CgaCtaId ;  /* 0x00000000003e7919 */ /* 0x000e620000008800 */
[----:B------:R-:W-:Y:S01]  /*82a0*/  MOV R60, 0x400 ;  /* 0x00000400003c7802 */ /* 0x000fe20000000f00 */
[----:B------:R-:W-:Y:S01]  /*82b0*/  BSSY B0, `(.L_x_168) ;  /* 0x0000005000007945 */ /* 0x000fe20003800000 */
[----:B------:R-:W-:Y:S02]  /*82c0*/  SHF.L.U32 R0, R59, 0x1f, RZ ;  /* 0x0000001f3b007819 */ /* 0x000fe400000006ff */
[----:B-1----:R-:W-:-:S04]  /*82d0*/  LEA R60, R62, R60, 0x18 ;  /* 0x0000003c3e3c7211 */ /* 0x002fc800078ec0ff */
[----:B------:R-:W1:Y:S02]  /*82e0*/  SYNCS.PHASECHK.TRANS64.TRYWAIT P0, [R60+URZ+0x16070], R0 ;  /* 0x016070003c0075a7 */ /* 0x000e6400080011ff */
[----:B-1----:R-:W-:Y:S05]  /*82f0*/  @!P0 BRA `(.L_x_169) ;  /* 0x000000a800208947 */ /* 0x002fea0003800000 */
.L_x_405:
[----:B------:R-:W-:Y:S05]  /*8300*/  BSYNC B0 ;  /* 0x0000000000007941 */ /* 0x000fea0003800000 */
.L_x_168:
[----:B------:R-:W-:-:S09]  /*8310*/  UISETP.NE.AND UP0, UPT, UR40, URZ, UPT ;  /* 0x000000ff2800728c */ /* 0x000fd2000bf05270 */
[----:B------:R-:W-:Y:S05]  /*8320*/  BRA.U !UP0, `(.L_x_170) ;  /* 0x0000000108047547 */ /* 0x000fea000b800000 */
[----:B------:R-:W-:Y:S05]  /*8330*/  BPT.TRAP 0x1 ;  /* 0x000000040000795c */ /* 0x000fea0000300000 */
.L_x_170:
[----:B------:R-:W-:Y:S01]  /*8340*/  IADD3 R63, PT, PT, R60, 0x16078, RZ ;  /* 0x000160783c3f7810 */ /* 0x000fe20007ffe0ff */
[----:B------:R-:W-:-:S03]  /*8350*/  UISETP.NE.AND UP0, UPT, UR39, URZ, UPT ;  /* 0x000000ff2700728c */ /* 0x000fc6000bf05270 */
[----:B-1----:R-:W-:-:S04]  /*8360*/  PRMT R0, R62, 0x654, R63 ;  /* 0x000006543e007816 */ /* 0x002fc8000000003f */
[----:B------:R1:W-:Y:S02]  /*8370*/  SYNCS.ARRIVE.TRANS64.RED.A1T0 RZ, [R0+URZ], RZ ;  /* 0x000000ff00ff79a7 */ /* 0x0003e400081004ff */
[----:B------:R-:W-:Y:S05]  /*8380*/  BRA.U !UP0, `(.L_x_171) ;  /* 0x0000000108047547 */ /* 0x000fea000b800000 */
[----:B------:R-:W-:Y:S05]  /*8390*/  BPT.TRAP 0x1 ;  /* 0x000000040000795c */ /* 0x000fea0000300000 */
.L_x_171:
[----:B------:R-:W-:Y:S01]  /*83a0*/  IMAD.U32 R2, RZ, RZ, UR42 ;  /* 0x0000002aff027e24 */ /* 0x000fe2000f8e00ff */
[----:B------:R-:W-:-:S04]  /*83b0*/  ISETP.GE.AND P0, PT, R3, 0x41, PT ;  /* 0x000000410300780c */ /* 0x000fc80003f06270 */
[----:B------:R-:W-:-:S04]  /*83c0*/  SHF.L.U32 R2, R2, 0x1f, RZ ;  /* 0x0000001f02027819 */ /* 0x000fc800000006ff */
[----:B------:R-:W2:Y:S02]  /*83d0*/  SYNCS.PHASECHK.TRANS64.TRYWAIT P1, [R60+URZ+0x16080], R2 ;  /* 0x016080023c0075a7 */ /* 0x000ea400080211ff */
[----:B--2---:R-:W-:Y:S05]  /*83e0*/  @!P1 BRA `(.L_x_172) ;  /* 0x000000a400f89947 */ /* 0x004fea0003800000 */
.L_x_406:
[----:B--2---:R-:W-:Y:S02]  /*83f0*/  LOP3.LUT R2, R59, 0x1, RZ, 0x3c, !PT ;  /* 0x000000013b027812 */ /* 0x004fe400078e3cff */
[----:B------:R-:W-:Y:S01]  /*8400*/  MOV R61, R56 ;  /* 0x00000038003d7202 */ /* 0x000fe20000000f00 */
[----:B------:R-:W-:Y:S06]  /*8410*/  @!P0 BRA `(.L_x_173) ;  /* 0x00000014007c8947 */ /* 0x000fec0003800000 */
[----:B-1----:R-:W-:-:S05]  /*8420*/  VIADD R0, R3, 0x3f ;  /* 0x0000003f03007836 */ /* 0x002fca0000000000 */
[----:B------:R-:W-:-:S04]  /*8430*/  SHF.R.S32.HI R3, RZ, 0x1f, R0 ;  /* 0x0000001fff037819 */ /* 0x000fc80000011400 */
[----:B------:R-:W-:-:S04]  /*8440*/  LEA.HI R0, R3, R0, RZ, 0x6 ;  /* 0x0000000003007211 */ /* 0x000fc800078f30ff */
[----:B------:R-:W-:-:S04]  /*8450*/  SHF.R.S32.HI R0, RZ, 0x6, R0 ;  /* 0x00000006ff007819 */ /* 0x000fc80000011400 */
[----:B------:R-:W-:-:S04]  /*8460*/  VIMNMX R3, PT, PT, R0, 0x2, PT ;  /* 0x0000000200037848 */ /* 0x000fc80003fe0100 */
[----:B------:R-:W-:-:S05]  /*8470*/  IADD3 R0, PT, PT, -R3, R56, R0 ;  /* 0x0000003803007210 */ /* 0x000fca0007ffe100 */
[----:B------:R-:W-:-:S07]  /*8480*/  VIADD R61, R0, 0x1 ;  /* 0x00000001003d7836 */ /* 0x000fce0000000000 */
.L_x_200:
[----:B------:R-:W-:Y:S05]  /*8490*/  YIELD ;  /* 0x0000000000007946 */ /* 0x000fea0003800000 */
[----:B------:R-:W-:Y:S01]  /*84a0*/  UISETP.NE.AND UP0, UPT, UR40, URZ, UPT ;  /* 0x000000ff2800728c */ /* 0x000fe2000bf05270 */
[----:B------:R-:W-:Y:S02]  /*84b0*/  VIADD R56, R56, 0x1 ;  /* 0x0000000138387836 */ /* 0x000fe40000000000 */
[----:B------:R-:W-:-:S03]  /*84c0*/  IMAD.MOV.U32 R59, RZ, RZ, R2 ;  /* 0x000000ffff3b7224 */ /* 0x000fc600078e0002 */
[----:B------:R-:W-:-:S04]  /*84d0*/  ISETP.NE.AND P0, PT, R56, R61, PT ;  /* 0x0000003d3800720c */ /* 0x000fc80003f05270 */
[----:B------:R-:W-:Y:S01]  /*84e0*/  P2R R58, PR, RZ, 0x1 ;  /* 0x00000001ff3a7803 */ /* 0x000fe20000000000 */
[----:B-1-34-:R-:W-:Y:S08]  /*84f0*/  BRA.U !UP0, `(.L_x_174) ;  /* 0x0000000108047547 */ /* 0x01aff0000b800000 */
[----:B------:R-:W-:Y:S05]  /*8500*/  BPT.TRAP 0x1 ;  /* 0x000000040000795c */ /* 0x000fea0000300000 */
.L_x_174:
[----:B------:R-:W-:Y:S01]  /*8510*/  SHF.L.U32 R0, R59, 0x1f, RZ ;  /* 0x0000001f3b007819 */ /* 0x000fe200000006ff */
[----:B------:R-:W-:-:S03]  /*8520*/  IMAD.U32 R23, R79, 0x10000, RZ ;  /* 0x000100004f177824 */ /* 0x000fc600078e00ff */
[----:B------:R-:W1:Y:S02]  /*8530*/  SYNCS.PHASECHK.TRANS64.TRYWAIT P0, [R60+URZ+0x16070], R0 ;  /* 0x016070003c0075a7 */ /* 0x000e6400080011ff */
[----:B------:R-:W-:Y:S01]  /*8540*/  LOP3.LUT R23, R23, 0x600000, RZ, 0xc0, !PT ;  /* 0x0060000017177812 */ /* 0x000fe200078ec0ff */
[----:B-1----:R-:W-:Y:S06]  /*8550*/  @!P0 BRA `(.L_x_175) ;  /* 0x000000a400b08947 */ /* 0x002fec0003800000 */
.L_x_407:
[----:B------:R-:W-:Y:S05]  /*8560*/  WARPSYNC.ALL ;  /* 0x0000000000007948 */ /* 0x000fea0003800000 */
[----:B------:R-:W-:Y:S01]  /*8570*/  R2UR UR4, R23 ;  /* 0x00000000170472ca */ /* 0x000fe200000e0000 */
[----:B------:R-:W-:Y:S01]  /*8580*/  UISETP.NE.AND UP0, UPT, UR41, URZ, UPT ;  /* 0x000000ff2900728c */ /* 0x000fe2000bf05270 */
[----:B------:R-:W-:Y:S01]  /*8590*/  PLOP3.LUT P0, PT, PT, PT, PT, 0x80, 0x8 ;  /* 0x000000000008781c */ /* 0x000fe20003f0f070 */
[----:B------:R-:W-:-:S10]  /*85a0*/  IMAD.MOV.U32 R22, RZ, RZ, 0x3f800000 ;  /* 0x3f800000ff167424 */ /* 0x000fd400078e00ff */
[----:B------:R-:W2:Y:S02]  /*85b0*/  LDTM.x2 R2, tmem[UR4] ;  /* 0x00000004000279ee */ /* 0x000ea400080c0000 */
[----:B--2---:R-:W-:-:S13]  /*85c0*/  FSETP.NEU.AND P2, PT, R2, R3, PT ;  /* 0x000000030200720b */ /* 0x004fda0003f4d000 */
[----:B------:R-:W2:Y:S01]  /*85d0*/  @P2 LDC R4, c[0x0][0x704] ;  /* 0x0001c100ff042b82 */ /* 0x000ea20000000800 */
[----:B-1----:R-:W-:-:S04]  /*85e0*/  @P2 FADD R0, R2, -R3 ;  /* 0x8000000302002221 */ /* 0x002fc80000000000 */
[----:B--2---:R-:W-:-:S05]  /*85f0*/  @P2 FMUL R0, R0, R4 ;  /* 0x0000000400002220 */ /* 0x004fca0000400000 */
[----:B------:R-:W-:-:S04]  /*8600*/  @P2 FSETP.GEU.AND P1, PT, R0, -126, PT ;  /* 0xc2fc00000000280b */ /* 0x000fc80003f2e000 */
[----:B------:R-:W-:-:S13]  /*8610*/  @P2 PLOP3.LUT P0, PT, P1, PT, PT, 0x80, 0x8 ;  /* 0x000000000008281c */ /* 0x000fda0000f0f070 */
[----:B------:R-:W-:-:S06]  /*8620*/  @!P0 FMUL R0, R0, 0.5 ;  /* 0x3f00000000008820 */ /* 0x000fcc0000400000 */
[----:B------:R-:W1:Y:S02]  /*8630*/  @P2 MUFU.EX2 R0, R0 ;  /* 0x0000000000002308 */ /* 0x000e640000000800 */
[----:B-1----:R-:W-:-:S05]  /*8640*/  @!P0 FMUL R0, R0, R0 ;  /* 0x0000000000008220 */ /* 0x002fca0000400000 */
[----:B------:R-:W-:Y:S01]  /*8650*/  @P2 MOV R22, R0 ;  /* 0x0000000000162202 */ /* 0x000fe20000000f00 */
[----:B------:R-:W-:Y:S06]  /*8660*/  BRA.U UP0, `(.L_x_176) ;  /* 0x0000000100047547 */ /* 0x000fec000b800000 */
[----:B------:R-:W-:Y:S05]  /*8670*/  BPT.TRAP 0x1 ;  /* 0x000000040000795c */ /* 0x000fea0000300000 */
.L_x_176:
[----:B------:R-:W-:Y:S01]  /*8680*/  IMAD.U32 R0, RZ, RZ, UR43 ;  /* 0x0000002bff007e24 */ /* 0x000fe2000f8e00ff */
[----:B------:R-:W-:-:S04]  /*8690*/  FSETP.NEU.AND P1, PT, R22, 1, PT ;  /* 0x3f8000001600780b */ /* 0x000fc80003f2d000 */
[----:B------:R-:W-:-:S04]  /*86a0*/  SHF.L.U32 R0, R0, 0x1f, RZ ;  /* 0x0000001f00007819 */ /* 0x000fc800000006ff */
[----:B------:R-:W1:Y:S02]  /*86b0*/  SYNCS.PHASECHK.TRANS64.TRYWAIT P0, [R60+URZ+0x16090], R0 ;  /* 0x016090003c0075a7 */ /* 0x000e6400080011ff */
[----:B-1----:R-:W-:Y:S05]  /*86c0*/  @!P0 BRA `(.L_x_177) ;  /* 0x000000a400688947 */ /* 0x002fea0003800000 */
.L_x_408:
[----:B------:R-:W-:-:S13]  /*86d0*/  VOTE.ANY P1, P1 ;  /* 0x0000000000ff7806 */ /* 0x000fda0000820100 */
[----:B------:R-:W-:Y:S05]  /*86e0*/  @!P1 BRA `(.L_x_178) ;  /* 0x0000000400e49947 */ /* 0x000fea0003800000 */
[----:B------:R-:W-:Y:S01]  /*86f0*/  SHF.R.U32.HI R19, RZ, 0x5, R79 ;  /* 0x00000005ff137819 */ /* 0x000fe2000001164f */
[----:B------:R-:W-:Y:S01]  /*8700*/  BSSY.RECONVERGENT B6, `(.L_x_179) ;  /* 0x0000018000067945 */ /* 0x000fe20003800200 */
[----:B------:R-:W-:Y:S02]  /*8710*/  LOP3.LUT R17, R23, 0x100, RZ, 0xfc, !PT ;  /* 0x0000010017117812 */ /* 0x000fe400078efcff */
[----:B------:R-:W-:Y:S02]  /*8720*/  SHF.R.U32.HI R16, RZ, 0x15, R23 ;  /* 0x00000015ff107819 */ /* 0x000fe40000011617 */
[----:B------:R-:W-:Y:S02]  /*8730*/  LOP3.LUT R19, R19, 0x3, RZ, 0xc0, !PT ;  /* 0x0000000313137812 */ /* 0x000fe400078ec0ff */
[----:B------:R-:W-:Y:S02]  /*8740*/  R2UR UR4, R17 ;  /* 0x00000000110472ca */ /* 0x000fe400000e0000 */
[----:B------:R-:W-:-:S11]  /*8750*/  ISETP.NE.AND P0, PT, R19, R16, PT ;  /* 0x000000101300720c */ /* 0x000fd60003f05270 */
[----:B------:R-:W2:Y:S02]  /*8760*/  LDTM.x16 R24, tmem[UR4] ;  /* 0x00000004001879ee */ /* 0x000ea40008240000 */
[----:B--2---:R-:W-:Y:S05]  /*8770*/  @!P0 BRA `(.L_x_180) ;  /* 0x0000000000408947 */ /* 0x004fea0003800000 */
[----:B------:R-:W-:Y:S01]  /*8780*/  MOV R2, 0x8 ;  /* 0x0000000800027802 */ /* 0x000fe20000000f00 */
[----:B------:R-:W2:Y:S01]  /*8790*/  LDCU.64 UR8, c[0x4][0xb0] ;  /* 0x01001600ff0877ac */ /* 0x000ea20008000a00 */
[----:B------:R-:W-:Y:S02]  /*87a0*/  HFMA2 R12, -RZ, RZ, 0, 5.9604644775390625e-08 ;  /* 0x00000001ff0c7431 */ /* 0x000fe400000001ff */
[----:B------:R-:W-:Y:S01]  /*87b0*/  IMAD.MOV.U32 R8, RZ, RZ, 0x192 ;  /* 0x00000192ff087424 */ /* 0x000fe200078e00ff */
[----:B------:R-:W3:Y:S01]  /*87c0*/  LDCU.64 UR6, c[0x4][0xb8] ;  /* 0x01001700ff0677ac */ /* 0x000ee20008000a00 */
[----:B------:R-:W4:Y:S01]  /*87d0*/  LDC.64 R2, c[0x4][R2] ;  /* 0x0100000002027b82 */ /* 0x000f220000000a00 */
[----:B------:R-:W-:Y:S01]  /*87e0*/  IMAD.MOV.U32 R13, RZ, RZ, RZ ;  /* 0x000000ffff0d7224 */ /* 0x000fe200078e00ff */
[----:B------:R-:W5:Y:S01]  /*87f0*/  LDCU.64 UR4, c[0x4][0x30] ;  /* 0x01000600ff0477ac */ /* 0x000f620008000a00 */
[----:B--2---:R-:W-:Y:S01]  /*8800*/  IMAD.U32 R4, RZ, RZ, UR8 ;  /* 0x00000008ff047e24 */ /* 0x004fe2000f8e00ff */
[----:B------:R-:W-:Y:S01]  /*8810*/  MOV R5, UR9 ;  /* 0x0000000900057c02 */ /* 0x000fe20008000f00 */
[----:B---3--:R-:W-:Y:S01]  /*8820*/  IMAD.U32 R6, RZ, RZ, UR6 ;  /* 0x00000006ff067e24 */ /* 0x008fe2000f8e00ff */
[----:B------:R-:W-:Y:S01]  /*8830*/  MOV R7, UR7 ;  /* 0x0000000700077c02 */ /* 0x000fe20008000f00 */
[----:B-----5:R-:W-:Y:S01]  /*8840*/  IMAD.U32 R10, RZ, RZ, UR4 ;  /* 0x00000004ff0a7e24 */ /* 0x020fe2000f8e00ff */
[----:B------:R-:W-:-:S02]  /*8850*/  MOV R11, UR5 ;  /* 0x00000005000b7c02 */ /* 0x000fc40008000f00 */
[----:B------:R-:W-:-:S07]  /*8860*/  LEPC R20, `(.L_x_180) ;  /* 0x000000001014794e */ /* 0x000fce0000000000 */
[----:B-1--4-:R-:W-:Y:S05]  /*8870*/  CALL.ABS.NOINC R2 ;  /* 0x0000000002007343 */ /* 0x012fea0003c00000 */
.L_x_180:
[----:B------:R-:W-:Y:S05]  /*8880*/  BSYNC.RECONVERGENT B6 ;  /* 0x0000000000067941 */ /* 0x000fea0003800200 */
.L_x_179:
[----:B------:R-:W-:Y:S01]  /*8890*/  FSETP.NEU.AND P0, PT, R22, 1, PT ;  /* 0x3f8000001600780b */ /* 0x000fe20003f0d000 */
[----:B------:R-:W-:Y:S05]  /*88a0*/  WARPSYNC.ALL ;  /* 0x0000000000007948 */ /* 0x000fea0003800000 */
[----:B------:R-:W-:Y:S01]  /*88b0*/  LOP3.LUT R18, R23, 0x110, RZ, 0xfc, !PT ;  /* 0x0000011017127812 */ /* 0x000fe200078efcff */
[----:B------:R-:W-:Y:S01]  /*88c0*/  BSSY.RECONVERGENT B6, `(.L_x_181) ;  /* 0x000001f000067945 */ /* 0x000fe20003800200 */
[----:B------:R-:W-:Y:S02]  /*88d0*/  R2UR UR4, R17 ;  /* 0x00000000110472ca */ /* 0x000fe400000e0000 */
[----:B------:R-:W-:-:S03]  /*88e0*/  R2UR UR5, R18 ;  /* 0x00000000120572ca */ /* 0x000fc600000e0000 */
[C---:B------:R-:W-:Y:S02]  /*88f0*/  @P0 FMUL2 R24, R22.reuse.F32, R24.F32x2.HI_LO ;  /* 0x000000181618024a */ /* 0x040fe40000040000 */
[C---:B------:R-:W-:Y:S02]  /*8900*/  @P0 FMUL2 R26, R22.reuse.F32, R26.F32x2.HI_LO ;  /* 0x0000001a161a024a */ /* 0x040fe40000040000 */
[C---:B------:R-:W-:Y:S02]  /*8910*/  @P0 FMUL2 R28, R22.reuse.F32, R28.F32x2.HI_LO ;  /* 0x0000001c161c024a */ /* 0x040fe40000040000 */
[C---:B------:R-:W-:Y:S02]  /*8920*/  @P0 FMUL2 R30, R22.reuse.F32, R30.F32x2.HI_LO ;  /* 0x0000001e161e024a */ /* 0x040fe40000040000 */
[C---:B------:R-:W-:Y:S02]  /*8930*/  @P0 FMUL2 R32, R22.reuse.F32, R32.F32x2.HI_LO ;  /* 0x000000201620024a */ /* 0x040fe40000040000 */
[C---:B------:R-:W-:Y:S01]  /*8940*/  @P0 FMUL2 R34, R22.reuse.F32, R34.F32x2.HI_LO ;  /* 0x000000221622024a */ /* 0x040fe20000040000 */
[----:B------:R-:W2:Y:S01]  /*8950*/  LDTM.x16 R40, tmem[UR5] ;  /* 0x00000005002879ee */ /* 0x000ea20008240000 */
[----:B------:R-:W-:-:S02]  /*8960*/  @P0 FMUL2 R36, R22.F32, R36.F32x2.HI_LO ;  /* 0x000000241624024a */ /* 0x000fc40000040000 */
[----:B------:R-:W-:Y:S01]  /*8970*/  @P0 FMUL2 R38, R22.F32, R38.F32x2.HI_LO ;  /* 0x000000261626024a */ /* 0x000fe20000040000 */
[----:B------:R-:W-:-:S03]  /*8980*/  ISETP.NE.AND P0, PT, R19, R16, PT ;  /* 0x000000101300720c */ /* 0x000fc60003f05270 */
[----:B------:R3:W-:Y:S10]  /*8990*/  STTM.x16 tmem[UR4], R24 ;  /* 0x00000018000079ed */ /* 0x0007f40008240004 */
[----:B--2---:R-:W-:Y:S05]  /*89a0*/  @!P0 BRA `(.L_x_182) ;  /* 0x0000000000408947 */ /* 0x004fea0003800000 */
[----:B------:R-:W-:Y:S01]  /*89b0*/  MOV R2, 0x8 ;  /* 0x0000000800027802 */ /* 0x000fe20000000f00 */
[----:B------:R-:W2:Y:S01]  /*89c0*/  LDCU.64 UR8, c[0x4][0xb0] ;  /* 0x01001600ff0877ac */ /* 0x000ea20008000a00 */
[----:B------:R-:W-:Y:S02]  /*89d0*/  HFMA2 R12, -RZ, RZ, 0, 5.9604644775390625e-08 ;  /* 0x00000001ff0c7431 */ /* 0x000fe400000001ff */
[----:B------:R-:W-:Y:S01]  /*89e0*/  IMAD.MOV.U32 R8, RZ, RZ, 0x192 ;  /* 0x00000192ff087424 */ /* 0x000fe200078e00ff */
[----:B------:R-:W4:Y:S01]  /*89f0*/  LDCU.64 UR6, c[0x4][0xb8] ;  /* 0x01001700ff0677ac */ /* 0x000f220008000a00 */
[----:B------:R-:W5:Y:S01]  /*8a00*/  LDC.64 R2, c[0x4][R2] ;  /* 0x0100000002027b82 */ /* 0x000f620000000a00 */
[----:B------:R-:W-:Y:S01]  /*8a10*/  IMAD.MOV.U32 R13, RZ, RZ, RZ ;  /* 0x000000ffff0d7224 */ /* 0x000fe200078e00ff */
[----:B------:R-:W1:Y:S01]  /*8a20*/  LDCU.64 UR4, c[0x4][0x30] ;  /* 0x01000600ff0477ac */ /* 0x000e620008000a00 */
[----:B--2---:R-:W-:Y:S01]  /*8a30*/  IMAD.U32 R4, RZ, RZ, UR8 ;  /* 0x00000008ff047e24 */ /* 0x004fe2000f8e00ff */
[----:B------:R-:W-:Y:S01]  /*8a40*/  MOV R5, UR9 ;  /* 0x0000000900057c02 */ /* 0x000fe20008000f00 */
[----:B----4-:R-:W-:Y:S01]  /*8a50*/  IMAD.U32 R6, RZ, RZ, UR6 ;  /* 0x00000006ff067e24 */ /* 0x010fe2000f8e00ff */
[----:B------:R-:W-:Y:S01]  /*8a60*/  MOV R7, UR7 ;  /* 0x0000000700077c02 */ /* 0x000fe20008000f00 */
[----:B-1----:R-:W-:Y:S01]  /*8a70*/  IMAD.U32 R10, RZ, RZ, UR4 ;  /* 0x00000004ff0a7e24 */ /* 0x002fe2000f8e00ff */
[----:B------:R-:W-:-:S02]  /*8a80*/  MOV R11, UR5 ;  /* 0x00000005000b7c02 */ /* 0x000fc40008000f00 */
[----:B------:R-:W-:-:S07]  /*8a90*/  LEPC R20, `(.L_x_182) ;  /* 0x000000001014794e */ /* 0x000fce0000000000 */
[----:B---3-5:R-:W-:Y:S05]  /*8aa0*/  CALL.ABS.NOINC R2 ;  /* 0x0000000002007343 */ /* 0x028fea0003c00000 */
.L_x_182:
[----:B------:R-:W-:Y:S05]  /*8ab0*/  BSYNC.RECONVERGENT B6 ;  /* 0x0000000000067941 */ /* 0x000fea0003800200 */
.L_x_181:
        /* <DEDUP_REMOVED lines=12> */
[----:B---3--:R-:W2:Y:S01]  /*8b80*/  LDTM.x16 R24, tmem[UR5] ;  /* 0x00000005001879ee */ /* 0x008ea20008240000 */
        /* <DEDUP_REMOVED lines=21> */
.L_x_184:
[----:B------:R-:W-:Y:S05]  /*8ce0*/  BSYNC.RECONVERGENT B6 ;  /* 0x0000000000067941 */ /* 0x000fea0003800200 */
.L_x_183:
[----:B-1----:R-:W-:Y:S01]  /*8cf0*/  LOP3.LUT R0, R23, 0x130, RZ, 0xfc, !PT ;  /* 0x0000013017007812 */ /* 0x002fe200078efcff */
[----:B------:R-:W-:Y:S05]  /*8d00*/  WARPSYNC.ALL ;  /* 0x0000000000007948 */ /* 0x000fea0003800000 */
[----:B------:R-:W-:Y:S02]  /*8d10*/  R2UR UR4, R0 ;  /* 0x00000000000472ca */ /* 0x000fe400000e0000 */
[----:B------:R-:W-:Y:S02]  /*8d20*/  FSETP.NEU.AND P0, PT, R22, 1, PT ;  /* 0x3f8000001600780b */ /* 0x000fe40003f0d000 */
[----:B------:R-:W-:-:S09]  /*8d30*/  R2UR UR5, R57 ;  /* 0x00000000390572ca */ /* 0x000fd200000e0000 */
[----:B------:R-:W1:Y:S01]  /*8d40*/  LDTM.x16 R4, tmem[UR4] ;  /* 0x00000004000479ee */ /* 0x000e620008240000 */
[----:B------:R-:W-:Y:S01]  /*8d50*/  R2UR UR4, R0 ;  /* 0x00000000000472ca */ /* 0x000fe200000e0000 */
[C---:B------:R-:W-:Y:S02]  /*8d60*/  @P0 FMUL2 R24, R22.reuse.F32, R24.F32x2.HI_LO ;  /* 0x000000181618024a */ /* 0x040fe40000040000 */
[C---:B------:R-:W-:Y:S02]  /*8d70*/  @P0 FMUL2 R26, R22.reuse.F32, R26.F32x2.HI_LO ;  /* 0x0000001a161a024a */ /* 0x040fe40000040000 */
[C---:B------:R-:W-:Y:S02]  /*8d80*/  @P0 FMUL2 R28, R22.reuse.F32, R28.F32x2.HI_LO ;  /* 0x0000001c161c024a */ /* 0x040fe40000040000 */
[C---:B------:R-:W-:Y:S02]  /*8d90*/  @P0 FMUL2 R30, R22.reuse.F32, R30.F32x2.HI_LO ;  /* 0x0000001e161e024a */ /* 0x040fe40000040000 */
[----:B------:R-:W-:-:S02]  /*8da0*/  @P0 FMUL2 R32, R22.F32, R32.F32x2.HI_LO ;  /* 0x000000201620024a */ /* 0x000fc40000040000 */
[C---:B------:R-:W-:Y:S02]  /*8db0*/  @P0 FMUL2 R34, R22.reuse.F32, R34.F32x2.HI_LO ;  /* 0x000000221622024a */ /* 0x040fe40000040000 */
[C---:B------:R-:W-:Y:S02]  /*8dc0*/  @P0 FMUL2 R36, R22.reuse.F32, R36.F32x2.HI_LO ;  /* 0x000000241624024a */ /* 0x040fe40000040000 */
[----:B------:R-:W-:-:S04]  /*8dd0*/  @P0 FMUL2 R38, R22.F32, R38.F32x2.HI_LO ;  /* 0x000000261626024a */ /* 0x000fc80000040000 */
[----:B------:R2:W-:Y:S01]  /*8de0*/  STTM.x16 tmem[UR5], R24 ;  /* 0x00000018000079ed */ /* 0x0005e20008240005 */
[C---:B-1----:R-:W-:Y:S02]  /*8df0*/  @P0 FMUL2 R4, R22.reuse.F32, R4.F32x2.HI_LO ;  /* 0x000000041604024a */ /* 0x042fe40000040000 */
[C---:B------:R-:W-:Y:S02]  /*8e00*/  @P0 FMUL2 R6, R22.reuse.F32, R6.F32x2.HI_LO ;  /* 0x000000061606024a */ /* 0x040fe40000040000 */
[C---:B------:R-:W-:Y:S02]  /*8e10*/  @P0 FMUL2 R8, R22.reuse.F32, R8.F32x2.HI_LO ;  /* 0x000000081608024a */ /* 0x040fe40000040000 */
[C---:B------:R-:W-:Y:S02]  /*8e20*/  @P0 FMUL2 R10, R22.reuse.F32, R10.F32x2.HI_LO ;  /* 0x0000000a160a024a */ /* 0x040fe40000040000 */
[C---:B------:R-:W-:Y:S02]  /*8e30*/  @P0 FMUL2 R12, R22.reuse.F32, R12.F32x2.HI_LO ;  /* 0x0000000c160c024a */ /* 0x040fe40000040000 */
[----:B------:R-:W-:-:S02]  /*8e40*/  @P0 FMUL2 R14, R22.F32, R14.F32x2.HI_LO ;  /* 0x0000000e160e024a */ /* 0x000fc40000040000 */
[C---:B------:R-:W-:Y:S02]  /*8e50*/  @P0 FMUL2 R16, R22.reuse.F32, R16.F32x2.HI_LO ;  /* 0x000000101610024a */ /* 0x040fe40000040000 */
[----:B------:R-:W-:-:S04]  /*8e60*/  @P0 FMUL2 R18, R22.F32, R18.F32x2.HI_LO ;  /* 0x000000121612024a */ /* 0x000fc80000040000 */
[----:B------:R2:W-:Y:S02]  /*8e70*/  STTM.x16 tmem[UR4], R4 ;  /* 0x00000004000079ed */ /* 0x0005e40008240004 */
.L_x_178:
[----:B------:R-:W-:-:S09]  /*8e80*/  UISETP.NE.AND UP0, UPT, UR39, URZ, UPT ;  /* 0x000000ff2700728c */ /* 0x000fd2000bf05270 */
[----:B------:R-:W-:Y:S05]  /*8e90*/  BRA.U !UP0, `(.L_x_185) ;  /* 0x0000000108047547 */ /* 0x000fea000b800000 */
[----:B------:R-:W-:Y:S05]  /*8ea0*/  BPT.TRAP 0x1 ;  /* 0x000000040000795c */ /* 0x000fea0000300000 */
.L_x_185:
[----:B-1----:R-:W-:Y:S01]  /*8eb0*/  IADD3 R0, PT, PT, R60, 0x16088, RZ ;  /* 0x000160883c007810 */ /* 0x002fe20007ffe0ff */
[----:B------:R-:W-:Y:S02]  /*8ec0*/  UISETP.NE.AND UP0, UPT, UR41, URZ, UPT ;  /* 0x000000ff2900728c */ /* 0x000fe4000bf05270 */
[----:B------:R-:W-:Y:S01]  /*8ed0*/  ULOP3.LUT UR42, UR42, 0x1, URZ, 0x3c, !UPT ;  /* 0x000000012a2a7892 */ /* 0x000fe2000f8e3cff */
[----:B------:R-:W-:-:S04]  /*8ee0*/  PRMT R0, R62, 0x654, R0 ;  /* 0x000006543e007816 */ /* 0x000fc80000000000 */
[----:B------:R1:W-:Y:S01]  /*8ef0*/  SYNCS.ARRIVE.TRANS64.RED.A1T0 RZ, [R0+URZ], RZ ;  /* 0x000000ff00ff79a7 */ /* 0x0003e200081004ff */
[----:B------:R-:W4:Y:S01]  /*8f00*/  FENCE.VIEW.ASYNC.T ;  /* 0x00000000000073c6 */ /* 0x000f220000000200 */
[----:B------:R-:W-:Y:S05]  /*8f10*/  BRA.U UP0, `(.L_x_186) ;  /* 0x0000000100087547 */ /* 0x000fea000b800000 */
[----:B------:R-:W-:Y:S05]  /*8f20*/  BPT.TRAP 0x1 ;  /* 0x000000040000795c */ /* 0x000fea0000300000 */
[----:B------:R-:W-:Y:S05]  /*8f30*/  BPT.TRAP 0x1 ;  /* 0x000000040000795c */ /* 0x000fea0000300000 */
.L_x_186:
[----:B-1----:R-:W-:Y:S01]  /*8f40*/  IADD3 R0, PT, PT, R60, 0x160a0, RZ ;  /* 0x000160a03c007810 */ /* 0x002fe20007ffe0ff */
[----:B------:R-:W-:-:S03]  /*8f50*/  UISETP.NE.AND UP0, UPT, UR39, URZ, UPT ;  /* 0x000000ff2700728c */ /* 0x000fc6000bf05270 */
[----:B------:R-:W-:-:S04]  /*8f60*/  PRMT R0, R62, 0x654, R0 ;  /* 0x000006543e007816 */ /* 0x000fc80000000000 */
[----:B----4-:R1:W-:Y:S02]  /*8f70*/  SYNCS.ARRIVE.TRANS64.RED.A1T0 RZ, [R0+URZ], RZ ;  /* 0x000000ff00ff79a7 */ /* 0x0103e400081004ff */
[----:B------:R-:W-:Y:S05]  /*8f80*/  BRA.U !UP0, `(.L_x_187) ;  /* 0x0000000108047547 */ /* 0x000fea000b800000 */
[----:B------:R-:W-:Y:S05]  /*8f90*/  BPT.TRAP 0x1 ;  /* 0x000000040000795c */ /* 0x000fea0000300000 */
.L_x_187:
[----:B-1----:R-:W-:Y:S01]  /*8fa0*/  IMAD.U32 R0, RZ, RZ, UR42 ;  /* 0x0000002aff007e24 */ /* 0x002fe2000f8e00ff */
[----:B------:R-:W-:-:S04]  /*8fb0*/  LOP3.LUT R2, R23, 0x80, RZ, 0xfc, !PT ;  /* 0x0000008017027812 */ /* 0x000fc800078efcff */
[----:B------:R-:W-:-:S04]  /*8fc0*/  SHF.L.U32 R0, R0, 0x1f, RZ ;  /* 0x0000001f00007819 */ /* 0x000fc800000006ff */
[----:B------:R-:W1:Y:S02]  /*8fd0*/  SYNCS.PHASECHK.TRANS64.TRYWAIT P0, [R60+URZ+0x16080], R0 ;  /* 0x016080003c0075a7 */ /* 0x000e6400080011ff */
[----:B-1----:R-:W-:Y:S05]  /*8fe0*/  @!P0 BRA `(.L_x_188) ;  /* 0x0000009c00348947 */ /* 0x002fea0003800000 */
.L_x_409:
[----:B------:R-:W-:Y:S01]  /*8ff0*/  R2UR UR4, R2 ;  /* 0x00000000020472ca */ /* 0x000fe200000e0000 */
[----:B------:R-:W-:Y:S01]  /*9000*/  UISETP.NE.AND UP0, UPT, UR41, URZ, UPT ;  /* 0x000000ff2900728c */ /* 0x000fe2000bf05270 */
[----:B------:R-:W-:Y:S01]  /*9010*/  PLOP3.LUT P0, PT, PT, PT, PT, 0x80, 0x8 ;  /* 0x000000000008781c */ /* 0x000fe20003f0f070 */
[----:B------:R-:W-:-:S10]  /*9020*/  IMAD.MOV.U32 R22, RZ, RZ, 0x3f800000 ;  /* 0x3f800000ff167424 */ /* 0x000fd400078e00ff */
[----:B------:R-:W4:Y:S02]  /*9030*/  LDTM.x2 R2, tmem[UR4] ;  /* 0x00000004000279ee */ /* 0x000f2400080c0000 */
[----:B----4-:R-:W-:-:S13]  /*9040*/  FSETP.NEU.AND P2, PT, R2, R3, PT ;  /* 0x000000030200720b */ /* 0x010fda0003f4d000 */
[----:B--2---:R-:W2:Y:S01]  /*9050*/  @P2 LDC R4, c[0x0][0x704] ;  /* 0x0001c100ff042b82 */ /* 0x004ea20000000800 */
        /* <DEDUP_REMOVED lines=10> */
.L_x_189:
[----:B------:R-:W-:Y:S01]  /*9100*/  IMAD.U32 R0, RZ, RZ, UR43 ;  /* 0x0000002bff007e24 */ /* 0x000fe2000f8e00ff */
[----:B------:R-:W-:-:S04]  /*9110*/  FSETP.NEU.AND P1, PT, R22, 1, PT ;  /* 0x3f8000001600780b */ /* 0x000fc80003f2d000 */
[----:B------:R-:W-:-:S04]  /*9120*/  SHF.L.U32 R0, R0, 0x1f, RZ ;  /* 0x0000001f00007819 */ /* 0x000fc800000006ff */
[----:B------:R-:W1:Y:S02]  /*9130*/  SYNCS.PHASECHK.TRANS64.TRYWAIT P0, [R60+URZ+0x16098], R0 ;  /* 0x016098003c0075a7 */ /* 0x000e6400080011ff */
[----:B-1----:R-:W-:Y:S05]  /*9140*/  @!P0 BRA `(.L_x_190) ;  /* 0x0000009800f08947 */ /* 0x002fea0003800000 */
.L_x_410:
        /* <DEDUP_REMOVED lines=27> */
.L_x_193:
[----:B------:R-:W-:Y:S05]  /*9300*/  BSYNC.RECONVERGENT B6 ;  /* 0x0000000000067941 */ /* 0x000fea0003800200 */
.L_x_192:
        /* <DEDUP_REMOVED lines=34> */
.L_x_195:
[----:B------:R-:W-:Y:S05]  /*9530*/  BSYNC.RECONVERGENT B6 ;  /* 0x0000000000067941 */ /* 0x000fea0003800200 */
.L_x_194:
        /* <DEDUP_REMOVED lines=34> */
.L_x_197:
[----:B------:R-:W-:Y:S05]  /*9760*/  BSYNC.RECONVERGENT B6 ;  /* 0x0000000000067941 */ /* 0x000fea0003800200 */
.L_x_196:
[----:B------:R-:W-:Y:S01]  /*9770*/  LOP3.LUT R23, R23, 0x1b0, RZ, 0xfc, !PT ;  /* 0x000001b017177812 */ /* 0x000fe200078efcff */
[----:B------:R-:W-:Y:S05]  /*9780*/  WARPSYNC.ALL ;  /* 0x0000000000007948 */ /* 0x000fea0003800000 */
[----:B------:R-:W-:Y:S02]  /*9790*/  R2UR UR4, R23 ;  /* 0x00000000170472ca */ /* 0x000fe400000e0000 */
[----:B------:R-:W-:Y:S02]  /*97a0*/  FSETP.NEU.AND P0, PT, R22, 1, PT ;  /* 0x3f8000001600780b */ /* 0x000fe40003f0d000 */
[----:B------:R-:W-:-:S09]  /*97b0*/  R2UR UR5, R57 ;  /* 0x00000000390572ca */ /* 0x000fd200000e0000 */
[----:B------:R-:W2:Y:S01]  /*97c0*/  LDTM.x16 R4, tmem[UR4] ;  /* 0x00000004000479ee */ /* 0x000ea20008240000 */
        /* <DEDUP_REMOVED lines=10> */
[C---:B--2---:R-:W-:Y:S02]  /*9870*/  @P0 FMUL2 R4, R22.reuse.F32, R4.F32x2.HI_LO ;  /* 0x000000041604024a */ /* 0x044fe40000040000 */
        /* <DEDUP_REMOVED lines=8> */
.L_x_191:
[----:B------:R-:W-:-:S09]  /*9900*/  UISETP.NE.AND UP0, UPT, UR40, URZ, UPT ;  /* 0x000000ff2800728c */ /* 0x000fd2000bf05270 */
[----:B------:R-:W-:Y:S05]  /*9910*/  BRA.U !UP0, `(.L_x_198) ;  /* 0x0000000108047547 */ /* 0x000fea000b800000 */
[----:B------:R-:W-:Y:S05]  /*9920*/  BPT.TRAP 0x1 ;  /* 0x000000040000795c */ /* 0x000fea0000300000 */
.L_x_198:
[----:B-1----:R-:W-:Y:S01]  /*9930*/  PRMT R0, R62, 0x654, R63 ;  /* 0x000006543e007816 */ /* 0x002fe2000000003f */
[----:B------:R-:W-:-:S03]  /*9940*/  UISETP.NE.AND UP0, UPT, UR41, URZ, UPT ;  /* 0x000000ff2900728c */ /* 0x000fc6000bf05270 */
[----:B------:R1:W-:Y:S01]  /*9950*/  SYNCS.ARRIVE.TRANS64.RED.A1T0 RZ, [R0+URZ], RZ ;  /* 0x000000ff00ff79a7 */ /* 0x0003e200081004ff */
[----:B------:R-:W2:Y:S05]  /*9960*/  FENCE.VIEW.ASYNC.T ;  /* 0x00000000000073c6 */ /* 0x000eaa0000000200 */
[----:B------:R-:W-:Y:S05]  /*9970*/  BRA.U UP0, `(.L_x_199) ;  /* 0x0000000100087547 */ /* 0x000fea000b800000 */
[----:B------:R-:W-:Y:S05]  /*9980*/  BPT.TRAP 0x1 ;  /* 0x000000040000795c */ /* 0x000fea0000300000 */
[----:B------:R-:W-:Y:S05]  /*9990*/  BPT.TRAP 0x1 ;  /* 0x000000040000795c */ /* 0x000fea0000300000 */
.L_x_199:
[----:B------:R-:W-:Y:S01]  /*99a0*/  ISETP.NE.AND P0, PT, R58, RZ, PT ;  /* 0x000000ff3a00720c */ /* 0x000fe20003f05270 */
[----:B------:R-:W-:Y:S01]  /*99b0*/  VIADD R2, R60, 0x160a8 ;  /* 0x000160a83c027836 */ /* 0x000fe20000000000 */
[----:B------:R-:W-:-:S04]  /*99c0*/  ULOP3.LUT UR43, UR43, 0x1, URZ, 0x3c, !UPT ;  /* 0x000000012b2b7892 */ /* 0x000fc8000f8e3cff */
[----:B------:R-:W-:-:S04]  /*99d0*/  PRMT R2, R62, 0x654, R2 ;  /* 0x000006543e027816 */ /* 0x000fc80000000002 */
[----:B--2---:R2:W-:Y:S02]  /*99e0*/  SYNCS.ARRIVE.TRANS64.RED.A1T0 RZ, [R2+URZ], RZ ;  /* 0x000000ff02ff79a7 */ /* 0x0045e400081004ff */
[----:B--2---:R-:W-:Y:S01]  /*99f0*/  LOP3.LUT R2, R59, 0x1, RZ, 0x3c, !PT ;  /* 0x000000013b027812 */ /* 0x004fe200078e3cff */
[----:B------:R-:W-:Y:S06]  /*9a00*/  @P0 BRA `(.L_x_200) ;  /* 0xffffffe800a00947 */ /* 0x000fec000383ffff */
.L_x_173:
[----:B------:R-:W-:-:S09]  /*9a10*/  UISETP.NE.AND UP0, UPT, UR39, URZ, UPT ;  /* 0x000000ff2700728c */ /* 0x000fd2000bf05270 */
[----:B------:R-:W-:Y:S05]  /*9a20*/  BRA.U !UP0, `(.L_x_201) ;  /* 0x0000000108047547 */ /* 0x000fea000b800000 */
[----:B------:R-:W-:Y:S05]  /*9a30*/  BPT.TRAP 0x1 ;  /* 0x000000040000795c */ /* 0x000fea0000300000 */
.L_x_201:
[----:B----4-:R-:W-:Y:S01]  /*9a40*/  IADD3 R32, PT, PT, R60, 0x16088, RZ ;  /* 0x000160883c207810 */ /* 0x010fe20007ffe0ff */
[----:B------:R-:W-:-:S03]  /*9a50*/  UISETP.NE.AND UP0, UPT, UR40, URZ, UPT ;  /* 0x000000ff2800728c */ /* 0x000fc6000bf05270 */
[----:B------:R-:W-:-:S04]  /*9a60*/  PRMT R3, R62, 0x654, R32 ;  /* 0x000006543e037816 */ /* 0x000fc80000000020 */
[----:B------:R2:W-:Y:S02]  /*9a70*/  SYNCS.ARRIVE.TRANS64.RED.A1T0 RZ, [R3+URZ], RZ ;  /* 0x000000ff03ff79a7 */ /* 0x0005e400081004ff */
[----:B------:R-:W-:Y:S05]  /*9a80*/  BRA.U !UP0, `(.L_x_202) ;  /* 0x0000000108047547 */ /* 0x000fea000b800000 */
[----:B------:R-:W-:Y:S05]  /*9a90*/  BPT.TRAP 0x1 ;  /* 0x000000040000795c */ /* 0x000fea0000300000 */
.L_x_202:
[----:B------:R-:W-:Y:S01]  /*9aa0*/  SHF.L.U32 R2, R2, 0x1f, RZ ;  /* 0x0000001f02027819 */ /* 0x000fe200000006ff */
[----:B------:R-:W-:-:S03]  /*9ab0*/  IMAD.U32 R23, R79, 0x10000, RZ ;  /* 0x000100004f177824 */ /* 0x000fc600078e00ff */
[----:B------:R-:W4:Y:S02]  /*9ac0*/  SYNCS.PHASECHK.TRANS64.TRYWAIT P0, [R60+URZ+0x16070], R2 ;  /* 0x016070023c0075a7 */ /* 0x000f2400080011ff */
[----:B------:R-:W-:Y:S01]  /*9ad0*/  LOP3.LUT R23, R23, 0x600000, RZ, 0xc0, !PT ;  /* 0x0060000017177812 */ /* 0x000fe200078ec0ff */
[----:B----4-:R-:W-:Y:S06]  /*9ae0*/  @!P0 BRA `(.L_x_203) ;  /* 0x00000090009c8947 */ /* 0x010fec0003800000 */
.L_x_411:
[----:B------:R-:W-:Y:S05]  /*9af0*/  WARPSYNC.ALL ;  /* 0x0000000000007948 */ /* 0x000fea0003800000 */
[----:B------:R-:W-:Y:S01]  /*9b00*/  R2UR UR4, R23 ;  /* 0x00000000170472ca */ /* 0x000fe200000e0000 */
[----:B------:R-:W-:-:S12]  /*9b10*/  UISETP.NE.AND UP0, UPT, UR40, URZ, UPT ;  /* 0x000000ff2800728c */ /* 0x000fd8000bf05270 */
[----:B------:R-:W5:Y:S02]  /*9b20*/  LDTM.x2 R24, tmem[UR4] ;  /* 0x00000004001879ee */ /* 0x000f6400080c0000 */
[----:B-----5:R-:W-:Y:S05]  /*9b30*/  BRA.U !UP0, `(.L_x_204) ;  /* 0x0000000108047547 */ /* 0x020fea000b800000 */
[----:B------:R-:W-:Y:S05]  /*9b40*/  BPT.TRAP 0x1 ;  /* 0x000000040000795c */ /* 0x000fea0000300000 */
.L_x_204:
[----:B------:R5:W-:Y:S01]  /*9b50*/  SYNCS.ARRIVE.TRANS64.RED.A1T0 RZ, [R0+URZ], RZ ;  /* 0x000000ff00ff79a7 */ /* 0x000be200081004ff */
[----:B------:R-:W-:-:S09]  /*9b60*/  UISETP.NE.AND UP0, UPT, UR41, URZ, UPT ;  /* 0x000000ff2900728c */ /* 0x000fd2000bf05270 */
[----:B------:R-:W-:Y:S05]  /*9b70*/  BRA.U UP0, `(.L_x_205) ;  /* 0x0000000100047547 */ /* 0x000fea000b800000 */
[----:B------:R-:W-:Y:S05]  /*9b80*/  BPT.TRAP 0x1 ;  /* 0x000000040000795c */ /* 0x000fea0000300000 */
.L_x_205:
[----:B-1---5:R-:W-:-:S04]  /*9b90*/  MOV R0, UR43 ;  /* 0x0000002b00007c02 */ /* 0x022fc80008000f00 */
[----:B------:R-:W-:-:S04]  /*9ba0*/  SHF.L.U32 R0, R0, 0x1f, RZ ;  /* 0x0000001f00007819 */ /* 0x000fc800000006ff */
[----:B------:R-:W1:Y:S02]  /*9bb0*/  SYNCS.PHASECHK.TRANS64.TRYWAIT P0, [R60+URZ+0x16090], R0 ;  /* 0x016090003c0075a7 */ /* 0x000e6400080011ff */
[----:B-1----:R-:W-:Y:S05]  /*9bc0*/  @!P0 BRA `(.L_x_206) ;  /* 0x0000009000788947 */ /* 0x002fea0003800000 */
.L_x_412:
[----:B------:R-:W-:-:S09]  /*9bd0*/  UISETP.NE.AND UP0, UPT, UR41, URZ, UPT ;  /* 0x000000ff2900728c */ /* 0x000fd2000bf05270 */
[----:B------:R-:W-:Y:S05]  /*9be0*/  BRA.U UP0, `(.L_x_207) ;  /* 0x0000000100047547 */ /* 0x000fea000b800000 */
[----:B------:R-:W-:Y:S05]  /*9bf0*/  BPT.TRAP 0x1 ;  /* 0x000000040000795c */ /* 0x000fea0000300000 */
.L_x_207:
[----:B----4-:R-:W-:Y:S01]  /*9c00*/  SHF.L.U32 R2, R75, 0x1f, RZ ;  /* 0x0000001f4b027819 */ /* 0x010fe200000006ff */
[----:B-1----:R1:W4:Y:S01]  /*9c10*/  MUFU.RCP R0, R24 ;  /* 0x0000001800007308 */ /* 0x0023220000001000 */
[----:B------:R-:W-:Y:S02]  /*9c20*/  BSSY B0, `(.L_x_208) ;  /* 0x0000003000007945 */ /* 0x000fe40003800000 */
[----:B------:R-:W5:Y:S02]  /*9c30*/  SYNCS.PHASECHK.TRANS64.TRYWAIT P0, [R60+URZ+0x160c0], R2 ;  /* 0x0160c0023c0075a7 */ /* 0x000f6400080011ff */
[----:B-1--45:R-:W-:Y:S05]  /*9c40*/  @!P0 BRA `(.L_x_209) ;  /* 0x00000090006c8947 */ /* 0x032fea0003800000 */
.L_x_413:
[----:B------:R-:W-:Y:S05]  /*9c50*/  BSYNC B0 ;  /* 0x0000000000007941 */ /* 0x000fea0003800000 */
.L_x_208:
[----:B------:R-:W4:Y:S01]  /*9c60*/  LDCU UR4, c[0x0][0x708] ;  /* 0x0000e100ff0477ac */ /* 0x000f220008000800 */
[----:B-1----:R-:W-:Y:S01]  /*9c70*/  FFMA R2, -R24, R0, 1 ;  /* 0x3f80000018027423 */ /* 0x002fe20000000100 */
[----:B------:R-:W1:Y:S03]  /*9c80*/  LDC R34, c[0x0][0x708] ;  /* 0x0001c200ff227b82 */ /* 0x000e660000000800 */
[----:B------:R-:W-:Y:S01]  /*9c90*/  FFMA R0, R0, R2, R0 ;  /* 0x0000000200007223 */ /* 0x000fe20000000000 */
[----:B----4-:R-:W-:-:S03]  /*9ca0*/  MOV R2, UR4 ;  /* 0x0000000400027c02 */ /* 0x010fc60008000f00 */
[----:B------:R-:W-:Y:S01]  /*9cb0*/  FFMA R22, R0, UR4, RZ ;  /* 0x0000000400167c23 */ /* 0x000fe200080000ff */
[----:B------:R4:W5:Y:S03]  /*9cc0*/  FCHK P0, R2, R24 ;  /* 0x0000001802007302 */ /* 0x0009660000000000 */
[----:B----4-:R-:W-:-:S04]  /*9cd0*/  FFMA R2, -R24, R22, UR4 ;  /* 0x0000000418027e23 */ /* 0x010fc80008000116 */
[----:B------:R-:W-:Y:S01]  /*9ce0*/  FFMA R22, R0, R2, R22 ;  /* 0x0000000200167223 */ /* 0x000fe20000000016 */
[----:B-1---5:R-:W-:Y:S06]  /*9cf0*/  @!P0 BRA `(.L_x_210) ;  /* 0x0000000000108947 */ /* 0x022fec0003800000 */
[----:B------:R-:W-:Y:S02]  /*9d00*/  MOV R0, R24 ;  /* 0x0000001800007202 */ /* 0x000fe40000000f00 */
[----:B------:R-:W-:Y:S02]  /*9d10*/  MOV R8, 0x9d30 ;  /* 0x00009d3000087802 */ /* 0x000fe40000000f00 */
[----:B--23--:R-:W-:Y:S05]  /*9d20*/  CALL.REL.NOINC `($__internal_3_$__cuda_sm3x_div_rn_noftz_f32_slowpath) ;  /* 0x0000009c00187944 */ /* 0x00cfea0003c00000 */
[----:B------:R-:W-:-:S07]  /*9d30*/  MOV R22, R0 ;  /* 0x0000000000167202 */ /* 0x000fce0000000f00 */
.L_x_210:
[----:B------:R-:W-:Y:S01]  /*9d40*/  LOP3.LUT R0, R23, 0x100, RZ, 0xfc, !PT ;  /* 0x0000010017007812 */ /* 0x000fe200078efcff */
[----:B------:R-:W-:Y:S05]  /*9d50*/  WARPSYNC.ALL ;  /* 0x0000000000007948 */ /* 0x000fea0003800000 */
[----:B------:R-:W-:Y:S01]  /*9d60*/  R2UR UR4, R0 ;  /* 0x00000000000472ca */ /* 0x000fe200000e0000 */
[----:B------:R-:W-:Y:S01]  /*9d70*/  IMAD.SHL.U32 R33, R79, 0x40, RZ ;  /* 0x000000404f217824 */ /* 0x000fe200078e00ff */
[----:B------:R-:W2:Y:S01]  /*9d80*/  S2R R0, SR_SWINHI ;  /* 0x0000000000007919 */ /* 0x000ea20000002f00 */
[----:B------:R-:W-:Y:S02]  /*9d90*/  SHF.R.U32.HI R31, RZ, 0x5, R79 ;  /* 0x00000005ff1f7819 */ /* 0x000fe4000001164f */
[----:B------:R-:W-:-:S02]  /*9da0*/  SHF.R.U32.HI R30, RZ, 0x15, R23 ;  /* 0x00000015ff1e7819 */ /* 0x000fc40000011617 */
[----:B------:R-:W-:Y:S02]  /*9db0*/  LOP3.LUT R33, R33, 0x1fc0, RZ, 0xc0, !PT ;  /* 0x00001fc021217812 */ /* 0x000fe400078ec0ff */
[----:B------:R-:W-:-:S04]  /*9dc0*/  LOP3.LUT R31, R31, 0x3, RZ, 0xc0, !PT ;  /* 0x000000031f1f7812 */ /* 0x000fc800078ec0ff */
[----:B------:R-:W1:Y:S01]  /*9dd0*/  LDTM.x16 R4, tmem[UR4] ;  /* 0x00000004000479ee */ /* 0x000e620008240000 */
[----:B------:R-:W-:Y:S02]  /*9de0*/  MOV R2, R60 ;  /* 0x0000003c00027202 */ /* 0x000fe40000000f00 */
[----:B--2---:R-:W-:Y:S01]  /*9df0*/  MOV R3, R0 ;  /* 0x0000000000037202 */ /* 0x004fe20000000f00 */
[----:B-1----:R-:W-:Y:S02]  /*9e00*/  FMUL2 R4, R22.F32, R4.F32x2.HI_LO ;  /* 0x000000041604724a */ /* 0x002fe40000040000 */
[----:B------:R-:W-:-:S04]  /*9e10*/  IMAD.WIDE.U32 R2, R33, 0x2, R2 ;  /* 0x0000000221027825 */ /* 0x000fc800078e0002 */
[C---:B------:R-:W-:Y:S01]  /*9e20*/  FMUL2 R20, R22.reuse.F32, R12.F32x2.HI_LO ;  /* 0x0000000c1614724a */ /* 0x040fe20000040000 */
[----:B------:R-:W-:Y:S01]  /*9e30*/  F2FP.F16.F32.PACK_AB R12, R5, R4 ;  /* 0x00000004050c723e */ /* 0x000fe200000000ff */
[----:B------:R-:W-:Y:S01]  /*9e40*/  FMUL2 R6, R22.F32, R6.F32x2.HI_LO ;  /* 0x000000061606724a */ /* 0x000fe20000040000 */
[----:B------:R-:W-:Y:S01]  /*9e50*/  IADD3 R0, P1, PT, R2, 0xe000, RZ ;  /* 0x0000e00002007810 */ /* 0x000fe20007f3e0ff */
[----:B------:R-:W-:Y:S01]  /*9e60*/  FMUL2 R8, R22.F32, R8.F32x2.HI_LO ;  /* 0x000000081608724a */ /* 0x000fe20000040000 */
[----:B------:R-:W-:Y:S01]  /*9e70*/  IADD3 R2, P0, PT, R2, 0xe010, RZ ;  /* 0x0000e01002027810 */ /* 0x000fe20007f1e0ff */
[C---:B------:R-:W-:Y:S01]  /*9e80*/  FMUL2 R26, R22.reuse.F32, R10.F32x2.HI_LO ;  /* 0x0000000a161a724a */ /* 0x040fe20000040000 */
[----:B------:R-:W-:Y:S01]  /*9e90*/  F2FP.F16.F32.PACK_AB R13, R7, R6 ;  /* 0x00000006070d723e */ /* 0x000fe200000000ff */
[----:B------:R-:W-:Y:S02]  /*9ea0*/  IMAD.X R5, RZ, RZ, R3, P1 ;  /* 0x000000ffff057224 */ /* 0x000fe400008e0603 */
[----:B------:R-:W-:-:S02]  /*9eb0*/  FMUL2 R10, R22.F32, R14.F32x2.HI_LO ;  /* 0x0000000e160a724a */ /* 0x000fc40000040000 */
[----:B------:R-:W-:Y:S02]  /*9ec0*/  IMAD.X R3, RZ, RZ, R3, P0 ;  /* 0x000000ffff037224 */ /* 0x000fe400000e0603 */
[C---:B------:R-:W-:Y:S01]  /*9ed0*/  FMUL2 R16, R22.reuse.F32, R16.F32x2.HI_LO ;  /* 0x000000101610724a */ /* 0x040fe20000040000 */
[----:B------:R-:W-:Y:S01]  /*9ee0*/  F2FP.F16.F32.PACK_AB R14, R9, R8 ;  /* 0x00000008090e723e */ /* 0x000fe200000000ff */
[----:B------:R-:W-:Y:S01]  /*9ef0*/  FMUL2 R18, R22.F32, R18.F32x2.HI_LO ;  /* 0x000000121612724a */ /* 0x000fe20000040000 */
[----:B------:R-:W-:Y:S02]  /*9f00*/  SHF.R.U64 R4, R0, 0x3, R5 ;  /* 0x0000000300047819 */ /* 0x000fe40000001205 */
[----:B------:R-:W-:Y:S02]  /*9f10*/  SHF.R.U64 R6, R2, 0x3, R3 ;  /* 0x0000000302067819 */ /* 0x000fe40000001203 */
[----:B------:R-:W-:Y:S02]  /*9f20*/  F2FP.F16.F32.PACK_AB R15, R27, R26 ;  /* 0x0000001a1b0f723e */ /* 0x000fe400000000ff */
[----:B------:R-:W-:-:S02]  /*9f30*/  F2FP.F16.F32.PACK_AB R9, R11, R10 ;  /* 0x0000000a0b09723e */ /* 0x000fc400000000ff */
[----:B------:R-:W-:Y:S02]  /*9f40*/  LOP3.LUT R4, R0, 0x70, R4, 0x78, !PT ;  /* 0x0000007000047812 */ /* 0x000fe400078e7804 */
[----:B------:R-:W-:Y:S02]  /*9f50*/  F2FP.F16.F32.PACK_AB R8, R21, R20 ;  /* 0x000000141508723e */ /* 0x000fe400000000ff */
[----:B------:R-:W-:Y:S01]  /*9f60*/  F2FP.F16.F32.PACK_AB R10, R17, R16 ;  /* 0x00000010110a723e */ /* 0x000fe200000000ff */
[----:B------:R1:W-:Y:S01]  /*9f70*/  ST.E.128 desc[UR44][R4.64], R12 ;  /* 0x0000000c04007985 */ /* 0x0003e2000c101d2c */
[----:B------:R-:W-:Y:S02]  /*9f80*/  LOP3.LUT R2, R2, 0x70, R6, 0x78, !PT ;  /* 0x0000007002027812 */ /* 0x000fe400078e7806 */
[----:B------:R-:W-:Y:S02]  /*9f90*/  F2FP.F16.F32.PACK_AB R11, R19, R18 ;  /* 0x00000012130b723e */ /* 0x000fe400000000ff */
[----:B------:R-:W-:-:S03]  /*9fa0*/  ISETP.NE.AND P0, PT, R31, R30, PT ;  /* 0x0000001e1f00720c */ /* 0x000fc60003f05270 */
[----:B------:R1:W-:Y:S10]  /*9fb0*/  ST.E.128 desc[UR44][R2.64], R8 ;  /* 0x0000000802007985 */ /* 0x0003f4000c101d2c */
[----:B------:R-:W-:Y:S05]  /*9fc0*/  @!P0 BRA `(.L_x_211) ;  /* 0x0000000000408947 */ /* 0x000fea0003800000 */
[----:B-1----:R-:W-:Y:S01]  /*9fd0*/  MOV R2, 0x8 ;  /* 0x0000000800027802 */ /* 0x002fe20000000f00 */
[----:B------:R-:W1:Y:S01]  /*9fe0*/  LDCU.64 UR6, c[0x4][0xb0] ;  /* 0x01001600ff0677ac */ /* 0x000e620008000a00 */
[----:B------:R-:W-:Y:S02]  /*9ff0*/  HFMA2 R12, -RZ, RZ, 0, 5.9604644775390625e-08 ;  /* 0x00000001ff0c7431 */ /* 0x000fe400000001ff */
[----:B------:R-:W-:Y:S01]  /*a000*/  IMAD.MOV.U32 R8, RZ, RZ, 0x192 ;  /* 0x00000192ff087424 */ /* 0x000fe200078e00ff */
[----:B------:R-:W2:Y:S01]  /*a010*/  LDCU.64 UR4, c[0x4][0xb8] ;  /* 0x01001700ff0477ac */ /* 0x000ea20008000a00 */
[----:B------:R-:W4:Y:S01]  /*a020*/  LDC.64 R2, c[0x4][R2] ;  /* 0x0100000002027b82 */ /* 0x000f220000000a00 */
[----:B------:R-:W-:Y:S01]  /*a030*/  IMAD.MOV.U32 R13, RZ, RZ, RZ ;  /* 0x000000ffff0d7224 */ /* 0x000fe200078e00ff */
[----:B------:R-:W5:Y:S01]  /*a040*/  LDCU.64 UR8, c[0x4][0x40] ;  /* 0x01000800ff0877ac */ /* 0x000f620008000a00 */
[----:B-1----:R-:W-:Y:S01]  /*a050*/  IMAD.U32 R4, RZ, RZ, UR6 ;  /* 0x00000006ff047e24 */ /* 0x002fe2000f8e00ff */
[----:B------:R-:W-:Y:S01]  /*a060*/  MOV R5, UR7 ;  /* 0x0000000700057c02 */ /* 0x000fe20008000f00 */
[----:B--2---:R-:W-:Y:S01]  /*a070*/  IMAD.U32 R6, RZ, RZ, UR4 ;  /* 0x00000004ff067e24 */ /* 0x004fe2000f8e00ff */
[----:B------:R-:W-:Y:S01]  /*a080*/  MOV R7, UR5 ;  /* 0x0000000500077c02 */ /* 0x000fe20008000f00 */
[----:B-----5:R-:W-:Y:S01]  /*a090*/  IMAD.U32 R10, RZ, RZ, UR8 ;  /* 0x00000008ff0a7e24 */ /* 0x020fe2000f8e00ff */
[----:B------:R-:W-:-:S02]  /*a0a0*/  MOV R11, UR9 ;  /* 0x00000009000b7c02 */ /* 0x000fc40008000f00 */
[----:B------:R-:W-:-:S07]  /*a0b0*/  LEPC R20, `(.L_x_211) ;  /* 0x000000001014794e */ /* 0x000fce0000000000 */
[----:B---34-:R-:W-:Y:S05]  /*a0c0*/  CALL.ABS.NOINC R2 ;  /* 0x0000000002007343 */ /* 0x018fea0003c00000 */
.L_x_211:
[----:B------:R-:W-:Y:S01]  /*a0d0*/  LOP3.LUT R0, R23, 0x110, RZ, 0xfc, !PT ;  /* 0x0000011017007812 */ /* 0x000fe200078efcff */
[----:B------:R-:W-:Y:S05]  /*a0e0*/  WARPSYNC.ALL ;  /* 0x0000000000007948 */ /* 0x000fea0003800000 */
[----:B------:R-:W-:Y:S02]  /*a0f0*/  R2UR UR4, R0 ;  /* 0x00000000000472ca */ /* 0x000fe400000e0000 */
[----:B------:R-:W2:Y:S11]  /*a100*/  S2R R0, SR_SWINHI ;  /* 0x0000000000007919 */ /* 0x000eb60000002f00 */
[----:B-1----:R-:W1:Y:S01]  /*a110*/  LDTM.x16 R4, tmem[UR4] ;  /* 0x00000004000479ee */ /* 0x002e620008240000 */
[----:B------:R-:W-:-:S02]  /*a120*/  MOV R2, R60 ;  /* 0x0000003c00027202 */ /* 0x000fc40000000f00 */
[----:B--2---:R-:W-:Y:S01]  /*a130*/  MOV R3, R0 ;  /* 0x0000000000037202 */ /* 0x004fe20000000f00 */
[----:B-1----:R-:W-:Y:S02]  /*a140*/  FMUL2 R28, R22.F32, R4.F32x2.HI_LO ;  /* 0x00000004161c724a */ /* 0x002fe40000040000 */
[----:B------:R-:W-:-:S04]  /*a150*/  IMAD.WIDE.U32 R2, R33, 0x2, R2 ;  /* 0x0000000221027825 */ /* 0x000fc800078e0002 */
[C---:B------:R-:W-:Y:S02]  /*a160*/  FMUL2 R26, R22.reuse.F32, R6.F32x2.HI_LO ;  /* 0x00000006161a724a */ /* 0x040fe40000040000 */
        /* <DEDUP_REMOVED lines=16> */
[----:B------:R-:W-:Y:S02]  /*a270*/  F2FP.F16.F32.PACK_AB R14, R21, R20 ;  /* 0x00000014150e723e */ /* 0x000fe400000000ff */
[----:B------:R-:W-:Y:S02]  /*a280*/  F2FP.F16.F32.PACK_AB R9, R11, R10 ;  /* 0x0000000a0b09723e */ /* 0x000fe400000000ff */
[----:B------:R-:W-:Y:S02]  /*a290*/  LOP3.LUT R2, R0, 0x70, R2, 0x78, !PT ;  /* 0x0000007000027812 */ /* 0x000fe400078e7802 */
[----:B------:R-:W-:Y:S02]  /*a2a0*/  F2FP.F16.F32.PACK_AB R10, R17, R16 ;  /* 0x00000010110a723e */ /* 0x000fe400000000ff */
[----:B------:R-:W-:Y:S01]  /*a2b0*/  LOP3.LUT R4, R4, 0x70, R6, 0x78, !PT ;  /* 0x0000007004047812 */ /* 0x000fe200078e7806 */
[----:B------:R1:W-:Y:S01]  /*a2c0*/  ST.E.128 desc[UR44][R2.64], R12 ;  /* 0x0000000c02007985 */ /* 0x0003e2000c101d2c */
[----:B------:R-:W-:-:S02]  /*a2d0*/  F2FP.F16.F32.PACK_AB R11, R19, R18 ;  /* 0x00000012130b723e */ /* 0x000fc400000000ff */
        /* <DEDUP_REMOVED lines=19> */
.L_x_212:
        /* <DEDUP_REMOVED lines=52> */
.L_x_213:
[----:B------:R-:W-:Y:S01]  /*a750*/  LOP3.LUT R0, R23, 0x130, RZ, 0xfc, !PT ;  /* 0x0000013017007812 */ /* 0x000fe200078efcff */
[----:B------:R-:W-:Y:S05]  /*a760*/  WARPSYNC.ALL ;  /* 0x0000000000007948 */ /* 0x000fea0003800000 */
[----:B------:R-:W-:Y:S02]  /*a770*/  R2UR UR4, R0 ;  /* 0x00000000000472ca */ /* 0x000fe400000e0000 */
[----:B------:R-:W2:Y:S11]  /*a780*/  S2R R0, SR_SWINHI ;  /* 0x0000000000007919 */ /* 0x000eb60000002f00 */
[----:B-1----:R-:W1:Y:S01]  /*a790*/  LDTM.x16 R4, tmem[UR4] ;  /* 0x00000004000479ee */ /* 0x002e620008240000 */
[----:B------:R-:W4:Y:S02]  /*a7a0*/  LDCU.64 UR4, c[0x0][0x880] ;  /* 0x00011000ff0477ac */ /* 0x000f240008000a00 */
[----:B----4-:R-:W-:Y:S01]  /*a7b0*/  UISETP.NE.U32.AND UP0, UPT, UR4, URZ, UPT ;  /* 0x000000ff0400728c */ /* 0x010fe2000bf05070 */
[----:B------:R-:W-:-:S02]  /*a7c0*/  MOV R2, R60 ;  /* 0x0000003c00027202 */ /* 0x000fc40000000f00 */
[----:B--2---:R-:W-:Y:S01]  /*a7d0*/  MOV R3, R0 ;  /* 0x0000000000037202 */ /* 0x004fe20000000f00 */
[----:B------:R-:W-:Y:S01]  /*a7e0*/  UISETP.NE.AND.EX UP0, UPT, UR5, URZ, UPT, UP0 ;  /* 0x000000ff0500728c */ /* 0x000fe2000bf05300 */
        /* <DEDUP_REMOVED lines=25> */
[----:B------:R-:W-:-:S05]  /*a980*/  F2FP.F16.F32.PACK_AB R11, R19, R18 ;  /* 0x00000012130b723e */ /* 0x000fca00000000ff */
[----:B------:R1:W-:Y:S01]  /*a990*/  ST.E.128 desc[UR44][R4.64], R8 ;  /* 0x0000000804007985 */ /* 0x0003e2000c101d2c */
[----:B------:R-:W-:Y:S01]  /*a9a0*/  @!PT LDS RZ, [RZ] ;  /* 0x00000000fffff984 */ /* 0x000fe20000000800 */
[----:B------:R-:W-:Y:S01]  /*a9b0*/  @!PT LDS RZ, [RZ] ;  /* 0x00000000fffff984 */ /* 0x000fe20000000800 */
[----:B------:R-:W-:Y:S01]  /*a9c0*/  @!PT LDS RZ, [RZ] ;  /* 0x00000000fffff984 */ /* 0x000fe20000000800 */
[----:B------:R-:W-:Y:S01]  /*a9d0*/  @!PT LDS RZ, [RZ] ;  /* 0x00000000fffff984 */ /* 0x000fe20000000800 */
[----:B------:R2:W-:Y:S06]  /*a9e0*/  MEMBAR.ALL.CTA ;  /* 0x0000000000007992 */ /* 0x0005ec0000008000 */
[----:B--2---:R-:W2:Y:S01]  /*a9f0*/  FENCE.VIEW.ASYNC.S ;  /* 0x00000000000073c6 */ /* 0x004ea20000000000 */
[----:B------:R-:W-:Y:S05]  /*aa00*/  BRA.U !UP0, `(.L_x_214) ;  /* 0x0000000508347547 */ /* 0x000fea000b800000 */
[C---:B------:R-:W-:Y:S01]  /*aa10*/  FSETP.GEU.AND P0, PT, R24.reuse, 1.175494350822287508e-38, PT ;  /* 0x008000001800780b */ /* 0x040fe20003f0e000 */
[----:B------:R-:W4:Y:S01]  /*aa20*/  LDC R7, c[0x0][0x904] ;  /* 0x00024100ff077b82 */ /* 0x000f220000000800 */
[----:B-1----:R-:W-:Y:S01]  /*aa30*/  MOV R3, 0x3e055027 ;  /* 0x3e05502700037802 */ /* 0x002fe20000000f00 */
[----:B------:R-:W1:Y:S01]  /*aa40*/  LDCU.64 UR4, c[0x0][0x908] ;  /* 0x00012100ff0477ac */ /* 0x000e620008000a00 */
[----:B------:R-:W-:Y:S01]  /*aa50*/  FSEL R6, RZ, -23, P0 ;  /* 0xc1b80000ff067808 */ /* 0x000fe20000000000 */
[----:B------:R-:W-:Y:S08]  /*aa60*/  BSSY.RECONVERGENT B0, `(.L_x_214) ;  /* 0x0000047000007945 */ /* 0x000ff00003800200 */
[----:B------:R-:W-:-:S05]  /*aa70*/  @!P0 FMUL R24, R24, 8388608 ;  /* 0x4b00000018188820 */ /* 0x000fca0000400000 */
[C---:B------:R-:W-:Y:S02]  /*aa80*/  IADD3 R2, PT, PT, R24.reuse, -0x3f2aaaab, RZ ;  /* 0xc0d5555518027810 */ /* 0x040fe40007ffe0ff */
[----:B------:R-:W-:Y:S01]  /*aa90*/  ISETP.GT.U32.AND P1, PT, R24, 0x7f7fffff, PT ;  /* 0x7f7fffff1800780c */ /* 0x000fe20003f24070 */
[----:B-1----:R-:W-:Y:S01]  /*aaa0*/  IMAD.HI.U32 R4, R72, UR4, RZ ;  /* 0x0000000448047c27 */ /* 0x002fe2000f8e00ff */
[----:B------:R-:W-:Y:S01]  /*aab0*/  LOP3.LUT R2, R2, 0xff800000, RZ, 0xc0, !PT ;  /* 0xff80000002027812 */ /* 0x000fe200078ec0ff */
[----:B------:R-:W1:Y:S01]  /*aac0*/  LDCU UR4, c[0x0][0x380] ;  /* 0x00007000ff0477ac */ /* 0x000e620008000800 */
[----:B----4-:R-:W-:Y:S02]  /*aad0*/  ISETP.NE.AND P0, PT, R7, 0x1, PT ;  /* 0x000000010700780c */ /* 0x010fe40003f05270 */
[-C--:B------:R-:W-:Y:S02]  /*aae0*/  IADD3 R0, PT, PT, R24, -R2.reuse, RZ ;  /* 0x8000000218007210 */ /* 0x080fe40007ffe0ff */
[----:B------:R-:W-:Y:S01]  /*aaf0*/  SHF.R.U32.HI R5, RZ, UR5, R4 ;  /* 0x00000005ff057c19 */ /* 0x000fe20008011604 */
[----:B------:R-:W4:Y:S01]  /*ab00*/  LDCU UR5, c[0x0][0x700] ;  /* 0x0000e000ff0577ac */ /* 0x000f220008000800 */
[----:B------:R-:W-:Y:S01]  /*ab10*/  I2FP.F32.S32 R4, R2 ;  /* 0x0000000200047245 */ /* 0x000fe20000201400 */
[----:B------:R-:W-:Y:S01]  /*ab20*/  FADD R0, R0, -1 ;  /* 0xbf80000000007421 */ /* 0x000fe20000000000 */
[----:B------:R-:W-:-:S03]  /*ab30*/  SEL R5, R72, R5, !P0 ;  /* 0x0000000548057207 */ /* 0x000fc60004000000 */
[----:B------:R-:W-:-:S04]  /*ab40*/  FFMA R3, R0, -R3, 0.14084610342979431152 ;  /* 0x3e1039f600037423 */ /* 0x000fc80000000803 */
[----:B------:R-:W-:-:S04]  /*ab50*/  FFMA R3, R0, R3, -0.12148627638816833496 ;  /* 0xbdf8cdcc00037423 */ /* 0x000fc80000000003 */
[----:B------:R-:W-:-:S04]  /*ab60*/  FFMA R3, R0, R3, 0.13980610668659210205 ;  /* 0x3e0f295500037423 */ /* 0x000fc80000000003 */
[----:B------:R-:W-:-:S04]  /*ab70*/  FFMA R3, R0, R3, -0.16684235632419586182 ;  /* 0xbe2ad8b900037423 */ /* 0x000fc80000000003 */
[----:B------:R-:W-:-:S04]  /*ab80*/  FFMA R3, R0, R3, 0.20012299716472625732 ;  /* 0x3e4ced0b00037423 */ /* 0x000fc80000000003 */
[----:B------:R-:W-:-:S04]  /*ab90*/  FFMA R3, R0, R3, -0.24999669194221496582 ;  /* 0xbe7fff2200037423 */ /* 0x000fc80000000003 */
[----:B------:R-:W-:-:S04]  /*aba0*/  FFMA R3, R0, R3, 0.33333182334899902344 ;  /* 0x3eaaaa7800037423 */ /* 0x000fc80000000003 */
[----:B------:R-:W-:-:S04]  /*abb0*/  FFMA R3, R0, R3, -0.5 ;  /* 0xbf00000000037423 */ /* 0x000fc80000000003 */
[----:B------:R-:W-:Y:S01]  /*abc0*/  FMUL R2, R0, R3 ;  /* 0x0000000300027220 */ /* 0x000fe20000400000 */
[----:B------:R-:W-:-:S03]  /*abd0*/  FFMA R3, R4, 1.1920928955078125e-07, R6 ;  /* 0x3400000004037823 */ /* 0x000fc60000000006 */
[----:B------:R-:W-:Y:S01]  /*abe0*/  FFMA R0, R0, R2, R0 ;  /* 0x0000000200007223 */ /* 0x000fe20000000000 */
[----:B------:R-:W-:-:S03]  /*abf0*/  IADD3 R2, PT, PT, -R5, RZ, RZ ;  /* 0x000000ff05027210 */ /* 0x000fc60007ffe1ff */
[----:B------:R-:W-:Y:S01]  /*ac00*/  FFMA R0, R3, 0.69314718246459960938, R0 ;  /* 0x3f31721803007823 */ /* 0x000fe20000000000 */
[----:B------:R-:W-:Y:S01]  /*ac10*/  MOV R3, 0x7f800000 ;  /* 0x7f80000000037802 */ /* 0x000fe20000000f00 */
[----:B------:R-:W-:-:S04]  /*ac20*/  IMAD R2, R7, R2, R72 ;  /* 0x0000000207027224 */ /* 0x000fc800078e0248 */
[----:B------:R-:W-:Y:S01]  /*ac30*/  @P1 FFMA R0, R24, R3, +INF ;  /* 0x7f80000018001423 */ /* 0x000fe20000000003 */
[----:B------:R-:W-:Y:S02]  /*ac40*/  LEA R5, R2, R78, 0x8 ;  /* 0x0000004e02057211 */ /* 0x000fe400078e40ff */
[----:B------:R-:W-:Y:S02]  /*ac50*/  FSETP.NEU.AND P1, PT, R24, RZ, PT ;  /* 0x000000ff1800720b */ /* 0x000fe40003f2d000 */
[----:B-1----:R-:W-:Y:S02]  /*ac60*/  ISETP.GE.AND P0, PT, R5, UR4, PT ;  /* 0x0000000405007c0c */ /* 0x002fe4000bf06270 */
[----:B------:R-:W-:-:S05]  /*ac70*/  FSEL R0, R0, -INF , P1 ;  /* 0xff80000000007808 */ /* 0x000fca0000800000 */
[----:B----4-:R-:W-:-:S06]  /*ac80*/  FFMA R25, R25, UR5, R0 ;  /* 0x0000000519197c23 */ /* 0x010fcc0008000000 */
[----:B------:R-:W-:Y:S05]  /*ac90*/  @P0 BRA `(.L_x_215) ;  /* 0x00000000008c0947 */ /* 0x000fea0003800000 */
[----:B------:R-:W1:Y:S01]  /*aca0*/  LDC R7, c[0x0][0x38c] ;  /* 0x0000e300ff077b82 */ /* 0x000e620000000800 */
[----:B------:R-:W-:Y:S01]  /*acb0*/  IABS R4, R74 ;  /* 0x0000004a00047213 */ /* 0x000fe20000000000 */
[----:B------:R-:W4:Y:S01]  /*acc0*/  LDCU UR6, c[0x0][0x890] ;  /* 0x00011200ff0677ac */ /* 0x000f220008000800 */
[----:B------:R-:W5:Y:S05]  /*acd0*/  LDCU.64 UR4, c[0x0][0x888] ;  /* 0x00011100ff0477ac */ /* 0x000f6a0008000a00 */
[----:B------:R-:W2:Y:S01]  /*ace0*/  LDC.64 R8, c[0x0][0x880] ;  /* 0x00022000ff087b82 */ /* 0x000ea20000000a00 */
[----:B-1----:R-:W-:-:S04]  /*acf0*/  IABS R6, R7 ;  /* 0x0000000700067213 */ /* 0x002fc80000000000 */
[----:B------:R-:W1:Y:S08]  /*ad00*/  I2F.RP R2, R6 ;  /* 0x0000000600027306 */ /* 0x000e700000209400 */
[----:B-1----:R-:W1:Y:S02]  /*ad10*/  MUFU.RCP R2, R2 ;  /* 0x0000000200027308 */ /* 0x002e640000001000 */
[----:B-1----:R-:W-:-:S06]  /*ad20*/  IADD3 R2, PT, PT, R2, 0xffffffe, RZ ;  /* 0x0ffffffe02027810 */ /* 0x002fcc0007ffe0ff */
[----:B------:R1:W3:Y:S02]  /*ad30*/  F2I.FTZ.U32.TRUNC.NTZ R3, R2 ;  /* 0x0000000200037305 */ /* 0x0002e4000021f000 */
[----:B-1----:R-:W-:Y:S02]  /*ad40*/  HFMA2 R2, -RZ, RZ, 0, 0 ;  /* 0x00000000ff027431 */ /* 0x002fe400000001ff */
[----:B---3--:R-:W-:-:S04]  /*ad50*/  IMAD.MOV R0, RZ, RZ, -R3 ;  /* 0x000000ffff007224 */ /* 0x008fc800078e0a03 */
[----:B------:R-:W-:-:S04]  /*ad60*/  IMAD R0, R0, R6, RZ ;  /* 0x0000000600007224 */ /* 0x000fc800078e02ff */
[----:B------:R-:W-:-:S04]  /*ad70*/  IMAD.HI.U32 R0, R3, R0, R2 ;  /* 0x0000000003007227 */ /* 0x000fc800078e0002 */
[----:B------:R-:W-:-:S04]  /*ad80*/  IMAD.MOV.U32 R2, RZ, RZ, R4 ;  /* 0x000000ffff027224 */ /* 0x000fc800078e0004 */
[----:B------:R-:W-:-:S05]  /*ad90*/  IMAD.HI.U32 R0, R0, R2, RZ ;  /* 0x0000000200007227 */ /* 0x000fca00078e00ff */
[----:B------:R-:W-:-:S05]  /*ada0*/  IADD3 R3, PT, PT, -R0, RZ, RZ ;  /* 0x000000ff00037210 */ /* 0x000fca0007ffe1ff */
[----:B------:R-:W-:-:S05]  /*adb0*/  IMAD R2, R6, R3, R2 ;  /* 0x0000000306027224 */ /* 0x000fca00078e0202 */
[----:B------:R-:W-:-:S13]  /*adc0*/  ISETP.GT.U32.AND P0, PT, R6, R2, PT ;  /* 0x000000020600720c */ /* 0x000fda0003f04070 */
[----:B------:R-:W-:Y:S01]  /*add0*/  @!P0 IMAD.IADD R2, R2, 0x1, -R6 ;  /* 0x0000000102028824 */ /* 0x000fe200078e0a06 */
[----:B------:R-:W-:Y:S02]  /*ade0*/  @!P0 IADD3 R0, PT, PT, R0, 0x1, RZ ;  /* 0x0000000100008810 */ /* 0x000fe40007ffe0ff */
[----:B------:R-:W-:Y:S02]  /*adf0*/  ISETP.NE.AND P0, PT, R7, RZ, PT ;  /* 0x000000ff0700720c */ /* 0x000fe40003f05270 */
[----:B------:R-:W-:Y:S02]  /*ae00*/  ISETP.GE.U32.AND P2, PT, R2, R6, PT ;  /* 0x000000060200720c */ /* 0x000fe40003f46070 */
[----:B------:R-:W-:-:S04]  /*ae10*/  LOP3.LUT R2, R74, R7, RZ, 0x3c, !PT ;  /* 0x000000074a027212 */ /* 0x000fc800078e3cff */
[----:B------:R-:W-:Y:S01]  /*ae20*/  ISETP.GE.AND P1, PT, R2, RZ, PT ;  /* 0x000000ff0200720c */ /* 0x000fe20003f26270 */
[----:B----4-:R-:W-:-:S06]  /*ae30*/  IMAD R2, R77, UR6, R5 ;  /* 0x000000064d027c24 */ /* 0x010fcc000f8e0205 */
[----:B------:R-:W-:-:S06]  /*ae40*/  @P2 VIADD R0, R0, 0x1 ;  /* 0x0000000100002836 */ /* 0x000fcc0000000000 */
[----:B------:R-:W-:Y:S02]  /*ae50*/  @!P1 IADD3 R0, PT, PT, -R0, RZ, RZ ;  /* 0x000000ff00009210 */ /* 0x000fe40007ffe1ff */
[----:B------:R-:W-:-:S04]  /*ae60*/  @!P0 LOP3.LUT R0, RZ, R7, RZ, 0x33, !PT ;  /* 0x00000007ff008212 */ /* 0x000fc800078e33ff */
[C---:B------:R-:W-:Y:S01]  /*ae70*/  IADD3 R3, PT, PT, -R0.reuse, RZ, RZ ;  /* 0x000000ff00037210 */ /* 0x040fe20007ffe1ff */
[----:B-----5:R-:W-:-:S04]  /*ae80*/  IMAD R0, R0, UR5, R2 ;  /* 0x0000000500007c24 */ /* 0x020fc8000f8e0202 */
[----:B------:R-:W-:-:S04]  /*ae90*/  IMAD R2, R7, R3, R74 ;  /* 0x0000000307027224 */ /* 0x000fc800078e024a */
[----:B------:R-:W-:-:S04]  /*aea0*/  IMAD R2, R2, UR4, R0 ;  /* 0x0000000402027c24 */ /* 0x000fc8000f8e0200 */
[----:B--2---:R-:W-:-:S05]  /*aeb0*/  IMAD.WIDE R2, R2, 0x4, R8 ;  /* 0x0000000402027825 */ /* 0x004fca00078e0208 */
[----:B------:R1:W-:Y:S02]  /*aec0*/  STG.E desc[UR44][R2.64], R25 ;  /* 0x0000001902007986 */ /* 0x0003e4000c10192c */
.L_x_215:
[----:B------:R-:W-:Y:S05]  /*aed0*/  BSYNC.RECONVERGENT B0 ;  /* 0x0000000000007941 */ /* 0x000fea0003800200 */
.L_x_214:
[----:B------:R-:W-:Y:S01]  /*aee0*/  UISETP.NE.AND UP0, UPT, UR41, URZ, UPT ;  /* 0x000000ff2900728c */ /* 0x000fe2000bf05270 */
[----:B------:R-:W-:-:S08]  /*aef0*/  NOP ;  /* 0x0000000000007918 */ /* 0x000fd00000000000 */
[----:B------:R-:W-:Y:S05]  /*af00*/  BRA.U UP0, `(.L_x_216) ;  /* 0x0000000100087547 */ /* 0x000fea000b800000 */
[----:B------:R-:W-:Y:S05]  /*af10*/  BPT.TRAP 0x1 ;  /* 0x000000040000795c */ /* 0x000fea0000300000 */
[----:B------:R-:W-:Y:S05]  /*af20*/  BPT.TRAP 0x1 ;  /* 0x000000040000795c */ /* 0x000fea0000300000 */
.L_x_216:
[----:B------:R-:W-:Y:S01]  /*af30*/  IADD3 R0, PT, PT, R60, 0x160a0, RZ ;  /* 0x000160a03c007810 */ /* 0x000fe20007ffe0ff */
[----:B------:R-:W-:-:S03]  /*af40*/  UISETP.NE.AND UP0, UPT, UR41, URZ, UPT ;  /* 0x000000ff2900728c */ /* 0x000fc6000bf05270 */
[----:B------:R-:W-:-:S04]  /*af50*/  PRMT R0, R62, 0x654, R0 ;  /* 0x000006543e007816 */ /* 0x000fc80000000000 */
[----:B--2---:R2:W-:Y:S02]  /*af60*/  SYNCS.ARRIVE.TRANS64.RED.A1T0 RZ, [R0+URZ], RZ ;  /* 0x000000ff00ff79a7 */ /* 0x0045e400081004ff */
[----:B------:R-:W-:Y:S05]  /*af70*/  BRA.U UP0, `(.L_x_217) ;  /* 0x0000000100047547 */ /* 0x000fea000b800000 */
[----:B------:R-:W-:Y:S05]  /*af80*/  BPT.TRAP 0x1 ;  /* 0x000000040000795c */ /* 0x000fea0000300000 */
.L_x_217:
[----:B------:R4:W-:Y:S01]  /*af90*/  SYNCS.ARRIVE.TRANS64.A1T0 RZ, [R60+URZ+0x160b0], RZ ;  /* 0x0160b0ff3cff79a7 */ /* 0x0009e200081000ff */
[----:B------:R-:W-:-:S09]  /*afa0*/  UISETP.NE.AND UP0, UPT, UR39, URZ, UPT ;  /* 0x000000ff2700728c */ /* 0x000fd2000bf05270 */
[----:B------:R-:W-:Y:S05]  /*afb0*/  BRA.U !UP0, `(.L_x_218) ;  /* 0x0000000108047547 */ /* 0x000fea000b800000 */
[----:B------:R-:W-:Y:S05]  /*afc0*/  BPT.TRAP 0x1 ;  /* 0x000000040000795c */ /* 0x000fea0000300000 */
.L_x_218:
[----:B------:R-:W-:Y:S01]  /*afd0*/  ULOP3.LUT UR4, UR42, 0x1, URZ, 0x3c, !UPT ;  /* 0x000000012a047892 */ /* 0x000fe2000f8e3cff */
[----:B-1----:R-:W-:-:S05]  /*afe0*/  LOP3.LUT R2, R23, 0x80, RZ, 0xfc, !PT ;  /* 0x0000008017027812 */ /* 0x002fca00078efcff */
[----:B--2---:R-:W-:-:S05]  /*aff0*/  IMAD.U32 R0, RZ, RZ, UR4 ;  /* 0x00000004ff007e24 */ /* 0x004fca000f8e00ff */
[----:B------:R-:W-:-:S04]  /*b000*/  SHF.L.U32 R0, R0, 0x1f, RZ ;  /* 0x0000001f00007819 */ /* 0x000fc800000006ff */
[----:B------:R-:W1:Y:S02]  /*b010*/  SYNCS.PHASECHK.TRANS64.TRYWAIT P0, [R60+URZ+0x16080], R0 ;  /* 0x016080003c0075a7 */ /* 0x000e6400080011ff */
[----:B-1----:R-:W-:Y:S05]  /*b020*/  @!P0 BRA `(.L_x_219) ;  /* 0x0000007c00888947 */ /* 0x002fea0003800000 */
.L_x_414:
[----:B------:R-:W-:Y:S01]  /*b030*/  R2UR UR4, R2 ;  /* 0x00000000020472ca */ /* 0x000fe200000e0000 */
[----:B------:R-:W-:-:S12]  /*b040*/  UISETP.NE.AND UP0, UPT, UR39, URZ, UPT ;  /* 0x000000ff2700728c */ /* 0x000fd8000bf05270 */
[----:B------:R-:W2:Y:S02]  /*b050*/  LDTM.x2 R24, tmem[UR4] ;  /* 0x00000004001879ee */ /* 0x000ea400080c0000 */
[----:B--2---:R-:W-:Y:S05]  /*b060*/  BRA.U !UP0, `(.L_x_220) ;  /* 0x0000000108047547 */ /* 0x004fea000b800000 */
[----:B------:R-:W-:Y:S05]  /*b070*/  BPT.TRAP 0x1 ;  /* 0x000000040000795c */ /* 0x000fea0000300000 */
.L_x_220:
[----:B-1----:R-:W-:Y:S01]  /*b080*/  PRMT R0, R62, 0x654, R32 ;  /* 0x000006543e007816 */ /* 0x002fe20000000020 */
[----:B------:R-:W-:-:S03]  /*b090*/  UISETP.NE.AND UP0, UPT, UR41, URZ, UPT ;  /* 0x000000ff2900728c */ /* 0x000fc6000bf05270 */
[----:B------:R1:W-:Y:S06]  /*b0a0*/  SYNCS.ARRIVE.TRANS64.RED.A1T0 RZ, [R0+URZ], RZ ;  /* 0x000000ff00ff79a7 */ /* 0x0003ec00081004ff */
[----:B------:R-:W-:Y:S05]  /*b0b0*/  BRA.U UP0, `(.L_x_221) ;  /* 0x0000000100047547 */ /* 0x000fea000b800000 */
[----:B------:R-:W-:Y:S05]  /*b0c0*/  BPT.TRAP 0x1 ;  /* 0x000000040000795c */ /* 0x000fea0000300000 */
.L_x_221:
[----:B-1----:R-:W-:-:S04]  /*b0d0*/  MOV R0, UR43 ;  /* 0x0000002b00007c02 */ /* 0x002fc80008000f00 */
[----:B------:R-:W-:-:S04]  /*b0e0*/  SHF.L.U32 R0, R0, 0x1f, RZ ;  /* 0x0000001f00007819 */ /* 0x000fc800000006ff */
[----:B------:R-:W1:Y:S02]  /*b0f0*/  SYNCS.PHASECHK.TRANS64.TRYWAIT P0, [R60+URZ+0x16098], R0 ;  /* 0x016098003c0075a7 */ /* 0x000e6400080011ff */
[----:B-1----:R-:W-:Y:S05]  /*b100*/  @!P0 BRA `(.L_x_222) ;  /* 0x0000007c00648947 */ /* 0x002fea0003800000 */
.L_x_415:
[----:B------:R-:W-:-:S09]  /*b110*/  UISETP.NE.AND UP0, UPT, UR41, URZ, UPT ;  /* 0x000000ff2900728c */ /* 0x000fd2000bf05270 */
[----:B------:R-:W-:Y:S05]  /*b120*/  BRA.U UP0, `(.L_x_223) ;  /* 0x0000000100047547 */ /* 0x000fea000b800000 */
[----:B------:R-:W-:Y:S05]  /*b130*/  BPT.TRAP 0x1 ;  /* 0x000000040000795c */ /* 0x000fea0000300000 */
.L_x_223:
[----:B------:R-:W-:Y:S01]  /*b140*/  SHF.L.U32 R2, R75, 0x1f, RZ ;  /* 0x0000001f4b027819 */ /* 0x000fe200000006ff */
[----:B-1----:R1:W2:Y:S01]  /*b150*/  MUFU.RCP R0, R24 ;  /* 0x0000001800007308 */ /* 0x0022a20000001000 */
[----:B------:R-:W-:Y:S02]  /*b160*/  BSSY B0, `(.L_x_224) ;  /* 0x0000003000007945 */ /* 0x000fe40003800000 */
[----:B------:R-:W5:Y:S02]  /*b170*/  SYNCS.PHASECHK.TRANS64.TRYWAIT P0, [R60+URZ+0x160c8], R2 ;  /* 0x0160c8023c0075a7 */ /* 0x000f6400080011ff */
[----:B-12--5:R-:W-:Y:S05]  /*b180*/  @!P0 BRA `(.L_x_225) ;  /* 0x0000007c00588947 */ /* 0x026fea0003800000 */
.L_x_416:
[----:B------:R-:W-:Y:S05]  /*b190*/  BSYNC B0 ;  /* 0x0000000000007941 */ /* 0x000fea0003800000 */
.L_x_224:
[----:B------:R-:W2:Y:S01]  /*b1a0*/  LDCU UR4, c[0x0][0x708] ;  /* 0x0000e100ff0477ac */ /* 0x000ea20008000800 */
[----:B-1----:R-:W-:-:S04]  /*b1b0*/  FFMA R2, -R24, R0, 1 ;  /* 0x3f80000018027423 */ /* 0x002fc80000000100 */
[----:B------:R-:W-:Y:S01]  /*b1c0*/  FFMA R0, R0, R2, R0 ;  /* 0x0000000200007223 */ /* 0x000fe20000000000 */
[----:B--2---:R-:W-:-:S03]  /*b1d0*/  MOV R2, UR4 ;  /* 0x0000000400027c02 */ /* 0x004fc60008000f00 */
[----:B------:R-:W-:Y:S01]  /*b1e0*/  FFMA R22, R0, UR4, RZ ;  /* 0x0000000400167c23 */ /* 0x000fe200080000ff */
[----:B------:R1:W2:Y:S03]  /*b1f0*/  FCHK P0, R2, R24 ;  /* 0x0000001802007302 */ /* 0x0002a60000000000 */
[----:B-1----:R-:W-:-:S04]  /*b200*/  FFMA R2, -R24, R22, UR4 ;  /* 0x0000000418027e23 */ /* 0x002fc80008000116 */
[----:B------:R-:W-:Y:S01]  /*b210*/  FFMA R22, R0, R2, R22 ;  /* 0x0000000200167223 */ /* 0x000fe20000000016 */
[----:B--2---:R-:W-:Y:S06]  /*b220*/  @!P0 BRA `(.L_x_226) ;  /* 0x0000000000108947 */ /* 0x004fec0003800000 */
[----:B------:R-:W-:Y:S02]  /*b230*/  MOV R0, R24 ;  /* 0x0000001800007202 */ /* 0x000fe40000000f00 */
[----:B------:R-:W-:Y:S02]  /*b240*/  MOV R8, 0xb260 ;  /* 0x0000b26000087802 */ /* 0x000fe40000000f00 */
[----:B---34-:R-:W-:Y:S05]  /*b250*/  CALL.REL.NOINC `($__internal_3_$__cuda_sm3x_div_rn_noftz_f32_slowpath) ;  /* 0x0000008400cc7944 */ /* 0x018fea0003c00000 */
[----:B------:R-:W-:-:S07]  /*b260*/  MOV R22, R0 ;  /* 0x0000000000167202 */ /* 0x000fce0000000f00 */
.L_x_226:
[----:B------:R-:W-:Y:S01]  /*b270*/  LOP3.LUT R0, R23, 0x180, RZ, 0xfc, !PT ;  /* 0x0000018017007812 */ /* 0x000fe200078efcff */
[----:B------:R-:W-:Y:S05]  /*b280*/  WARPSYNC.ALL ;  /* 0x0000000000007948 */ /* 0x000fea0003800000 */
[----:B------:R-:W-:Y:S02]  /*b290*/  R2UR UR4, R0 ;  /* 0x00000000000472ca */ /* 0x000fe400000e0000 */
[----:B------:R-:W1:Y:S11]  /*b2a0*/  S2R R0, SR_SWINHI ;  /* 0x0000000000007919 */ /* 0x000e760000002f00 */
[----:B------:R-:W2:Y:S01]  /*b2b0*/  LDTM.x16 R4, tmem[UR4] ;  /* 0x00000004000479ee */ /* 0x000ea20008240000 */
[----:B------:R-:W-:-:S02]  /*b2c0*/  MOV R2, R60 ;  /* 0x0000003c00027202 */ /* 0x000fc40000000f00 */
[----:B-1----:R-:W-:Y:S01]  /*b2d0*/  MOV R3, R0 ;  /* 0x0000000000037202 */ /* 0x002fe20000000f00 */
[----:B--2---:R-:W-:Y:S02]  /*b2e0*/  FMUL2 R28, R22.F32, R4.F32x2.HI_LO ;  /* 0x00000004161c724a */ /* 0x004fe40000040000 */
        /* <DEDUP_REMOVED lines=33> */
[----:B------:R-:W5:Y:S01]  /*b500*/  LDC.64 R2, c[0x4][R2] ;  /* 0x0100000002027b82 */ /* 0x000f620000000a00 */
[----:B------:R-:W-:Y:S01]  /*b510*/  IMAD.MOV.U32 R13, RZ, RZ, RZ ;  /* 0x000000ffff0d7224 */ /* 0x000fe200078e00ff */
[----:B------:R-:W3:Y:S01]  /*b520*/  LDCU.64 UR4, c[0x4][0x40] ;  /* 0x01000800ff0477ac */ /* 0x000ee20008000a00 */
[----:B-1----:R-:W-:Y:S01]  /*b530*/  IMAD.U32 R4, RZ, RZ, UR8 ;  /* 0x00000008ff047e24 */ /* 0x002fe2000f8e00ff */
[----:B------:R-:W-:Y:S01]  /*b540*/  MOV R5, UR9 ;  /* 0x0000000900057c02 */ /* 0x000fe20008000f00 */
[----:B--2---:R-:W-:Y:S01]  /*b550*/  IMAD.U32 R6, RZ, RZ, UR6 ;  /* 0x00000006ff067e24 */ /* 0x004fe2000f8e00ff */
[----:B------:R-:W-:Y:S01]  /*b560*/  MOV R7, UR7 ;  /* 0x0000000700077c02 */ /* 0x000fe20008000f00 */
[----:B---3--:R-:W-:Y:S01]  /*b570*/  IMAD.U32 R10, RZ, RZ, UR4 ;  /* 0x00000004ff0a7e24 */ /* 0x008fe2000f8e00ff */
[----:B------:R-:W-:-:S02]  /*b580*/  MOV R11, UR5 ;  /* 0x00000005000b7c02 */ /* 0x000fc40008000f00 */
[----:B------:R-:W-:-:S07]  /*b590*/  LEPC R20, `(.L_x_227) ;  /* 0x000000001014794e */ /* 0x000fce0000000000 */
[----:B----45:R-:W-:Y:S05]  /*b5a0*/  CALL.ABS.NOINC R2 ;  /* 0x0000000002007343 */ /* 0x030fea0003c00000 */
.L_x_227:
        /* <DEDUP_REMOVED lines=52> */
.L_x_228:
        /* <DEDUP_REMOVED lines=52> */
.L_x_229:
[----:B------:R-:W2:Y:S01]  /*bc30*/  LDCU.64 UR4, c[0x0][0x880] ;  /* 0x00011000ff0477ac */ /* 0x000ea20008000a00 */
[----:B------:R-:W-:Y:S01]  /*bc40*/  LOP3.LUT R0, R23, 0x1b0, RZ, 0xfc, !PT ;  /* 0x000001b017007812 */ /* 0x000fe200078efcff */
[----:B------:R-:W5:Y:S01]  /*bc50*/  S2R R20, SR_SWINHI ;  /* 0x0000000000147919 */ /* 0x000f620000002f00 */
[----:B--2---:R-:W-:-:S04]  /*bc60*/  ISETP.NE.U32.AND P0, PT, RZ, UR4, PT ;  /* 0x00000004ff007c0c */ /* 0x004fc8000bf05070 */
[----:B------:R-:W-:Y:S01]  /*bc70*/  ISETP.NE.AND.EX P0, PT, RZ, UR5, PT, P0 ;  /* 0x00000005ff007c0c */ /* 0x000fe2000bf05300 */
[----:B------:R-:W-:Y:S05]  /*bc80*/  WARPSYNC.ALL ;  /* 0x0000000000007948 */ /* 0x000fea0003800000 */
[----:B------:R-:W-:Y:S02]  /*bc90*/  R2UR UR4, R0 ;  /* 0x00000000000472ca */ /* 0x000fe400000e0000 */
[----:B-1----:R-:W-:Y:S02]  /*bca0*/  MOV R2, R60 ;  /* 0x0000003c00027202 */ /* 0x002fe40000000f00 */
[----:B-----5:R-:W-:-:S03]  /*bcb0*/  MOV R3, R20 ;  /* 0x0000001400037202 */ /* 0x020fc60000000f00 */
[----:B------:R-:W-:-:S06]  /*bcc0*/  IMAD.WIDE.U32 R2, R33, 0x2, R2 ;  /* 0x0000000221027825 */ /* 0x000fcc00078e0002 */
[----:B------:R-:W1:Y:S01]  /*bcd0*/  LDTM.x16 R4, tmem[UR4] ;  /* 0x00000004000479ee */ /* 0x000e620008240000 */
[----:B------:R-:W-:Y:S01]  /*bce0*/  IADD3 R0, P2, PT, R2, 0x12070, RZ ;  /* 0x0001207002007810 */ /* 0x000fe20007f5e0ff */
[----:B-1----:R-:W-:Y:S01]  /*bcf0*/  FMUL2 R30, R22.F32, R4.F32x2.HI_LO ;  /* 0x00000004161e724a */ /* 0x002fe20000040000 */
[----:B------:R-:W-:Y:S01]  /*bd00*/  IADD3 R4, P1, PT, R2, 0x12060, RZ ;  /* 0x0001206002047810 */ /* 0x000fe20007f3e0ff */
[C---:B------:R-:W-:Y:S02]  /*bd10*/  FMUL2 R26, R22.reuse.F32, R8.F32x2.HI_LO ;  /* 0x00000008161a724a */ /* 0x040fe40000040000 */
[C---:B------:R-:W-:Y:S02]  /*bd20*/  FMUL2 R20, R22.reuse.F32, R10.F32x2.HI_LO ;  /* 0x0000000a1614724a */ /* 0x040fe40000040000 */
[----:B------:R-:W-:Y:S02]  /*bd30*/  IMAD.X R5, RZ, RZ, R3, P1 ;  /* 0x000000ffff057224 */ /* 0x000fe400008e0603 */
[----:B------:R-:W-:-:S02]  /*bd40*/  FMUL2 R8, R22.F32, R12.F32x2.HI_LO ;  /* 0x0000000c1608724a */ /* 0x000fc40000040000 */
[----:B------:R-:W-:Y:S02]  /*bd50*/  IMAD.X R3, RZ, RZ, R3, P2 ;  /* 0x000000ffff037224 */ /* 0x000fe400010e0603 */
[C---:B------:R-:W-:Y:S01]  /*bd60*/  FMUL2 R28, R22.reuse.F32, R6.F32x2.HI_LO ;  /* 0x00000006161c724a */ /* 0x040fe20000040000 */
[----:B------:R-:W-:Y:S01]  /*bd70*/  F2FP.F16.F32.PACK_AB R12, R31, R30 ;  /* 0x0000001e1f0c723e */ /* 0x000fe200000000ff */
[----:B------:R-:W-:Y:S01]  /*bd80*/  FMUL2 R10, R22.F32, R14.F32x2.HI_LO ;  /* 0x0000000e160a724a */ /* 0x000fe20000040000 */
[----:B------:R-:W-:Y:S01]  /*bd90*/  SHF.R.U64 R6, R4, 0x3, R5 ;  /* 0x0000000304067819 */ /* 0x000fe20000001205 */
[----:B------:R-:W-:Y:S01]  /*bda0*/  FMUL2 R16, R22.F32, R16.F32x2.HI_LO ;  /* 0x000000101610724a */ /* 0x000fe20000040000 */
[----:B------:R-:W-:Y:S01]  /*bdb0*/  SHF.R.U64 R2, R0, 0x3, R3 ;  /* 0x0000000300027819 */ /* 0x000fe20000001203 */
[----:B------:R-:W-:Y:S01]  /*bdc0*/  FMUL2 R18, R22.F32, R18.F32x2.HI_LO ;  /* 0x000000121612724a */ /* 0x000fe20000040000 */
[----:B------:R-:W-:Y:S02]  /*bdd0*/  F2FP.F16.F32.PACK_AB R8, R9, R8 ;  /* 0x000000080908723e */ /* 0x000fe400000000ff */
[----:B------:R-:W-:-:S02]  /*bde0*/  LOP3.LUT R4, R4, 0x70, R6, 0x78, !PT ;  /* 0x0000007004047812 */ /* 0x000fc400078e7806 */
[----:B------:R-:W-:Y:S02]  /*bdf0*/  F2FP.F16.F32.PACK_AB R13, R29, R28 ;  /* 0x0000001c1d0d723e */ /* 0x000fe400000000ff */
[----:B------:R-:W-:Y:S02]  /*be00*/  F2FP.F16.F32.PACK_AB R14, R27, R26 ;  /* 0x0000001a1b0e723e */ /* 0x000fe400000000ff */
[----:B------:R-:W-:Y:S02]  /*be10*/  F2FP.F16.F32.PACK_AB R15, R21, R20 ;  /* 0x00000014150f723e */ /* 0x000fe400000000ff */
[----:B------:R-:W-:Y:S02]  /*be20*/  F2FP.F16.F32.PACK_AB R9, R11, R10 ;  /* 0x0000000a0b09723e */ /* 0x000fe400000000ff */
[----:B------:R-:W-:Y:S01]  /*be30*/  LOP3.LUT R2, R0, 0x70, R2, 0x78, !PT ;  /* 0x0000007000027812 */ /* 0x000fe200078e7802 */
[----:B------:R1:W-:Y:S01]  /*be40*/  ST.E.128 desc[UR44][R4.64], R12 ;  /* 0x0000000c04007985 */ /* 0x0003e2000c101d2c */
[----:B------:R-:W-:-:S02]  /*be50*/  F2FP.F16.F32.PACK_AB R10, R17, R16 ;  /* 0x00000010110a723e */ /* 0x000fc400000000ff */
        /* <DEDUP_REMOVED lines=8> */
[----:B------:R-:W-:Y:S05]  /*bee0*/  @!P0 BRA `(.L_x_230) ;  /* 0x0000000400388947 */ /* 0x000fea0003800000 */
[C---:B------:R-:W-:Y:S01]  /*bef0*/  FSETP.GEU.AND P1, PT, R24.reuse, 1.175494350822287508e-38, PT ;  /* 0x008000001800780b */ /* 0x040fe20003f2e000 */
[----:B------:R-:W5:Y:S01]  /*bf00*/  LDC R7, c[0x0][0x904] ;  /* 0x00024100ff077b82 */ /* 0x000f620000000800 */
[----:B-1----:R-:W-:Y:S01]  /*bf10*/  MOV R3, 0x3e055027 ;  /* 0x3e05502700037802 */ /* 0x002fe20000000f00 */
[----:B------:R-:W1:Y:S01]  /*bf20*/  LDCU.64 UR4, c[0x0][0x908] ;  /* 0x00012100ff0477ac */ /* 0x000e620008000a00 */
[----:B------:R-:W-:Y:S01]  /*bf30*/  FSEL R6, RZ, -23, P1 ;  /* 0xc1b80000ff067808 */ /* 0x000fe20000800000 */
[----:B------:R-:W-:Y:S08]  /*bf40*/  BSSY.RECONVERGENT B0, `(.L_x_230) ;  /* 0x0000048000007945 */ /* 0x000ff00003800200 */
[----:B------:R-:W-:-:S05]  /*bf50*/  @!P1 FMUL R24, R24, 8388608 ;  /* 0x4b00000018189820 */ /* 0x000fca0000400000 */
[C---:B------:R-:W-:Y:S02]  /*bf60*/  IADD3 R2, PT, PT, R24.reuse, -0x3f2aaaab, RZ ;  /* 0xc0d5555518027810 */ /* 0x040fe40007ffe0ff */
[----:B------:R-:W-:Y:S01]  /*bf70*/  FSETP.NEU.AND P1, PT, R24, RZ, PT ;  /* 0x000000ff1800720b */ /* 0x000fe20003f2d000 */
[----:B-1----:R-:W-:Y:S01]  /*bf80*/  IMAD.HI.U32 R4, R72, UR4, RZ ;  /* 0x0000000448047c27 */ /* 0x002fe2000f8e00ff */
[----:B------:R-:W-:Y:S01]  /*bf90*/  LOP3.LUT R2, R2, 0xff800000, RZ, 0xc0, !PT ;  /* 0xff80000002027812 */ /* 0x000fe200078ec0ff */
[----:B------:R-:W1:Y:S01]  /*bfa0*/  LDCU UR4, c[0x0][0x380] ;  /* 0x00007000ff0477ac */ /* 0x000e620008000800 */
[----:B-----5:R-:W-:Y:S02]  /*bfb0*/  ISETP.NE.AND P0, PT, R7, 0x1, PT ;  /* 0x000000010700780c */ /* 0x020fe40003f05270 */
[----:B------:R-:W-:Y:S02]  /*bfc0*/  IADD3 R0, PT, PT, R24, -R2, RZ ;  /* 0x8000000218007210 */ /* 0x000fe40007ffe0ff */
[----:B------:R-:W-:Y:S01]  /*bfd0*/  SHF.R.U32.HI R4, RZ, UR5, R4 ;  /* 0x00000005ff047c19 */ /* 0x000fe20008011604 */
[----:B------:R-:W5:Y:S02]  /*bfe0*/  LDCU UR5, c[0x0][0x700] ;  /* 0x0000e000ff0577ac */ /* 0x000f640008000800 */
[----:B------:R-:W-:Y:S01]  /*bff0*/  FADD R0, R0, -1 ;  /* 0xbf80000000007421 */ /* 0x000fe20000000000 */
[----:B------:R-:W-:-:S02]  /*c000*/  SEL R5, R72, R4, !P0 ;  /* 0x0000000448057207 */ /* 0x000fc40004000000 */
[----:B------:R-:W-:Y:S01]  /*c010*/  I2FP.F32.S32 R4, R2 ;  /* 0x0000000200047245 */ /* 0x000fe20000201400 */
[----:B------:R-:W-:Y:S01]  /*c020*/  FFMA R3, R0, -R3, 0.14084610342979431152 ;  /* 0x3e1039f600037423 */ /* 0x000fe20000000803 */
[----:B------:R-:W-:Y:S02]  /*c030*/  IADD3 R5, PT, PT, -R5, RZ, RZ ;  /* 0x000000ff05057210 */ /* 0x000fe40007ffe1ff */
[----:B------:R-:W-:Y:S01]  /*c040*/  ISETP.GT.U32.AND P0, PT, R24, 0x7f7fffff, PT ;  /* 0x7f7fffff1800780c */ /* 0x000fe20003f04070 */
[----:B------:R-:W-:Y:S01]  /*c050*/  FFMA R3, R0, R3, -0.12148627638816833496 ;  /* 0xbdf8cdcc00037423 */ /* 0x000fe20000000003 */
[----:B------:R-:W-:-:S03]  /*c060*/  FFMA R4, R4, 1.1920928955078125e-07, R6 ;  /* 0x3400000004047823 */ /* 0x000fc60000000006 */
[----:B------:R-:W-:-:S04]  /*c070*/  FFMA R3, R0, R3, 0.13980610668659210205 ;  /* 0x3e0f295500037423 */ /* 0x000fc80000000003 */
[----:B------:R-:W-:-:S04]  /*c080*/  FFMA R3, R0, R3, -0.16684235632419586182 ;  /* 0xbe2ad8b900037423 */ /* 0x000fc80000000003 */
[----:B------:R-:W-:-:S04]  /*c090*/  FFMA R3, R0, R3, 0.20012299716472625732 ;  /* 0x3e4ced0b00037423 */ /* 0x000fc80000000003 */
[----:B------:R-:W-:-:S04]  /*c0a0*/  FFMA R3, R0, R3, -0.24999669194221496582 ;  /* 0xbe7fff2200037423 */ /* 0x000fc80000000003 */
[----:B------:R-:W-:-:S04]  /*c0b0*/  FFMA R3, R0, R3, 0.33333182334899902344 ;  /* 0x3eaaaa7800037423 */ /* 0x000fc80000000003 */
[----:B------:R-:W-:-:S04]  /*c0c0*/  FFMA R3, R0, R3, -0.5 ;  /* 0xbf00000000037423 */ /* 0x000fc80000000003 */
[----:B------:R-:W-:Y:S01]  /*c0d0*/  FMUL R2, R0, R3 ;  /* 0x0000000300027220 */ /* 0x000fe20000400000 */
[----:B------:R-:W-:-:S03]  /*c0e0*/  MOV R3, 0x7f800000 ;  /* 0x7f80000000037802 */ /* 0x000fc60000000f00 */
[----:B------:R-:W-:Y:S01]  /*c0f0*/  FFMA R0, R0, R2, R0 ;  /* 0x0000000200007223 */ /* 0x000fe20000000000 */
[----:B------:R-:W-:-:S03]  /*c100*/  IMAD R2, R7, R5, R72 ;  /* 0x0000000507027224 */ /* 0x000fc600078e0248 */
[----:B------:R-:W-:Y:S01]  /*c110*/  FFMA R0, R4, 0.69314718246459960938, R0 ;  /* 0x3f31721804007823 */ /* 0x000fe20000000000 */
[----:B------:R-:W-:Y:S01]  /*c120*/  @P0 FFMA R0, R24, R3, +INF ;  /* 0x7f80000018000423 */ /* 0x000fe20000000003 */
[----:B------:R-:W-:-:S04]  /*c130*/  LEA R2, R2, R78, 0x8 ;  /* 0x0000004e02027211 */ /* 0x000fc800078e40ff */
[----:B------:R-:W-:Y:S02]  /*c140*/  IADD3 R5, PT, PT, R2, 0x80, RZ ;  /* 0x0000008002057810 */ /* 0x000fe40007ffe0ff */
[----:B------:R-:W-:Y:S02]  /*c150*/  FSEL R0, R0, -INF , P1 ;  /* 0xff80000000007808 */ /* 0x000fe40000800000 */
[----:B-1----:R-:W-:-:S03]  /*c160*/  ISETP.GE.AND P0, PT, R5, UR4, PT ;  /* 0x0000000405007c0c */ /* 0x002fc6000bf06270 */
[----:B-----5:R-:W-:-:S10]  /*c170*/  FFMA R25, R25, UR5, R0 ;  /* 0x0000000519197c23 */ /* 0x020fd40008000000 */
[----:B------:R-:W-:Y:S05]  /*c180*/  @P0 BRA `(.L_x_231) ;  /* 0x00000000008c0947 */ /* 0x000fea0003800000 */
[----:B------:R-:W1:Y:S01]  /*c190*/  LDC R7, c[0x0][0x38c] ;  /* 0x0000e300ff077b82 */ /* 0x000e620000000800 */
[----:B------:R-:W-:Y:S01]  /*c1a0*/  IABS R4, R74 ;  /* 0x0000004a00047213 */ /* 0x000fe20000000000 */
[----:B------:R-:W5:Y:S01]  /*c1b0*/  LDCU UR6, c[0x0][0x890] ;  /* 0x00011200ff0677ac */ /* 0x000f620008000800 */
[----:B------:R-:W2:Y:S05]  /*c1c0*/  LDCU.64 UR4, c[0x0][0x888] ;  /* 0x00011100ff0477ac */ /* 0x000eaa0008000a00 */
[----:B------:R-:W3:Y:S01]  /*c1d0*/  LDC.64 R8, c[0x0][0x880] ;  /* 0x00022000ff087b82 */ /* 0x000ee20000000a00 */
[----:B-1----:R-:W-:-:S04]  /*c1e0*/  IABS R6, R7 ;  /* 0x0000000700067213 */ /* 0x002fc80000000000 */
[----:B------:R-:W1:Y:S08]  /*c1f0*/  I2F.RP R2, R6 ;  /* 0x0000000600027306 */ /* 0x000e700000209400 */
[----:B-1----:R-:W1:Y:S02]  /*c200*/  MUFU.RCP R2, R2 ;  /* 0x0000000200027308 */ /* 0x002e640000001000 */
[----:B-1----:R-:W-:-:S06]  /*c210*/  IADD3 R2, PT, PT, R2, 0xffffffe, RZ ;  /* 0x0ffffffe02027810 */ /* 0x002fcc0007ffe0ff */
[----:B------:R1:W4:Y:S02]  /*c220*/  F2I.FTZ.U32.TRUNC.NTZ R3, R2 ;  /* 0x0000000200037305 */ /* 0x000324000021f000 */
[----:B-1----:R-:W-:Y:S02]  /*c230*/  HFMA2 R2, -RZ, RZ, 0, 0 ;  /* 0x00000000ff027431 */ /* 0x002fe400000001ff */
[----:B----4-:R-:W-:-:S04]  /*c240*/  IMAD.MOV R0, RZ, RZ, -R3 ;  /* 0x000000ffff007224 */ /* 0x010fc800078e0a03 */
        /* <DEDUP_REMOVED lines=13> */
[----:B-----5:R-:W-:-:S06]  /*c320*/  IMAD R2, R77, UR6, R5 ;  /* 0x000000064d027c24 */ /* 0x020fcc000f8e0205 */
[----:B------:R-:W-:-:S06]  /*c330*/  @P2 VIADD R0, R0, 0x1 ;  /* 0x0000000100002836 */ /* 0x000fcc0000000000 */
[----:B------:R-:W-:Y:S02]  /*c340*/  @!P1 IADD3 R0, PT, PT, -R0, RZ, RZ ;  /* 0x000000ff00009210 */ /* 0x000fe40007ffe1ff */
[----:B------:R-:W-:-:S04]  /*c350*/  @!P0 LOP3.LUT R0, RZ, R7, RZ, 0x33, !PT ;  /* 0x00000007ff008212 */ /* 0x000fc800078e33ff */
[C---:B------:R-:W-:Y:S01]  /*c360*/  IADD3 R3, PT, PT, -R0.reuse, RZ, RZ ;  /* 0x000000ff00037210 */ /* 0x040fe20007ffe1ff */
[----:B--2---:R-:W-:-:S04]  /*c370*/  IMAD R0, R0, UR5, R2 ;  /* 0x0000000500007c24 */ /* 0x004fc8000f8e0202 */
[----:B------:R-:W-:-:S04]  /*c380*/  IMAD R2, R7, R3, R74 ;  /* 0x0000000307027224 */ /* 0x000fc800078e024a */
[----:B------:R-:W-:-:S04]  /*c390*/  IMAD R2, R2, UR4, R0 ;  /* 0x0000000402027c24 */ /* 0x000fc8000f8e0200 */
[----:B---3--:R-:W-:-:S05]  /*c3a0*/  IMAD.WIDE R2, R2, 0x4, R8 ;  /* 0x0000000402027825 */ /* 0x008fca00078e0208 */
[----:B------:R1:W-:Y:S02]  /*c3b0*/  STG.E desc[UR44][R2.64], R25 ;  /* 0x0000001902007986 */ /* 0x0003e4000c10192c */
.L_x_231:
[----:B------:R-:W-:Y:S05]  /*c3c0*/  BSYNC.RECONVERGENT B0 ;  /* 0x0000000000007941 */ /* 0x000fea0003800200 */
.L_x_230:
[----:B------:R-:W-:Y:S01]  /*c3d0*/  UISETP.NE.AND UP0, UPT, UR41, URZ, UPT ;  /* 0x000000ff2900728c */ /* 0x000fe2000bf05270 */
[----:B------:R-:W-:-:S08]  /*c3e0*/  NOP ;  /* 0x0000000000007918 */ /* 0x000fd00000000000 */
[----:B------:R-:W-:Y:S05]  /*c3f0*/  BRA.U UP0, `(.L_x_232) ;  /* 0x0000000100087547 */ /* 0x000fea000b800000 */
[----:B------:R-:W-:Y:S05]  /*c400*/  BPT.TRAP 0x1 ;  /* 0x000000040000795c */ /* 0x000fea0000300000 */
[----:B------:R-:W-:Y:S05]  /*c410*/  BPT.TRAP 0x1 ;  /* 0x000000040000795c */ /* 0x000fea0000300000 */
.L_x_232:
[----:B------:R-:W-:Y:S01]  /*c420*/  IADD3 R0, PT, PT, R60, 0x160a8, RZ ;  /* 0x000160a83c007810 */ /* 0x000fe20007ffe0ff */
[----:B------:R-:W-:-:S03]  /*c430*/  UISETP.NE.AND UP0, UPT, UR41, URZ, UPT ;  /* 0x000000ff2900728c */ /* 0x000fc6000bf05270 */
[----:B------:R-:W-:-:S04]  /*c440*/  PRMT R62, R62, 0x654, R0 ;  /* 0x000006543e3e7816 */ /* 0x000fc80000000000 */
[----:B--2---:R2:W-:Y:S02]  /*c450*/  SYNCS.ARRIVE.TRANS64.RED.A1T0 RZ, [R62+URZ], RZ ;  /* 0x000000ff3eff79a7 */ /* 0x0045e400081004ff */
[----:B------:R-:W-:Y:S05]  /*c460*/  BRA.U UP0, `(.L_x_233) ;  /* 0x0000000100047547 */ /* 0x000fea000b800000 */
[----:B------:R-:W-:Y:S05]  /*c470*/  BPT.TRAP 0x1 ;  /* 0x000000040000795c */ /* 0x000fea0000300000 */
.L_x_233:
[----:B------:R5:W-:Y:S01]  /*c480*/  SYNCS.ARRIVE.TRANS64.A1T0 RZ, [R60+URZ+0x160b8], RZ ;  /* 0x0160b8ff3cff79a7 */ /* 0x000be200081000ff */
[----:B------:R-:W-:Y:S01]  /*c490*/  LOP3.LUT R75, R75, 0x1, RZ, 0x3c, !PT ;  /* 0x000000014b4b7812 */ /* 0x000fe200078e3cff */
[----:B------:R-:W-:Y:S01]  /*c4a0*/  ULOP3.LUT UR43, UR43, 0x1, URZ, 0x3c, !UPT ;  /* 0x000000012b2b7892 */ /* 0x000fe2000f8e3cff */
[----:B------:R-:W-:-:S11]  /*c4b0*/  IADD3 R56, PT, PT, R61, 0x2, RZ ;  /* 0x000000023d387810 */ /* 0x000fd60007ffe0ff */
.L_x_92:
[----:B------:R-:W-:Y:S05]  /*c4c0*/  BSYNC B7 ;  /* 0x0000000000077941 */ /* 0x000fea0003800000 */
.L_x_91:
[----:B------:R-:W1:Y:S01]  /*c4d0*/  LDCU UR4, c[0x0][0x900] ;  /* 0x00012000ff0477ac */ /* 0x000e620008000800 */
[----:B------:R-:W-:-:S04]  /*c4e0*/  IADD3 R72, PT, PT, R72, UR36, RZ ;  /* 0x0000002448487c10 */ /* 0x000fc8000fffe0ff */
[----:B-1----:R-:W-:-:S13]  /*c4f0*/  ISETP.GE.AND P0, PT, R72, UR4, PT ;  /* 0x0000000448007c0c */ /* 0x002fda000bf06270 */
[----:B------:R-:W-:Y:S05]  /*c500*/  @!P0 BRA `(.L_x_234) ;  /* 0xffffff7800a08947 */ /* 0x000fea000383ffff */
[----:B------:R-:W-:Y:S05]  /*c510*/  BSYNC B8 ;  /* 0x0000000000087941 */ /* 0x000fea0003800000 */
.L_x_90:
[----:B------:R-:W-:Y:S05]  /*c520*/  EXIT ;  /* 0x000000000000794d */ /* 0x000fea0003800000 */
.L_x_27:
[----:B------:R-:W-:-:S08]  /*c530*/  NOP ;  /* 0x0000000000007918 */ /* 0x000fd00000000000 */
[----:B------:R-:W1:Y:S02]  /*c540*/  USETMAXREG.TRY_ALLOC.CTAPOOL UP0, 0xc0 ;  /* 0x000000c0000079c8 */ /* 0x000e640008000600 */
[----:B-1----:R-:W-:Y:S05]  /*c550*/  BRA.U !UP0, `(.L_x_27) ;  /* 0xfffffffd08f47547 */ /* 0x002fea000b83ffff */
[----:B------:R-:W1:Y:S08]  /*c560*/  LDC R0, c[0x0][0x900] ;  /* 0x00024000ff007b82 */ /* 0x000e700000000800 */
[----:B------:R-:W2:Y:S01]  /*c570*/  S2UR UR38, SR_CgaCtaId ;  /* 0x00000000002679c3 */ /* 0x000ea20000008800 */
[----:B-1----:R-:W-:-:S13]  /*c580*/  ISETP.LE.AND P0, PT, R0, UR36, PT ;  /* 0x0000002400007c0c */ /* 0x002fda000bf03270 */
[----:B--2---:R-:W-:Y:S05]  /*c590*/  @P0 EXIT ;  /* 0x000000000000094d */ /* 0x004fea0003800000 */
[----:B------:R-:W1:Y:S01]  /*c5a0*/  S2R R124, SR_TID.X ;  /* 0x00000000007c7919 */ /* 0x000e620000002100 */
[----:B------:R-:W-:Y:S02]  /*c5b0*/  UISETP.NE.AND UP0, UPT, UR57, URZ, UPT ;  /* 0x000000ff3900728c */ /* 0x000fe4000bf05270 */
[----:B------:R-:W-:Y:S02]  /*c5c0*/  USEL UR9, URZ, 0x1, UP4 ;  /* 0x00000001ff097887 */ /* 0x000fe4000a000000 */
[----:B------:R-:W-:Y:S02]  /*c5d0*/  USEL UR10, URZ, 0x80, UP0 ;  /* 0x00000080ff0a7887 */ /* 0x000fe40008000000 */
[----:B------:R-:W-:Y:S01]  /*c5e0*/  USEL UR44, URZ, 0x8, !UP4 ;  /* 0x00000008ff2c7887 */ /* 0x000fe2000e000000 */
[----:B------:R-:W-:Y:S01]  /*c5f0*/  UMOV UR8, 0x400 ;  /* 0x0000040000087882 */ /* 0x000fe20000000000 */
[----:B------:R-:W-:Y:S01]  /*c600*/  USEL UR50, UR7, UR4, UP0 ;  /* 0x0000000407327287 */ /* 0x000fe20008000000 */
[----:B------:R-:W-:Y:S01]  /*c610*/  IMAD.U32 R119, RZ, RZ, UR9 ;  /* 0x00000009ff777e24 */ /* 0x000fe2000f8e00ff */
[----:B------:R-:W-:-:S02]  /*c620*/  ULEA UR8, UR38, UR8, 0x18 ;  /* 0x0000000826087291 */ /* 0x000fc4000f8ec0ff */
[----:B------:R-:W-:Y:S01]  /*c630*/  ULOP3.LUT UR43, UR44, 0x8, URZ, 0x3c, !UPT ;  /* 0x000000082c2b7892 */ /* 0x000fe2000f8e3cff */
[----:B------:R-:W-:Y:S01]  /*c640*/  UMOV UR48, 0x20 ;  /* 0x0000002000307882 */ /* 0x000fe20000000000 */
[----:B------:R-:W-:Y:S02]  /*c650*/  UIADD3 UR49, UPT, UPT, UR8, 0x16088, URZ ;  /* 0x0001608808317890 */ /* 0x000fe4000fffe0ff */
[----:B------:R-:W-:Y:S02]  /*c660*/  UIADD3 UR46, UPT, UPT, UR8, 0x16060, URZ ;  /* 0x00016060082e7890 */ /* 0x000fe4000fffe0ff */
[----:B------:R-:W-:Y:S02]  /*c670*/  UIADD3 UR45, UPT, UPT, UR8, 0x16080, URZ ;  /* 0x00016080082d7890 */ /* 0x000fe4000fffe0ff */
[----:B------:R-:W-:Y:S02]  /*c680*/  UIADD3 UR42, UPT, UPT, UR8, 0x16068, URZ ;  /* 0x00016068082a7890 */ /* 0x000fe4000fffe0ff */
[----:B------:R-:W-:Y:S01]  /*c690*/  USEL UR47, UR5, UR6, UP0 ;  /* 0x00000006052f7287 */ /* 0x000fe20008000000 */
[----:B------:R-:W2:Y:S01]  /*c6a0*/  LDCU UR51, c[0x0][0x370] ;  /* 0x00006e00ff3377ac */ /* 0x000ea20008000800 */
[----:B------:R-:W-:Y:S01]  /*c6b0*/  UMOV UR56, URZ ;  /* 0x000000ff00387c82 */ /* 0x000fe20008000000 */
[----:B-1----:R-:W-:Y:S01]  /*c6c0*/  IMAD.U32 R123, R124, 0x10000, RZ ;  /* 0x000100007c7b7824 */ /* 0x002fe200078e00ff */
[----:B------:R-:W-:Y:S01]  /*c6d0*/  SHF.R.U32.HI R124, RZ, 0x5, R124 ;  /* 0x00000005ff7c7819 */ /* 0x000fe2000001167c */
[----:B------:R-:W-:Y:S01]  /*c6e0*/  UMOV UR55, 0x1 ;  /* 0x0000000100377882 */ /* 0x000fe20000000000 */
[----:B------:R-:W-:-:S02]  /*c6f0*/  ULOP3.LUT UR50, UR50, 0x1, URZ, 0xc0, !UPT ;  /* 0x0000000132327892 */ /* 0x000fc4000f8ec0ff */
[----:B------:R-:W-:Y:S01]  /*c700*/  LOP3.LUT R123, R123, 0x600000, RZ, 0xc0, !PT ;  /* 0x006000007b7b7812 */ /* 0x000fe200078ec0ff */
[----:B------:R-:W-:Y:S01]  /*c710*/  USEL UR48, UR48, 0xa0, UP0 ;  /* 0x000000a030307887 */ /* 0x000fe20008000000 */
[----:B------:R-:W-:Y:S01]  /*c720*/  LOP3.LUT R120, R124, 0x3, RZ, 0xc0, !PT ;  /* 0x000000037c787812 */ /* 0x000fe200078ec0ff */
[----:B------:R-:W-:Y:S01]  /*c730*/  UIADD3 UR44, UPT, UPT, UR44, 0x160d0, UR8 ;  /* 0x000160d02c2c7890 */ /* 0x000fe2000fffe008 */
[----:B------:R-:W-:Y:S01]  /*c740*/  LOP3.LUT R118, R123, UR10, RZ, 0xfc, !PT ;  /* 0x0000000a7b767c12 */ /* 0x000fe2000f8efcff */
[----:B------:R-:W-:Y:S01]  /*c750*/  UIADD3 UR43, UPT, UPT, UR43, 0x160d0, UR8 ;  /* 0x000160d02b2b7890 */ /* 0x000fe2000fffe008 */
[----:B------:R-:W-:Y:S01]  /*c760*/  SHF.R.U32.HI R121, RZ, 0x15, R123 ;  /* 0x00000015ff797819 */ /* 0x000fe2000001167b */
[----:B------:R-:W-:Y:S01]  /*c770*/  @UP0 UIADD3 UR49, UPT, UPT, UR8, 0x16078, URZ ;  /* 0x0001607808310890 */ /* 0x000fe2000fffe0ff */
[----:B------:R-:W-:Y:S01]  /*c780*/  LOP3.LUT R122, R118, 0x20, RZ, 0xfc, !PT ;  /* 0x00000020767a7812 */ /* 0x000fe200078efcff */
[----:B------:R-:W-:Y:S02]  /*c790*/  @UP0 UIADD3 UR46, UPT, UPT, UR8, 0x16050, URZ ;  /* 0x00016050082e0890 */ /* 0x000fe4000fffe0ff */
[----:B------:R-:W-:-:S02]  /*c7a0*/  @UP0 UIADD3 UR45, UPT, UPT, UR8, 0x16070, URZ ;  /* 0x00016070082d0890 */ /* 0x000fc4000fffe0ff */
[----:B------:R-:W-:Y:S01]  /*c7b0*/  @UP0 UIADD3 UR42, UPT, UPT, UR8, 0x16058, URZ ;  /* 0x00016058082a0890 */ /* 0x000fe2000fffe0ff */
[----:B------:R-:W-:Y:S01]  /*c7c0*/  UMOV UR54, 0x1 ;  /* 0x0000000100367882 */ /* 0x000fe20000000000 */
[----:B--2---:R-:W-:-:S10]  /*c7d0*/  UMOV UR53, URZ ;  /* 0x000000ff00357c82 */ /* 0x004fd40008000000 */
.L_x_261:
[----:B-1----:R-:W1:Y:S01]  /*c7e0*/  LDCU.64 UR6, c[0x0][0x908] ;  /* 0x00012100ff0677ac */ /* 0x002e620008000a00 */
[----:B--2---:R-:W2:Y:S01]  /*c7f0*/  LDCU UR8, c[0x0][0x904] ;  /* 0x00012080ff0877ac */ /* 0x004ea20008000800 */
[----:B---3--:R-:W3:Y:S01]  /*c800*/  LDCU.64 UR4, c[0x0][0x380] ;  /* 0x00007000ff0477ac */ /* 0x008ee20008000a00 */
[----:B-1----:R-:W-:Y:S02]  /*c810*/  UIMAD.WIDE.U32 UR10, UR36, UR6, URZ ;  /* 0x00000006240a72a5 */ /* 0x002fe4000f8e00ff */
[----:B--2---:R-:W-:Y:S02]  /*c820*/  UISETP.NE.AND UP0, UPT, UR8, 0x1, UPT ;  /* 0x000000010800788c */ /* 0x004fe4000bf05270 */
[----:B------:R-:W-:-:S04]  /*c830*/  USHF.R.U32.HI UR6, URZ, UR7, UR11 ;  /* 0x00000007ff067299 */ /* 0x000fc8000801160b */
[----:B------:R-:W-:Y:S02]  /*c840*/  USEL UR6, UR36, UR6, !UP0 ;  /* 0x0000000624067287 */ /* 0x000fe4000c000000 */
[----:B---3--:R-:W-:Y:S02]  /*c850*/  UISETP.NE.AND UP0, UPT, UR5, URZ, UPT ;  /* 0x000000ff0500728c */ /* 0x008fe4000bf05270 */
[----:B------:R-:W-:-:S04]  /*c860*/  UIADD3 UR6, UPT, UPT, -UR6, URZ, URZ ;  /* 0x000000ff06067290 */ /* 0x000fc8000fffe1ff */
[----:B------:R-:W-:-:S04]  /*c870*/  UIMAD UR6, UR8, UR6, UR36 ;  /* 0x00000006080672a4 */ /* 0x000fc8000f8e0224 */
[----:B------:R-:W-:-:S04]  /*c880*/  USHF.L.U32 UR6, UR6, 0x8, URZ ;  /* 0x0000000806067899 */ /* 0x000fc800080006ff */
[----:B------:R-:W-:-:S09]  /*c890*/  UISETP.GE.OR UP0, UPT, UR6, UR4, !UP0 ;  /* 0x000000040600728c */ /* 0x000fd2000c706670 */
[----:B------:R-:W-:Y:S05]  /*c8a0*/  BRA.U UP0, `(.L_x_235) ;  /* 0x00000025009c7547 */ /* 0x000fea000b800000 */
[----:B------:R-:W-:-:S09]  /*c8b0*/  UISETP.NE.AND UP0, UPT, UR50, URZ, UPT ;  /* 0x000000ff3200728c */ /* 0x000fd2000bf05270 */
[----:B------:R-:W-:Y:S05]  /*c8c0*/  BRA.U UP0, `(.L_x_236) ;  /* 0x0000000100047547 */ /* 0x000fea000b800000 */
[----:B------:R-:W-:Y:S05]  /*c8d0*/  BPT.TRAP 0x1 ;  /* 0x000000040000795c */ /* 0x000fea0000300000 */
.L_x_236:
[----:B------:R-:W-:-:S04]  /*c8e0*/  UISETP.NE.AND UP0, UPT, UR57, URZ, UPT ;  /* 0x000000ff3900728c */ /* 0x000fc8000bf05270 */
[----:B------:R-:W-:-:S06]  /*c8f0*/  USEL UR4, UR54, UR55, UP0 ;  /* 0x0000003736047287 */ /* 0x000fcc0008000000 */
[----:B------:R-:W-:-:S04]  /*c900*/  MOV R0, UR4 ;  /* 0x0000000400007c02 */ /* 0x000fc80008000f00 */
[----:B------:R-:W-:-:S04]  /*c910*/  SHF.L.U32 R0, R0, 0x1f, RZ ;  /* 0x0000001f00007819 */ /* 0x000fc800000006ff */
[----:B------:R-:W1:Y:S02]  /*c920*/  SYNCS.PHASECHK.TRANS64.TRYWAIT P0, [UR49], R0 ;  /* 0x00000000ff0075a7 */ /* 0x000e640008001131 */
[----:B-1----:R-:W-:Y:S05]  /*c930*/  @!P0 BRA `(.L_x_237) ;  /* 0x0000006400808947 */ /* 0x002fea0003800000 */
.L_x_417:
[----:B------:R-:W-:-:S09]  /*c940*/  UISETP.GE.AND UP0, UPT, UR5, 0x1, UPT ;  /* 0x000000010500788c */ /* 0x000fd2000bf06270 */
[----:B------:R-:W-:Y:S05]  /*c950*/  BRA.U !UP0, `(.L_x_238) ;  /* 0x0000002508087547 */ /* 0x000fea000b800000 */
[----:B------:R-:W-:Y:S01]  /*c960*/  UIADD3 UR5, UPT, UPT, UR5, 0x3f, URZ ;  /* 0x0000003f05057890 */ /* 0x000fe2000fffe0ff */
[----:B------:R-:W-:Y:S01]  /*c970*/  HFMA2 R116, -RZ, RZ, 0, 0 ;  /* 0x00000000ff747431 */ /* 0x000fe200000001ff */
[----:B------:R-:W-:Y:S01]  /*c980*/  MOV R92, 0xff800000 ;  /* 0xff800000005c7802 */ /* 0x000fe20000000f00 */
[----:B------:R-:W2:Y:S01]  /*c990*/  LDCU UR37, c[0x0][0x704] ;  /* 0x0000e080ff2577ac */ /* 0x000ea20008000800 */
[----:B------:R-:W-:-:S04]  /*c9a0*/  USHF.R.S32.HI UR4, URZ, 0x1f, UR5 ;  /* 0x0000001fff047899 */ /* 0x000fc80008011405 */
[----:B------:R-:W-:-:S04]  /*c9b0*/  ULEA.HI UR4, UR4, UR5, URZ, 0x6 ;  /* 0x0000000504047291 */ /* 0x000fc8000f8f30ff */
[----:B------:R-:W-:Y:S02]  /*c9c0*/  ULEA.HI.SX32 UR52, UR4, 0xffffffff, 0x1a ;  /* 0xffffffff04347891 */ /* 0x000fe4000f8fd2ff */
.L_x_256:
[----:B-1----:R-:W-:Y:S01]  /*c9d0*/  IADD3 R0, PT, PT, R123, UR48, RZ ;  /* 0x000000307b007c10 */ /* 0x002fe2000fffe0ff */
[----:B------:R-:W-:-:S04]  /*c9e0*/  UISETP.NE.AND UP0, UPT, UR57, URZ, UPT ;  /* 0x000000ff3900728c */ /* 0x000fc8000bf05270 */
[----:B------:R-:W-:Y:S01]  /*c9f0*/  USEL UR40, UR53, UR56, UP0 ;  /* 0x0000003835287287 */ /* 0x000fe20008000000 */
[----:B------:R-:W1:Y:S01]  /*ca00*/  SHFL.IDX PT, R0, R0, RZ, 0x1f ;  /* 0x00001fff00007589 */ /* 0x000e6200000e0000 */
[----:B------:R-:W-:Y:S01]  /*ca10*/  UISETP.GT.U32.AND UP0, UPT, UR47, 0x1, UPT ;  /* 0x000000012f00788c */ /* 0x000fe2000bf04070 */
[----:B-1----:R-:W-:-:S08]  /*ca20*/  R2UR UR41, R0 ;  /* 0x00000000002972ca */ /* 0x002fd000000e0000 */
[----:B--23--:R-:W-:Y:S07]  /*ca30*/  BRA.U UP0, `(.L_x_239) ;  /* 0x0000000100047547 */ /* 0x00cfee000b800000 */
[----:B--2---:R-:W-:Y:S05]  /*ca40*/  BPT.TRAP 0x1 ;  /* 0x000000040000795c */ /* 0x004fea0000300000 */
.L_x_239:
[----:B------:R-:W-:Y:S01]  /*ca50*/  IMAD.U32 R0, RZ, RZ, UR40 ;  /* 0x00000028ff007e24 */ /* 0x000fe2000f8e00ff */
[----:B------:R-:W-:-:S04]  /*ca60*/  ISETP.NE.AND P0, PT, R120, R121, PT ;  /* 0x000000797800720c */ /* 0x000fc80003f05270 */
[----:B------:R-:W-:-:S04]  /*ca70*/  SHF.L.U32 R0, R0, 0x1f, RZ ;  /* 0x0000001f00007819 */ /* 0x000fc800000006ff */
[----:B------:R-:W1:Y:S02]  /*ca80*/  SYNCS.PHASECHK.TRANS64.TRYWAIT P1, [UR46], R0 ;  /* 0x00000000ff0075a7 */ /* 0x000e64000802112e */
[----:B-1----:R-:W-:Y:S05]  /*ca90*/  @!P1 BRA `(.L_x_240) ;  /* 0x0000006400409947 */ /* 0x002fea0003800000 */
.L_x_418:
[----:B------:R-:W-:Y:S05]  /*caa0*/  @!P0 BRA `(.L_x_241) ;  /* 0x0000000000408947 */ /* 0x000fea0003800000 */
[----:B-1----:R-:W-:Y:S01]  /*cab0*/  MOV R0, 0x8 ;  /* 0x0000000800007802 */ /* 0x002fe20000000f00 */
[----:B------:R-:W1:Y:S01]  /*cac0*/  LDCU.64 UR6, c[0x4][0xb0] ;  /* 0x01001600ff0677ac */ /* 0x000e620008000a00 */
[----:B------:R-:W-:Y:S02]  /*cad0*/  HFMA2 R12, -RZ, RZ, 0, 5.9604644775390625e-08 ;  /* 0x00000001ff0c7431 */ /* 0x000fe400000001ff */
[----:B------:R-:W-:Y:S01]  /*cae0*/  IMAD.MOV.U32 R8, RZ, RZ, 0x192 ;  /* 0x00000192ff087424 */ /* 0x000fe200078e00ff */
[----:B------:R3:W4:Y:S01]  /*caf0*/  LDC.64 R2, c[0x4][R0] ;  /* 0x0100000000027b82 */ /* 0x0007220000000a00 */
[----:B------:R-:W5:Y:S01]  /*cb00*/  LDCU.64 UR4, c[0x4][0xb8] ;  /* 0x01001700ff0477ac */ /* 0x000f620008000a00 */
[----:B------:R-:W-:Y:S01]  /*cb10*/  IMAD.MOV.U32 R13, RZ, RZ, RZ ;  /* 0x000000ffff0d7224 */ /* 0x000fe200078e00ff */
[----:B------:R-:W2:Y:S01]  /*cb20*/  LDCU.64 UR8, c[0x4][0x10] ;  /* 0x01000200ff0877ac */ /* 0x000ea20008000a00 */
[----:B-1----:R-:W-:Y:S01]  /*cb30*/  IMAD.U32 R4, RZ, RZ, UR6 ;  /* 0x00000006ff047e24 */ /* 0x002fe2000f8e00ff */
[----:B------:R-:W-:Y:S01]  /*cb40*/  MOV R5, UR7 ;  /* 0x0000000700057c02 */ /* 0x000fe20008000f00 */
[----:B-----5:R-:W-:Y:S01]  /*cb50*/  IMAD.U32 R6, RZ, RZ, UR4 ;  /* 0x00000004ff067e24 */ /* 0x020fe2000f8e00ff */
[----:B------:R-:W-:Y:S01]  /*cb60*/  MOV R7, UR5 ;  /* 0x0000000500077c02 */ /* 0x000fe20008000f00 */
[----:B--2---:R-:W-:Y:S01]  /*cb70*/  IMAD.U32 R10, RZ, RZ, UR8 ;  /* 0x00000008ff0a7e24 */ /* 0x004fe2000f8e00ff */
[----:B------:R-:W-:-:S02]  /*cb80*/  MOV R11, UR9 ;  /* 0x00000009000b7c02 */ /* 0x000fc40008000f00 */
[----:B------:R-:W-:-:S07]  /*cb90*/  LEPC R20, `(.L_x_241) ;  /* 0x000000001014794e */ /* 0x000fce0000000000 */
[----:B---34-:R-:W-:Y:S05]  /*cba0*/  CALL.ABS.NOINC R2 ;  /* 0x0000000002007343 */ /* 0x018fea0003c00000 */
.L_x_241:
[----:B------:R-:W-:Y:S05]  /*cbb0*/  WARPSYNC.ALL ;  /* 0x0000000000007948 */ /* 0x000fea0003800000 */
[----:B------:R-:W-:Y:S02]  /*cbc0*/  R2UR UR4, R118 ;  /* 0x00000000760472ca */ /* 0x000fe400000e0000 */
[----:B------:R-:W-:-:S11]  /*cbd0*/  ISETP.NE.AND P0, PT, R120, R121, PT ;  /* 0x000000797800720c */ /* 0x000fd60003f05270 */
[----:B------:R-:W3:Y:S02]  /*cbe0*/  LDTM.x32 R56, tmem[UR4] ;  /* 0x00000004003879ee */ /* 0x000ee400082c0000 */
[----:B---3--:R-:W-:Y:S05]  /*cbf0*/  @!P0 BRA `(.L_x_242) ;  /* 0x0000000000408947 */ /* 0x008fea0003800000 */
[----:B-1----:R-:W-:Y:S01]  /*cc00*/  MOV R2, 0x8 ;  /* 0x0000000800027802 */ /* 0x002fe20000000f00 */
[----:B------:R-:W1:Y:S01]  /*cc10*/  LDCU.64 UR8, c[0x4][0xb0] ;  /* 0x01001600ff0877ac */ /* 0x000e620008000a00 */
[----:B------:R-:W-:Y:S02]  /*cc20*/  HFMA2 R12, -RZ, RZ, 0, 5.9604644775390625e-08 ;  /* 0x00000001ff0c7431 */ /* 0x000fe400000001ff */
[----:B------:R-:W-:Y:S01]  /*cc30*/  IMAD.MOV.U32 R8, RZ, RZ, 0x192 ;  /* 0x00000192ff087424 */ /* 0x000fe200078e00ff */
[----:B------:R-:W3:Y:S01]  /*cc40*/  LDCU.64 UR6, c[0x4][0xb8] ;  /* 0x01001700ff0677ac */ /* 0x000ee20008000a00 */
[----:B------:R-:W4:Y:S01]  /*cc50*/  LDC.64 R2, c[0x4][R2] ;  /* 0x0100000002027b82 */ /* 0x000f220000000a00 */
[----:B------:R-:W-:Y:S01]  /*cc60*/  IMAD.MOV.U32 R13, RZ, RZ, RZ ;  /* 0x000000ffff0d7224 */ /* 0x000fe200078e00ff */
[----:B------:R-:W5:Y:S01]  /*cc70*/  LDCU.64 UR4, c[0x4][0x10] ;  /* 0x01000200ff0477ac */ /* 0x000f620008000a00 */
[----:B-1----:R-:W-:Y:S01]  /*cc80*/  IMAD.U32 R4, RZ, RZ, UR8 ;  /* 0x00000008ff047e24 */ /* 0x002fe2000f8e00ff */
[----:B------:R-:W-:Y:S01]  /*cc90*/  MOV R5, UR9 ;  /* 0x0000000900057c02 */ /* 0x000fe20008000f00 */
[----:B---3--:R-:W-:Y:S01]  /*cca0*/  IMAD.U32 R6, RZ, RZ, UR6 ;  /* 0x00000006ff067e24 */ /* 0x008fe2000f8e00ff */
[----:B------:R-:W-:Y:S01]  /*ccb0*/  MOV R7, UR7 ;  /* 0x0000000700077c02 */ /* 0x000fe20008000f00 */
[----:B-----5:R-:W-:Y:S01]  /*ccc0*/  IMAD.U32 R10, RZ, RZ, UR4 ;  /* 0x00000004ff0a7e24 */ /* 0x020fe2000f8e00ff */
[----:B------:R-:W-:-:S02]  /*ccd0*/  MOV R11, UR5 ;  /* 0x00000005000b7c02 */ /* 0x000fc40008000f00 */
[----:B------:R-:W-:-:S07]  /*cce0*/  LEPC R20, `(.L_x_242) ;  /* 0x000000001014794e */ /* 0x000fce0000000000 */
[----:B--2-4-:R-:W-:Y:S05]  /*ccf0*/  CALL.ABS.NOINC R2 ;  /* 0x0000000002007343 */ /* 0x014fea0003c00000 */
.L_x_242:
[----:B------:R-:W-:Y:S05]  /*cd00*/  WARPSYNC.ALL ;  /* 0x0000000000007948 */ /* 0x000fea0003800000 */
[----:B------:R-:W-:Y:S02]  /*cd10*/  R2UR UR4, R122 ;  /* 0x000000007a0472ca */ /* 0x000fe400000e0000 */
[C---:B-1----:R-:W-:Y:S02]  /*cd20*/  FMNMX3 R0, R92.reuse, R56, R60, !PT ;  /* 0x000000385c007276 */ /* 0x042fe4000780003c */
[C---:B------:R-:W-:Y:S02]  /*cd30*/  FMNMX3 R3, R92.reuse, R57, R61, !PT ;  /* 0x000000395c037276 */ /* 0x040fe4000780003d */
[----:B------:R-:W-:-:S02]  /*cd40*/  FMNMX3 R4, R92, R58, R62, !PT ;  /* 0x0000003a5c047276 */ /* 0x000fc4000780003e */
[----:B------:R-:W-:Y:S02]  /*cd50*/  FMNMX3 R0, R0, R64, R68, !PT ;  /* 0x0000004000007276 */ /* 0x000fe40007800044 */
[----:B------:R-:W-:Y:S02]  /*cd60*/  FMNMX3 R3, R3, R65, R69, !PT ;  /* 0x0000004103037276 */ /* 0x000fe40007800045 */
[----:B------:R-:W-:Y:S01]  /*cd70*/  FMNMX3 R5, R92, R59, R63, !PT ;  /* 0x0000003b5c057276 */ /* 0x000fe2000780003f */
[----:B------:R-:W1:Y:S01]  /*cd80*/  LDTM.x32 R24, tmem[UR4] ;  /* 0x00000004001879ee */ /* 0x000e6200082c0000 */
[----:B------:R-:W-:Y:S02]  /*cd90*/  FMNMX3 R4, R4, R66, R70, !PT ;  /* 0x0000004204047276 */ /* 0x000fe40007800046 */
[----:B------:R-:W-:Y:S02]  /*cda0*/  FMNMX3 R0, R0, R72, R76, !PT ;  /* 0x0000004800007276 */ /* 0x000fe4000780004c */
[----:B------:R-:W-:-:S02]  /*cdb0*/  FMNMX3 R3, R3, R73, R77, !PT ;  /* 0x0000004903037276 */ /* 0x000fc4000780004d */
[----:B------:R-:W-:Y:S02]  /*cdc0*/  FMNMX3 R5, R5, R67, R71, !PT ;  /* 0x0000004305057276 */ /* 0x000fe40007800047 */
[----:B------:R-:W-:Y:S02]  /*cdd0*/  FMNMX3 R4, R4, R74, R78, !PT ;  /* 0x0000004a04047276 */ /* 0x000fe4000780004e */
[----:B------:R-:W-:Y:S02]  /*cde0*/  FMNMX3 R0, R0, R80, R84, !PT ;  /* 0x0000005000007276 */ /* 0x000fe40007800054 */
[----:B------:R-:W-:Y:S02]  /*cdf0*/  FMNMX3 R3, R3, R81, R85, !PT ;  /* 0x0000005103037276 */ /* 0x000fe40007800055 */
[----:B------:R-:W-:Y:S02]  /*ce00*/  FMNMX3 R5, R5, R75, R79, !PT ;  /* 0x0000004b05057276 */ /* 0x000fe4000780004f */
[----:B------:R-:W-:-:S02]  /*ce10*/  FMNMX3 R4, R4, R82, R86, !PT ;  /* 0x0000005204047276 */ /* 0x000fc40007800056 */
[----:B------:R-:W-:Y:S02]  /*ce20*/  FMNMX3 R5, R5, R83, R87, !PT ;  /* 0x0000005305057276 */ /* 0x000fe40007800057 */
[----:B------:R-:W-:Y:S02]  /*ce30*/  ISETP.NE.AND P0, PT, R120, R121, PT ;  /* 0x000000797800720c */ /* 0x000fe40003f05270 */
[----:B-1----:R-:W-:Y:S02]  /*ce40*/  FMNMX3 R0, R0, R24, R28, !PT ;  /* 0x0000001800007276 */ /* 0x002fe4000780001c */
        /* <DEDUP_REMOVED lines=15> */
[----:B------:R-:W-:-:S04]  /*cf40*/  FMNMX3 R0, R4, R3, R0, !PT ;  /* 0x0000000304007276 */ /* 0x000fc80007800000 */
[----:B------:R-:W-:-:S04]  /*cf50*/  FMNMX R117, R2, R0, !PT ;  /* 0x0000000002757209 */ /* 0x000fc80007800000 */
[----:B------:R-:W-:-:S04]  /*cf60*/  FSETP.NEU.AND P1, PT, R117, -INF , PT ;  /* 0xff8000007500780b */ /* 0x000fc80003f2d000 */
[----:B------:R-:W-:Y:S01]  /*cf70*/  FSEL R93, R117, RZ, P1 ;  /* 0x000000ff755d7208 */ /* 0x000fe20000800000 */
[----:B------:R-:W-:Y:S08]  /*cf80*/  @!P0 BRA `(.L_x_243) ;  /* 0x0000000000408947 */ /* 0x000ff00003800000 */
[----:B------:R-:W-:Y:S01]  /*cf90*/  MOV R2, 0x8 ;  /* 0x0000000800027802 */ /* 0x000fe20000000f00 */
        /* <DEDUP_REMOVED lines=15> */
.L_x_243:
[----:B------:R-:W-:Y:S05]  /*d090*/  WARPSYNC.ALL ;  /* 0x0000000000007948 */ /* 0x000fea0003800000 */
[----:B------:R-:W-:Y:S02]  /*d0a0*/  R2UR UR4, R118 ;  /* 0x00000000760472ca */ /* 0x000fe400000e0000 */
[----:B------:R-:W-:-:S11]  /*d0b0*/  ISETP.NE.AND P0, PT, RZ, UR50, PT ;  /* 0x00000032ff007c0c */ /* 0x000fd6000bf05270 */
[----:B------:R1:W-:Y:S02]  /*d0c0*/  STTM.x2 tmem[UR4], R92 ;  /* 0x0000005c000079ed */ /* 0x0003e400080c0004 */
[----:B------:R-:W-:Y:S05]  /*d0d0*/  @P0 BRA `(.L_x_244) ;  /* 0x0000000000040947 */ /* 0x000fea0003800000 */
[----:B--2---:R-:W-:Y:S05]  /*d0e0*/  BPT.TRAP 0x1 ;  /* 0x000000040000795c */ /* 0x004fea0000300000 */
.L_x_244:
[----:B------:R-:W-:Y:S01]  /*d0f0*/  SHF.L.U32 R2, R119, 0x1f, RZ ;  /* 0x0000001f77027819 */ /* 0x000fe200000006ff */
[----:B------:R-:W-:Y:S01]  /*d100*/  SYNCS.ARRIVE.TRANS64.A1T0 RZ, [UR45], RZ ;  /* 0x000000ffffff79a7 */ /* 0x000fe2000810002d */
[----:B--2---:R-:W-:Y:S01]  /*d110*/  FMUL R0, R93, -UR37 ;  /* 0x800000255d007c20 */ /* 0x004fe20008400000 */
[----:B------:R-:W-:-:S03]  /*d120*/  UISETP.NE.AND UP0, UPT, UR57, URZ, UPT ;  /* 0x000000ff3900728c */ /* 0x000fc6000bf05270 */
[--C-:B------:R-:W-:Y:S01]  /*d130*/  FFMA2 R56, R56.F32x2.HI_LO, UR37.F32, R0.reuse.F32 ;  /* 0x0000002538387c49 */ /* 0x100fe20009200000 */
[----:B------:R-:W-:Y:S01]  /*d140*/  USEL UR39, UR54, UR55, UP0 ;  /* 0x0000003736277287 */ /* 0x000fe20008000000 */
[--C-:B------:R-:W-:Y:S01]  /*d150*/  FFMA2 R58, R58.F32x2.HI_LO, UR37.F32, R0.reuse.F32 ;  /* 0x000000253a3a7c49 */ /* 0x100fe20009200000 */
[----:B------:R-:W2:Y:S01]  /*d160*/  SYNCS.PHASECHK.TRANS64.TRYWAIT P2, [UR44], R2 ;  /* 0x00000002ff0075a7 */ /* 0x000ea2000804112c */
[--C-:B------:R-:W-:Y:S01]  /*d170*/  FFMA2 R60, R60.F32x2.HI_LO, UR37.F32, R0.reuse.F32 ;  /* 0x000000253c3c7c49 */ /* 0x100fe20009200000 */
[----:B------:R-:W-:Y:S01]  /*d180*/  FSETP.GEU.AND P1, PT, R56, -126, PT ;  /* 0xc2fc00003800780b */ /* 0x000fe20003f2e000 */
[----:B------:R-:W-:Y:S01]  /*d190*/  ULOP3.LUT UR39, UR39, 0x1, URZ, 0x3c, !UPT ;  /* 0x0000000127277892 */ /* 0x000fe2000f8e3cff */
[----:B------:R-:W-:Y:S01]  /*d1a0*/  FSETP.GEU.AND P0, PT, R57, -126, PT ;  /* 0xc2fc00003900780b */ /* 0x000fe20003f0e000 */
[----:B------:R-:W-:Y:S01]  /*d1b0*/  FFMA2 R62, R62.F32x2.HI_LO, UR37.F32, R0.F32 ;  /* 0x000000253e3e7c49 */ /* 0x000fe20009200000 */
[----:B------:R-:W-:Y:S02]  /*d1c0*/  FSETP.GEU.AND P6, PT, R58, -126, PT ;  /* 0xc2fc00003a00780b */ /* 0x000fe40003fce000 */
[----:B------:R-:W-:-:S02]  /*d1d0*/  FSETP.GEU.AND P5, PT, R59, -126, PT ;  /* 0xc2fc00003b00780b */ /* 0x000fc40003fae000 */
[----:B------:R-:W-:Y:S02]  /*d1e0*/  FSETP.GEU.AND P4, PT, R60, -126, PT ;  /* 0xc2fc00003c00780b */ /* 0x000fe40003f8e000 */
[----:B------:R-:W-:-:S03]  /*d1f0*/  FSETP.GEU.AND P3, PT, R61, -126, PT ;  /* 0xc2fc00003d00780b */ /* 0x000fc60003f6e000 */
[----:B------:R-:W-:Y:S02]  /*d200*/  @!P1 FMUL R56, R56, 0.5 ;  /* 0x3f00000038389820 */ /* 0x000fe40000400000 */
[----:B------:R-:W-:Y:S02]  /*d210*/  @!P0 FMUL R57, R57, 0.5 ;  /* 0x3f00000039398820 */ /* 0x000fe40000400000 */
[----:B------:R-:W-:Y:S01]  /*d220*/  @!P6 FMUL R58, R58, 0.5 ;  /* 0x3f0000003a3ae820 */ /* 0x000fe20000400000 */
[----:B------:R3:W4:Y:S01]  /*d230*/  MUFU.EX2 R114, R56 ;  /* 0x0000003800727308 */ /* 0x0007220000000800 */
[----:B------:R-:W-:-:S07]  /*d240*/  @!P5 FMUL R59, R59, 0.5 ;  /* 0x3f0000003b3bd820 */ /* 0x000fce0000400000 */
[----:B------:R3:W5:Y:S08]  /*d250*/  MUFU.EX2 R115, R57 ;  /* 0x0000003900737308 */ /* 0x0007700000000800 */
[----:B------:R3:W1:Y:S08]  /*d260*/  MUFU.EX2 R108, R58 ;  /* 0x0000003a006c7308 */ /* 0x0006700000000800 */
[----:B------:R3:W1:Y:S02]  /*d270*/  MUFU.EX2 R109, R59 ;  /* 0x0000003b006d7308 */ /* 0x0006640000000800 */
[----:B-12345:R-:W-:Y:S05]  /*d280*/  @!P2 BRA `(.L_x_245) ;  /* 0x0000005c005ca947 */ /* 0x03efea0003800000 */
.L_x_419:
[----:B------:R-:W-:Y:S01]  /*d290*/  @!P1 FMUL R114, R114, R114 ;  /* 0x0000007272729220 */ /* 0x000fe20000400000 */
[----:B------:R-:W-:Y:S01]  /*d2a0*/  FSETP.GEU.AND P2, PT, R62, -126, PT ;  /* 0xc2fc00003e00780b */ /* 0x000fe20003f4e000 */
[----:B------:R-:W-:Y:S01]  /*d2b0*/  @!P3 FMUL R61, R61, 0.5 ;  /* 0x3f0000003d3db820 */ /* 0x000fe20000400000 */
[----:B------:R-:W-:Y:S01]  /*d2c0*/  FSETP.GEU.AND P1, PT, R63, -126, PT ;  /* 0xc2fc00003f00780b */ /* 0x000fe20003f2e000 */
[----:B------:R-:W-:Y:S01]  /*d2d0*/  @!P4 FMUL R60, R60, 0.5 ;  /* 0x3f0000003c3cc820 */ /* 0x000fe20000400000 */
[--C-:B------:R-:W-:Y:S01]  /*d2e0*/  FFMA2 R64, R64.F32x2.HI_LO, UR37.F32, R0.reuse.F32 ;  /* 0x0000002540407c49 */ /* 0x100fe20009200000 */
[----:B------:R-:W2:Y:S01]  /*d2f0*/  MUFU.EX2 R105, R61 ;  /* 0x0000003d00697308 */ /* 0x000ea20000000800 */
[----:B------:R-:W-:Y:S01]  /*d300*/  @!P0 FMUL R115, R115, R115 ;  /* 0x0000007373738220 */ /* 0x000fe20000400000 */
[--C-:B------:R-:W-:Y:S01]  /*d310*/  FFMA2 R66, R66.F32x2.HI_LO, UR37.F32, R0.reuse.F32 ;  /* 0x0000002542427c49 */ /* 0x100fe20009200000 */
[----:B------:R-:W-:Y:S01]  /*d320*/  USHF.R.U32.HI UR4, URZ, 0x15, UR41 ;  /* 0x00000015ff047899 */ /* 0x000fe20008011629 */
[----:B------:R-:W-:Y:S01]  /*d330*/  FSETP.GEU.AND P0, PT, R64, -126, PT ;  /* 0xc2fc00004000780b */ /* 0x000fe20003f0e000 */
[--C-:B------:R-:W-:Y:S01]  /*d340*/  FFMA2 R68, R68.F32x2.HI_LO, UR37.F32, R0.reuse.F32 ;  /* 0x0000002544447c49 */ /* 0x100fe20009200000 */
[----:B------:R-:W-:Y:S01]  /*d350*/  UISETP.NE.AND UP0, UPT, UR57, URZ, UPT ;  /* 0x000000ff3900728c */ /* 0x000fe2000bf05270 */
[--C-:B------:R-:W-:Y:S01]  /*d360*/  FFMA2 R70, R70.F32x2.HI_LO, UR37.F32, R0.reuse.F32 ;  /* 0x0000002546467c49 */ /* 0x100fe20009200000 */
[----:B------:R-:W3:Y:S01]  /*d370*/  MUFU.EX2 R104, R60 ;  /* 0x0000003c00687308 */ /* 0x000ee20000000800 */
[----:B------:R-:W-:Y:S01]  /*d380*/  @!P2 FMUL R62, R62, 0.5 ;  /* 0x3f0000003e3ea820 */ /* 0x000fe20000400000 */
[----:B------:R-:W-:Y:S01]  /*d390*/  @!P1 FMUL R63, R63, 0.5 ;  /* 0x3f0000003f3f9820 */ /* 0x000fe20000400000 */
[----:B------:R-:W-:Y:S01]  /*d3a0*/  @!P6 FMUL R108, R108, R108 ;  /* 0x0000006c6c6ce220 */ /* 0x000fe20000400000 */
[----:B------:R-:W-:Y:S01]  /*d3b0*/  @!P5 FMUL R109, R109, R109 ;  /* 0x0000006d6d6dd220 */ /* 0x000fe20000400000 */
[----:B------:R-:W-:Y:S01]  /*d3c0*/  FSETP.GEU.AND P6, PT, R65, -126, PT ;  /* 0xc2fc00004100780b */ /* 0x000fe20003fce000 */
[--C-:B------:R-:W-:Y:S01]  /*d3d0*/  FFMA2 R72, R72.F32x2.HI_LO, UR37.F32, R0.reuse.F32 ;  /* 0x0000002548487c49 */ /* 0x100fe20009200000 */
[----:B------:R-:W-:Y:S01]  /*d3e0*/  FSETP.GEU.AND P5, PT, R66, -126, PT ;  /* 0xc2fc00004200780b */ /* 0x000fe20003fae000 */
[----:B------:R-:W4:Y:S01]  /*d3f0*/  MUFU.EX2 R102, R62 ;  /* 0x0000003e00667308 */ /* 0x000f220000000800 */
[----:B--2---:R-:W-:Y:S01]  /*d400*/  @!P3 FMUL R105, R105, R105 ;  /* 0x000000696969b220 */ /* 0x004fe20000400000 */
[----:B------:R-:W-:Y:S01]  /*d410*/  FSETP.GEU.AND P3, PT, R68, -126, PT ;  /* 0xc2fc00004400780b */ /* 0x000fe20003f6e000 */
[----:B------:R-:W-:Y:S01]  /*d420*/  @!P0 FMUL R64, R64, 0.5 ;  /* 0x3f00000040408820 */ /* 0x000fe20000400000 */
[--C-:B------:R-:W-:Y:S01]  /*d430*/  FFMA2 R74, R74.F32x2.HI_LO, UR37.F32, R0.reuse.F32 ;  /* 0x000000254a4a7c49 */ /* 0x100fe20009200000 */
[----:B------:R-:W-:Y:S01]  /*d440*/  USEL UR54, UR39, UR54, UP0 ;  /* 0x0000003627367287 */ /* 0x000fe20008000000 */
[--C-:B------:R-:W-:Y:S01]  /*d450*/  FFMA2 R76, R76.F32x2.HI_LO, UR37.F32, R0.reuse.F32 ;  /* 0x000000254c4c7c49 */ /* 0x100fe20009200000 */
[----:B------:R-:W-:Y:S01]  /*d460*/  USEL UR55, UR55, UR39, UP0 ;  /* 0x0000002737377287 */ /* 0x000fe20008000000 */
[----:B------:R-:W2:Y:S01]  /*d470*/  MUFU.EX2 R103, R63 ;  /* 0x0000003f00677308 */ /* 0x000ea20000000800 */
[----:B---3--:R-:W-:Y:S01]  /*d480*/  @!P4 FMUL R104, R104, R104 ;  /* 0x000000686868c220 */ /* 0x008fe20000400000 */
[----:B------:R-:W-:Y:S01]  /*d490*/  FSETP.GEU.AND P4, PT, R67, -126, PT ;  /* 0xc2fc00004300780b */ /* 0x000fe20003f8e000 */
[----:B------:R-:W-:Y:S01]  /*d4a0*/  @!P6 FMUL R65, R65, 0.5 ;  /* 0x3f0000004141e820 */ /* 0x000fe20000400000 */
[----:B------:R-:W-:Y:S01]  /*d4b0*/  @!P5 FMUL R66, R66, 0.5 ;  /* 0x3f0000004242d820 */ /* 0x000fe20000400000 */
[--C-:B------:R-:W-:Y:S01]  /*d4c0*/  FFMA2 R78, R78.F32x2.HI_LO, UR37.F32, R0.reuse.F32 ;  /* 0x000000254e4e7c49 */ /* 0x100fe20009200000 */
[----:B------:R-:W-:Y:S01]  /*d4d0*/  SYNCS.ARRIVE.TRANS64.A1T0 RZ, [UR43], RZ ;  /* 0x000000ffffff79a7 */ /* 0x000fe2000810002b */
[----:B------:R-:W-:Y:S01]  /*d4e0*/  @!P3 FMUL R68, R68, 0.5 ;  /* 0x3f0000004444b820 */ /* 0x000fe20000400000 */
[----:B------:R-:W3:Y:S01]  /*d4f0*/  MUFU.EX2 R112, R64 ;  /* 0x0000004000707308 */ /* 0x000ee20000000800 */
[----:B----4-:R-:W-:Y:S01]  /*d500*/  @!P2 FMUL R102, R102, R102 ;  /* 0x000000666666a220 */ /* 0x010fe20000400000 */
[----:B------:R-:W-:Y:S01]  /*d510*/  FSETP.GEU.AND P2, PT, R69, -126, PT ;  /* 0xc2fc00004500780b */ /* 0x000fe20003f4e000 */
[--C-:B------:R-:W-:Y:S01]  /*d520*/  FFMA2 R80, R80.F32x2.HI_LO, UR37.F32, R0.reuse.F32 ;  /* 0x0000002550507c49 */ /* 0x100fe20009200000 */
[----:B------:R-:W-:Y:S01]  /*d530*/  LOP3.LUT R119, R119, 0x1, RZ, 0x3c, !PT ;  /* 0x0000000177777812 */ /* 0x000fe200078e3cff */
[----:B------:R-:W-:-:S02]  /*d540*/  FFMA2 R82, R82.F32x2.HI_LO, UR37.F32, R0.F32 ;  /* 0x0000002552527c49 */ /* 0x000fc40009200000 */
[----:B------:R-:W-:Y:S01]  /*d550*/  @!P4 FMUL R67, R67, 0.5 ;  /* 0x3f0000004343c820 */ /* 0x000fe20000400000 */
[----:B------:R-:W4:Y:S01]  /*d560*/  MUFU.EX2 R113, R65 ;  /* 0x0000004100717308 */ /* 0x000f220000000800 */
[----:B--2---:R-:W-:Y:S01]  /*d570*/  @!P1 FMUL R103, R103, R103 ;  /* 0x0000006767679220 */ /* 0x004fe20000400000 */
[----:B------:R-:W-:Y:S01]  /*d580*/  FSETP.GEU.AND P1, PT, R70, -126, PT ;  /* 0xc2fc00004600780b */ /* 0x000fe20003f2e000 */
[--C-:B------:R-:W-:Y:S02]  /*d590*/  FFMA2 R84, R84.F32x2.HI_LO, UR37.F32, R0.reuse.F32 ;  /* 0x0000002554547c49 */ /* 0x100fe40009200000 */
[--C-:B------:R-:W-:Y:S02]  /*d5a0*/  FFMA2 R86, R86.F32x2.HI_LO, UR37.F32, R0.reuse.F32 ;  /* 0x0000002556567c49 */ /* 0x100fe40009200000 */
[----:B------:R-:W-:Y:S01]  /*d5b0*/  @!P2 FMUL R69, R69, 0.5 ;  /* 0x3f0000004545a820 */ /* 0x000fe20000400000 */
[----:B------:R-:W2:Y:S01]  /*d5c0*/  MUFU.EX2 R100, R66 ;  /* 0x0000004200647308 */ /* 0x000ea20000000800 */
[----:B---3--:R-:W-:Y:S01]  /*d5d0*/  @!P0 FMUL R112, R112, R112 ;  /* 0x0000007070708220 */ /* 0x008fe20000400000 */
[----:B------:R-:W-:Y:S01]  /*d5e0*/  FSETP.GEU.AND P0, PT, R71, -126, PT ;  /* 0xc2fc00004700780b */ /* 0x000fe20003f0e000 */
[----:B------:R-:W-:-:S02]  /*d5f0*/  FFMA2 R24, R24.F32x2.HI_LO, UR37.F32, R0.F32 ;  /* 0x0000002518187c49 */ /* 0x000fc40009200000 */
[--C-:B------:R-:W-:Y:S02]  /*d600*/  FFMA2 R26, R26.F32x2.HI_LO, UR37.F32, R0.reuse.F32 ;  /* 0x000000251a1a7c49 */ /* 0x100fe40009200000 */
[----:B------:R-:W-:Y:S01]  /*d610*/  @!P1 FMUL R70, R70, 0.5 ;  /* 0x3f00000046469820 */ /* 0x000fe20000400000 */
[----:B------:R-:W3:Y:S01]  /*d620*/  MUFU.EX2 R98, R68 ;  /* 0x0000004400627308 */ /* 0x000ee20000000800 */
[----:B----4-:R-:W-:Y:S01]  /*d630*/  @!P6 FMUL R113, R113, R113 ;  /* 0x000000717171e220 */ /* 0x010fe20000400000 */
[----:B------:R-:W-:Y:S01]  /*d640*/  FSETP.GEU.AND P6, PT, R72, -126, PT ;  /* 0xc2fc00004800780b */ /* 0x000fe20003fce000 */
[--C-:B------:R-:W-:Y:S02]  /*d650*/  FFMA2 R28, R28.F32x2.HI_LO, UR37.F32, R0.reuse.F32 ;  /* 0x000000251c1c7c49 */ /* 0x100fe40009200000 */
[--C-:B------:R-:W-:Y:S02]  /*d660*/  FFMA2 R30, R30.F32x2.HI_LO, UR37.F32, R0.reuse.F32 ;  /* 0x000000251e1e7c49 */ /* 0x100fe40009200000 */
[----:B------:R-:W-:Y:S01]  /*d670*/  @!P0 FMUL R71, R71, 0.5 ;  /* 0x3f00000047478820 */ /* 0x000fe20000400000 */
[----:B------:R-:W4:Y:S01]  /*d680*/  MUFU.EX2 R99, R69 ;  /* 0x0000004500637308 */ /* 0x000f220000000800 */
[----:B--2---:R-:W-:Y:S01]  /*d690*/  @!P5 FMUL R100, R100, R100 ;  /* 0x000000646464d220 */ /* 0x004fe20000400000 */
[----:B------:R-:W-:Y:S01]  /*d6a0*/  FSETP.GEU.AND P5, PT, R73, -126, PT ;  /* 0xc2fc00004900780b */ /* 0x000fe20003fae000 */
[----:B------:R-:W-:-:S02]  /*d6b0*/  FFMA2 R32, R32.F32x2.HI_LO, UR37.F32, R0.F32 ;  /* 0x0000002520207c49 */ /* 0x000fc40009200000 */
[--C-:B------:R-:W-:Y:S02]  /*d6c0*/  FFMA2 R34, R34.F32x2.HI_LO, UR37.F32, R0.reuse.F32 ;  /* 0x0000002522227c49 */ /* 0x100fe40009200000 */
[----:B------:R-:W-:Y:S01]  /*d6d0*/  @!P6 FMUL R72, R72, 0.5 ;  /* 0x3f0000004848e820 */ /* 0x000fe20000400000 */
[----:B------:R-:W2:Y:S01]  /*d6e0*/  MUFU.EX2 R96, R70 ;  /* 0x0000004600607308 */ /* 0x000ea20000000800 */
[----:B---3--:R-:W-:Y:S01]  /*d6f0*/  @!P3 FMUL R98, R98, R98 ;  /* 0x000000626262b220 */ /* 0x008fe20000400000 */
[----:B------:R-:W-:Y:S01]  /*d700*/  FSETP.GEU.AND P3, PT, R75, -126, PT ;  /* 0xc2fc00004b00780b */ /* 0x000fe20003f6e000 */
[--C-:B------:R-:W-:Y:S02]  /*d710*/  FFMA2 R36, R36.F32x2.HI_LO, UR37.F32, R0.reuse.F32 ;  /* 0x0000002524247c49 */ /* 0x100fe40009200000 */
[--C-:B------:R-:W-:Y:S02]  /*d720*/  FFMA2 R38, R38.F32x2.HI_LO, UR37.F32, R0.reuse.F32 ;  /* 0x0000002526267c49 */ /* 0x100fe40009200000 */
[----:B------:R-:W-:Y:S01]  /*d730*/  @!P5 FMUL R73, R73, 0.5 ;  /* 0x3f0000004949d820 */ /* 0x000fe20000400000 */
[----:B------:R-:W3:Y:S01]  /*d740*/  MUFU.EX2 R101, R67 ;  /* 0x0000004300657308 */ /* 0x000ee20000000800 */
[----:B----4-:R-:W-:Y:S01]  /*d750*/  @!P2 FMUL R99, R99, R99 ;  /* 0x000000636363a220 */ /* 0x010fe20000400000 */
[----:B------:R-:W-:Y:S01]  /*d760*/  FSETP.GEU.AND P2, PT, R76, -126, PT ;  /* 0xc2fc00004c00780b */ /* 0x000fe20003f4e000 */
[----:B------:R-:W-:-:S02]  /*d770*/  FFMA2 R40, R40.F32x2.HI_LO, UR37.F32, R0.F32 ;  /* 0x0000002528287c49 */ /* 0x000fc40009200000 */
[--C-:B------:R-:W-:Y:S02]  /*d780*/  FFMA2 R42, R42.F32x2.HI_LO, UR37.F32, R0.reuse.F32 ;  /* 0x000000252a2a7c49 */ /* 0x100fe40009200000 */
        /* <DEDUP_REMOVED lines=17> */
[----:B------:R-:W-:Y:S01]  /*d8a0*/  FFMA2 R54, R54.F32x2.HI_LO, UR37.F32, R0.F32 ;  /* 0x0000002536367c49 */ /* 0x000fe20009200000 */
[----:B------:R-:W-:Y:S01]  /*d8b0*/  MOV R0, UR4 ;  /* 0x0000000400007c02 */ /* 0x000fe20008000f00 */
[----:B------:R-:W-:Y:S01]  /*d8c0*/  @!P4 FMUL R74, R74, 0.5 ;  /* 0x3f0000004a4ac820 */ /* 0x000fe20000400000 */
[----:B------:R-:W4:Y:S01]  /*d8d0*/  MUFU.EX2 R91, R75 ;  /* 0x0000004b005b7308 */ /* 0x000f220000000800 */
[----:B--2---:R-:W-:Y:S01]  /*d8e0*/  @!P6 FMUL R110, R110, R110 ;  /* 0x0000006e6e6ee220 */ /* 0x004fe20000400000 */
[----:B------:R-:W-:-:S05]  /*d8f0*/  FSETP.GEU.AND P6, PT, R79, -126, PT ;  /* 0xc2fc00004f00780b */ /* 0x000fca0003fce000 */
[----:B------:R-:W-:Y:S01]  /*d900*/  @!P0 FMUL R78, R78, 0.5 ;  /* 0x3f0000004e4e8820 */ /* 0x000fe20000400000 */
[----:B------:R-:W2:Y:S01]  /*d910*/  MUFU.EX2 R88, R76 ;  /* 0x0000004c00587308 */ /* 0x000ea20000000800 */
[----:B---3--:R-:W-:Y:S01]  /*d920*/  @!P5 FMUL R111, R111, R111 ;  /* 0x0000006f6f6fd220 */ /* 0x008fe20000400000 */
[----:B------:R-:W-:-:S05]  /*d930*/  FSETP.GEU.AND P5, PT, R80, -126, PT ;  /* 0xc2fc00005000780b */ /* 0x000fca0003fae000 */
[----:B------:R-:W-:Y:S01]  /*d940*/  @!P6 FMUL R79, R79, 0.5 ;  /* 0x3f0000004f4fe820 */ /* 0x000fe20000400000 */
[----:B------:R-:W3:Y:S01]  /*d950*/  MUFU.EX2 R89, R77 ;  /* 0x0000004d00597308 */ /* 0x000ee20000000800 */
[----:B----4-:R-:W-:Y:S01]  /*d960*/  @!P3 FMUL R91, R91, R91 ;  /* 0x0000005b5b5bb220 */ /* 0x010fe20000400000 */
[----:B------:R-:W-:-:S05]  /*d970*/  FSETP.GEU.AND P3, PT, R82, -126, PT ;  /* 0xc2fc00005200780b */ /* 0x000fca0003f6e000 */
        /* <DEDUP_REMOVED lines=55> */
[----:B------:R-:W-:Y:S02]  /*dcf0*/  FSETP.GEU.AND P4, PT, R31, -126, PT ;  /* 0xc2fc00001f00780b */ /* 0x000fe40003f8e000 */
[----:B------:R-:W-:-:S03]  /*dd00*/  F2FP.BF16.F32.PACK_AB R24, R115, R114 ;  /* 0x000000727318723e */ /* 0x000fc600000010ff */
[----:B------:R-:W-:Y:S01]  /*dd10*/  @!P5 FMUL R30, R30, 0.5 ;  /* 0x3f0000001e1ed820 */ /* 0x000fe20000400000 */
[----:B------:R-:W3:Y:S01]  /*dd20*/  MUFU.EX2 R77, R27 ;  /* 0x0000001b004d7308 */ /* 0x000ee20000000800 */
[----:B----4-:R-:W-:Y:S01]  /*dd30*/  @!P3 FMUL R81, R81, R81 ;  /* 0x000000515151b220 */ /* 0x010fe20000400000 */
[----:B------:R-:W-:Y:S02]  /*dd40*/  FSETP.GEU.AND P3, PT, R32, -126, PT ;  /* 0xc2fc00002000780b */ /* 0x000fe40003f6e000 */
[----:B------:R-:W-:-:S03]  /*dd50*/  F2FP.BF16.F32.PACK_AB R25, R109, R108 ;  /* 0x0000006c6d19723e */ /* 0x000fc600000010ff */
[----:B------:R-:W-:Y:S01]  /*dd60*/  @!P4 FMUL R31, R31, 0.5 ;  /* 0x3f0000001f1fc820 */ /* 0x000fe20000400000 */
[----:B------:R-:W4:Y:S01]  /*dd70*/  MUFU.EX2 R72, R28 ;  /* 0x0000001c00487308 */ /* 0x000f220000000800 */
[----:B--2---:R-:W-:Y:S01]  /*dd80*/  @!P2 FMUL R76, R76, R76 ;  /* 0x0000004c4c4ca220 */ /* 0x004fe20000400000 */
[----:B------:R-:W-:Y:S02]  /*dd90*/  FSETP.GEU.AND P2, PT, R33, -126, PT ;  /* 0xc2fc00002100780b */ /* 0x000fe40003f4e000 */
[----:B------:R-:W-:-:S03]  /*dda0*/  F2FP.BF16.F32.PACK_AB R26, R105, R104 ;  /* 0x00000068691a723e */ /* 0x000fc600000010ff */
        /* <DEDUP_REMOVED lines=113> */
[----:B------:R-:W-:Y:S02]  /*e4c0*/  LOP3.LUT P0, RZ, R0, 0x3, R124, 0x48, !PT ;  /* 0x0000000300ff7812 */ /* 0x000fe4000780487c */
[----:B------:R-:W-:-:S03]  /*e4d0*/  F2FP.BF16.F32.PACK_AB R49, R61, R60 ;  /* 0x0000003c3d31723e */ /* 0x000fc600000010ff */
[----:B------:R-:W-:Y:S01]  /*e4e0*/  @!P1 FMUL R55, R55, 0.5 ;  /* 0x3f00000037379820 */ /* 0x000fe20000400000 */
[----:B------:R-:W4:Y:S01]  /*e4f0*/  MUFU.EX2 R22, R52 ;  /* 0x0000003400167308 */ /* 0x000f220000000800 */
[----:B--2---:R-:W-:Y:S01]  /*e500*/  @!P6 FMUL R16, R16, R16 ;  /* 0x000000101010e220 */ /* 0x004fe20000400000 */
[----:B------:R-:W-:-:S06]  /*e510*/  F2FP.BF16.F32.PACK_AB R50, R57, R56 ;  /* 0x000000383932723e */ /* 0x000fcc00000010ff */
[----:B------:R-:W2:Y:S01]  /*e520*/  MUFU.EX2 R23, R53 ;  /* 0x0000003500177308 */ /* 0x000ea20000000800 */
[----:B---3--:R-:W-:Y:S01]  /*e530*/  @!P5 FMUL R17, R17, R17 ;  /* 0x000000111111d220 */ /* 0x008fe20000400000 */
[----:B------:R-:W-:-:S06]  /*e540*/  F2FP.BF16.F32.PACK_AB R51, R59, R58 ;  /* 0x0000003a3b33723e */ /* 0x000fcc00000010ff */
[----:B------:R-:W3:Y:S01]  /*e550*/  MUFU.EX2 R18, R54 ;  /* 0x0000003600127308 */ /* 0x000ee20000000800 */
[----:B----4-:R-:W-:Y:S01]  /*e560*/  @!P4 FMUL R22, R22, R22 ;  /* 0x000000161616c220 */ /* 0x010fe20000400000 */
[----:B------:R-:W-:-:S06]  /*e570*/  F2FP.BF16.F32.PACK_AB R52, R63, R62 ;  /* 0x0000003e3f34723e */ /* 0x000fcc00000010ff */
[----:B------:R-:W4:Y:S01]  /*e580*/  MUFU.EX2 R19, R55 ;  /* 0x0000003700137308 */ /* 0x000f220000000800 */
[----:B--2---:R-:W-:Y:S01]  /*e590*/  @!P3 FMUL R23, R23, R23 ;  /* 0x000000171717b220 */ /* 0x004fe20000400000 */
[----:B------:R-:W-:Y:S01]  /*e5a0*/  F2FP.BF16.F32.PACK_AB R53, R17, R16 ;  /* 0x000000101135723e */ /* 0x000fe200000010ff */
[----:B---3--:R-:W-:-:S03]  /*e5b0*/  @!P2 FMUL R18, R18, R18 ;  /* 0x000000121212a220 */ /* 0x008fc60000400000 */
[----:B------:R-:W-:Y:S01]  /*e5c0*/  F2FP.BF16.F32.PACK_AB R54, R23, R22 ;  /* 0x000000161736723e */ /* 0x000fe200000010ff */
[----:B----4-:R-:W-:-:S05]  /*e5d0*/  @!P1 FMUL R19, R19, R19 ;  /* 0x0000001313139220 */ /* 0x010fca0000400000 */
[----:B------:R-:W-:Y:S01]  /*e5e0*/  F2FP.BF16.F32.PACK_AB R55, R19, R18 ;  /* 0x000000121337723e */ /* 0x000fe200000010ff */
[----:B------:R-:W-:Y:S06]  /*e5f0*/  @!P0 BRA `(.L_x_246) ;  /* 0x0000000000408947 */ /* 0x000fec0003800000 */
[----:B-1----:R-:W-:Y:S01]  /*e600*/  MOV R2, 0x8 ;  /* 0x0000000800027802 */ /* 0x002fe20000000f00 */
[----:B------:R-:W1:Y:S01]  /*e610*/  LDCU.64 UR6, c[0x4][0xb0] ;  /* 0x01001600ff0677ac */ /* 0x000e620008000a00 */
[----:B------:R-:W-:Y:S02]  /*e620*/  HFMA2 R12, -RZ, RZ, 0, 5.9604644775390625e-08 ;  /* 0x00000001ff0c7431 */ /* 0x000fe400000001ff */
[----:B------:R-:W-:Y:S01]  /*e630*/  IMAD.MOV.U32 R8, RZ, RZ, 0x1be ;  /* 0x000001beff087424 */ /* 0x000fe200078e00ff */
[----:B------:R-:W2:Y:S01]  /*e640*/  LDCU.64 UR4, c[0x4][0xb8] ;  /* 0x01001700ff0477ac */ /* 0x000ea20008000a00 */
[----:B------:R-:W3:Y:S01]  /*e650*/  LDC.64 R2, c[0x4][R2] ;  /* 0x0100000002027b82 */ /* 0x000ee20000000a00 */
[----:B------:R-:W-:Y:S01]  /*e660*/  IMAD.MOV.U32 R13, RZ, RZ, RZ ;  /* 0x000000ffff0d7224 */ /* 0x000fe200078e00ff */
[----:B------:R-:W4:Y:S01]  /*e670*/  LDCU.64 UR8, c[0x4][0x20] ;  /* 0x01000400ff0877ac */ /* 0x000f220008000a00 */
[----:B-1----:R-:W-:Y:S01]  /*e680*/  IMAD.U32 R4, RZ, RZ, UR6 ;  /* 0x00000006ff047e24 */ /* 0x002fe2000f8e00ff */
[----:B------:R-:W-:Y:S01]  /*e690*/  MOV R5, UR7 ;  /* 0x0000000700057c02 */ /* 0x000fe20008000f00 */
[----:B--2---:R-:W-:Y:S01]  /*e6a0*/  IMAD.U32 R6, RZ, RZ, UR4 ;  /* 0x00000004ff067e24 */ /* 0x004fe2000f8e00ff */
[----:B------:R-:W-:Y:S01]  /*e6b0*/  MOV R7, UR5 ;  /* 0x0000000500077c02 */ /* 0x000fe20008000f00 */
[----:B----4-:R-:W-:Y:S01]  /*e6c0*/  IMAD.U32 R10, RZ, RZ, UR8 ;  /* 0x00000008ff0a7e24 */ /* 0x010fe2000f8e00ff */
[----:B------:R-:W-:-:S02]  /*e6d0*/  MOV R11, UR9 ;  /* 0x00000009000b7c02 */ /* 0x000fc40008000f00 */
[----:B------:R-:W-:-:S07]  /*e6e0*/  LEPC R20, `(.L_x_246) ;  /* 0x000000001014794e */ /* 0x000fce0000000000 */
[----:B---3--:R-:W-:Y:S05]  /*e6f0*/  CALL.ABS.NOINC R2 ;  /* 0x0000000002007343 */ /* 0x008fea0003c00000 */
.L_x_246:
[----:B------:R-:W-:Y:S01]  /*e700*/  MOV R0, UR47 ;  /* 0x0000002f00007c02 */ /* 0x000fe20008000f00 */
[----:B------:R-:W-:Y:S05]  /*e710*/  WARPSYNC.ALL ;  /* 0x0000000000007948 */ /* 0x000fea0003800000 */
[----:B------:R-:W-:Y:S01]  /*e720*/  ISETP.GT.U32.AND P0, PT, R0, 0x1, PT ;  /* 0x000000010000780c */ /* 0x000fe20003f04070 */
[----:B------:R2:W-:Y:S01]  /*e730*/  STTM.x32 tmem[UR41], R24 ;  /* 0x00000018000079ed */ /* 0x0005e200082c0029 */
[----:B------:R-:W3:Y:S11]  /*e740*/  FENCE.VIEW.ASYNC.T ;  /* 0x00000000000073c6 */ /* 0x000ef60000000200 */
[----:B------:R-:W-:Y:S05]  /*e750*/  @P0 BRA `(.L_x_247) ;  /* 0x0000000000080947 */ /* 0x000fea0003800000 */
[----:B------:R-:W-:Y:S05]  /*e760*/  BPT.TRAP 0x1 ;  /* 0x000000040000795c */ /* 0x000fea0000300000 */
[----:B------:R-:W-:Y:S05]  /*e770*/  BPT.TRAP 0x1 ;  /* 0x000000040000795c */ /* 0x000fea0000300000 */
.L_x_247:
[----:B------:R-:W-:Y:S02]  /*e780*/  UPRMT UR4, UR38, 0x654, UR42 ;  /* 0x0000065426047896 */ /* 0x000fe4000800002a */
[----:B------:R-:W-:Y:S02]  /*e790*/  UISETP.NE.AND UP0, UPT, UR57, URZ, UPT ;  /* 0x000000ff3900728c */ /* 0x000fe4000bf05270 */
[----:B------:R-:W-:-:S04]  /*e7a0*/  ULOP3.LUT UR40, UR40, 0x1, URZ, 0x3c, !UPT ;  /* 0x0000000128287892 */ /* 0x000fc8000f8e3cff */
[----:B------:R-:W-:Y:S01]  /*e7b0*/  USEL UR53, UR40, UR53, UP0 ;  /* 0x0000003528357287 */ /* 0x000fe20008000000 */
[----:B---3--:R-:W-:Y:S01]  /*e7c0*/  SYNCS.ARRIVE.TRANS64.RED.A1T0 RZ, [UR4], RZ ;  /* 0x000000ffffff79a7 */ /* 0x008fe20008100404 */
[----:B------:R-:W-:Y:S02]  /*e7d0*/  USEL UR56, UR56, UR40, UP0 ;  /* 0x0000002838387287 */ /* 0x000fe40008000000 */
[----:B------:R-:W-:-:S09]  /*e7e0*/  UISETP.NE.AND UP0, UPT, UR50, URZ, UPT ;  /* 0x000000ff3200728c */ /* 0x000fd2000bf05270 */
[----:B------:R-:W-:Y:S05]  /*e7f0*/  BRA.U UP0, `(.L_x_248) ;  /* 0x0000000100047547 */ /* 0x000fea000b800000 */
[----:B------:R-:W-:Y:S05]  /*e800*/  BPT.TRAP 0x1 ;  /* 0x000000040000795c */ /* 0x000fea0000300000 */
.L_x_248:
[----:B------:R-:W-:Y:S01]  /*e810*/  MOV R0, UR39 ;  /* 0x0000002700007c02 */ /* 0x000fe20008000f00 */
[----:B-1----:R-:W-:Y:S01]  /*e820*/  FADD2 R2, R108.F32x2.HI_LO, RZ.F32 ;  /* 0x000000ff6c02724b */ /* 0x002fe20000200000 */
[----:B------:R-:W-:Y:S01]  /*e830*/  FSETP.NEU.AND P1, PT, R92, R93, PT ;  /* 0x0000005d5c00720b */ /* 0x000fe20003f2d000 */
[----:B------:R-:W-:Y:S01]  /*e840*/  FADD2 R8, R104.F32x2.HI_LO, RZ.F32 ;  /* 0x000000ff6808724b */ /* 0x000fe20000200000 */
[----:B------:R-:W-:Y:S01]  /*e850*/  SHF.L.U32 R0, R0, 0x1f, RZ ;  /* 0x0000001f00007819 */ /* 0x000fe200000006ff */
[----:B------:R-:W-:Y:S02]  /*e860*/  FADD2 R4, R2.F32x2.HI_LO, R100.F32x2.HI_LO ;  /* 0x000000640204724b */ /* 0x000fe40000000000 */
[----:B------:R-:W-:Y:S01]  /*e870*/  FADD2 R6, R102.F32x2.HI_LO, RZ.F32 ;  /* 0x000000ff6606724b */ /* 0x000fe20000200000 */
[----:B------:R-:W1:Y:S01]  /*e880*/  SYNCS.PHASECHK.TRANS64.TRYWAIT P2, [UR49], R0 ;  /* 0x00000000ff0075a7 */ /* 0x000e620008041131 */
[----:B------:R-:W-:Y:S02]  /*e890*/  FADD2 R2, R8.F32x2.HI_LO, R98.F32x2.HI_LO ;  /* 0x000000620802724b */ /* 0x000fe40000000000 */
[----:B------:R-:W-:-:S02]  /*e8a0*/  FADD2 R8, R6.F32x2.HI_LO, R96.F32x2.HI_LO ;  /* 0x000000600608724b */ /* 0x000fc40000000000 */
[----:B------:R-:W-:Y:S02]  /*e8b0*/  FADD2 R6, R4.F32x2.HI_LO, R90.F32x2.HI_LO ;  /* 0x0000005a0406724b */ /* 0x000fe40000000000 */
[----:B------:R-:W-:Y:S01]  /*e8c0*/  FADD2 R10, R2.F32x2.HI_LO, R88.F32x2.HI_LO ;  /* 0x00000058020a724b */ /* 0x000fe20000000000 */
[----:B-1----:R-:W-:Y:S06]  /*e8d0*/  @!P2 BRA `(.L_x_249) ;  /* 0x0000004400e0a947 */ /* 0x002fec0003800000 */
.L_x_420:
[----:B------:R-:W-:Y:S01]  /*e8e0*/  BSSY.RECONVERGENT B0, `(.L_x_250) ;  /* 0x000000a000007945 */ /* 0x000fe20003800200 */
[----:B-1----:R-:W-:-:S03]  /*e8f0*/  MOV R0, 0x3f000000 ;  /* 0x3f00000000007802 */ /* 0x002fc60000000f00 */
[----:B------:R-:W-:Y:S05]  /*e900*/  @!P1 BRA `(.L_x_251) ;  /* 0x00000000001c9947 */ /* 0x000fea0003800000 */
[----:B------:R-:W-:-:S04]  /*e910*/  FADD R0, -R93, R92 ;  /* 0x0000005c5d007221 */ /* 0x000fc80000000100 */
[----:B------:R-:W-:-:S05]  /*e920*/  FMUL R0, R0, UR37 ;  /* 0x0000002500007c20 */ /* 0x000fca0008400000 */
[----:B------:R-:W-:-:S13]  /*e930*/  FSETP.GEU.AND P1, PT, R0, -126, PT ;  /* 0xc2fc00000000780b */ /* 0x000fda0003f2e000 */
[----:B------:R-:W-:-:S06]  /*e940*/  @!P1 FMUL R0, R0, 0.5 ;  /* 0x3f00000000009820 */ /* 0x000fcc0000400000 */
[----:B------:R-:W1:Y:S02]  /*e950*/  MUFU.EX2 R0, R0 ;  /* 0x0000000000007308 */ /* 0x000e640000000800 */
[----:B-1----:R-:W-:-:S04]  /*e960*/  @!P1 FMUL R0, R0, R0 ;  /* 0x0000000000009220 */ /* 0x002fc80000400000 */
[----:B------:R-:W-:Y:S02]  /*e970*/  FMUL R0, R0, 0.5 ;  /* 0x3f00000000007820 */ /* 0x000fe40000400000 */
.L_x_251:
[----:B------:R-:W-:Y:S05]  /*e980*/  BSYNC.RECONVERGENT B0 ;  /* 0x0000000000007941 */ /* 0x000fea0003800200 */
.L_x_250:
[----:B------:R-:W-:Y:S01]  /*e990*/  FMUL R0, R0, R116 ;  /* 0x0000007400007220 */ /* 0x000fe20000400000 */
[----:B------:R-:W-:Y:S01]  /*e9a0*/  FADD2 R4, R8.F32x2.HI_LO, R94.F32x2.HI_LO ;  /* 0x0000005e0804724b */ /* 0x000fe20000000000 */
[----:B------:R-:W-:Y:S01]  /*e9b0*/  UISETP.NE.AND UP0, UPT, UR52, URZ, UPT ;  /* 0x000000ff3400728c */ /* 0x000fe2000bf05270 */
[----:B------:R-:W-:Y:S02]  /*e9c0*/  FADD2 R6, R6.F32x2.HI_LO, R82.F32x2.HI_LO ;  /* 0x000000520606724b */ /* 0x000fe40000000000 */
[----:B------:R-:W-:Y:S02]  /*e9d0*/  FADD2 R2, R0.F32, R114.F32x2.HI_LO ;  /* 0x000000720002724b */ /* 0x000fe40000040000 */
[----:B------:R-:W-:Y:S02]  /*e9e0*/  FADD2 R8, R10.F32x2.HI_LO, R84.F32x2.HI_LO ;  /* 0x000000540a08724b */ /* 0x000fe40000000000 */
[----:B------:R-:W-:Y:S02]  /*e9f0*/  FADD2 R2, R2.F32x2.HI_LO, R112.F32x2.HI_LO ;  /* 0x000000700202724b */ /* 0x000fe40000000000 */
[----:B------:R-:W-:-:S02]  /*ea00*/  FADD2 R10, R4.F32x2.HI_LO, R86.F32x2.HI_LO ;  /* 0x00000056040a724b */ /* 0x000fc40000000000 */
[----:B------:R-:W-:Y:S02]  /*ea10*/  FADD2 R2, R2.F32x2.HI_LO, R110.F32x2.HI_LO ;  /* 0x0000006e0202724b */ /* 0x000fe40000000000 */
[----:B------:R-:W-:Y:S02]  /*ea20*/  FADD2 R4, R6.F32x2.HI_LO, R76.F32x2.HI_LO ;  /* 0x0000004c0604724b */ /* 0x000fe40000000000 */
[----:B------:R-:W-:Y:S02]  /*ea30*/  FADD2 R2, R2.F32x2.HI_LO, R106.F32x2.HI_LO ;  /* 0x0000006a0202724b */ /* 0x000fe40000000000 */
        /* <DEDUP_REMOVED lines=16> */
[----:B------:R-:W-:-:S04]  /*eb40*/  FADD2 R4, R6.F32x2.HI_LO, R10.F32x2.HI_LO ;  /* 0x0000000a0604724b */ /* 0x000fc80000000000 */
[----:B------:R-:W-:-:S04]  /*eb50*/  FADD2 R2, R4.F32x2.HI_LO, R2.F32x2.HI_LO ;  /* 0x000000020402724b */ /* 0x000fc80000000000 */
[----:B------:R-:W-:Y:S01]  /*eb60*/  FADD R116, R2, R3 ;  /* 0x0000000302747221 */ /* 0x000fe20000000000 */
[----:B------:R-:W-:Y:S06]  /*eb70*/  BRA.U UP0, `(.L_x_252) ;  /* 0x00000001006c7547 */ /* 0x000fec000b800000 */
[----:B------:R-:W-:Y:S05]  /*eb80*/  @P0 BRA `(.L_x_253) ;  /* 0x0000000000040947 */ /* 0x000fea0003800000 */
[----:B------:R-:W-:Y:S05]  /*eb90*/  BPT.TRAP 0x1 ;  /* 0x000000040000795c */ /* 0x000fea0000300000 */
.L_x_253:
[----:B------:R-:W-:Y:S01]  /*eba0*/  IMAD.U32 R0, RZ, RZ, UR40 ;  /* 0x00000028ff007e24 */ /* 0x000fe2000f8e00ff */
[----:B------:R-:W-:-:S04]  /*ebb0*/  ISETP.NE.AND P0, PT, R120, R121, PT ;  /* 0x000000797800720c */ /* 0x000fc80003f05270 */
[----:B------:R-:W-:-:S04]  /*ebc0*/  SHF.L.U32 R0, R0, 0x1f, RZ ;  /* 0x0000001f00007819 */ /* 0x000fc800000006ff */
[----:B------:R-:W1:Y:S02]  /*ebd0*/  SYNCS.PHASECHK.TRANS64.TRYWAIT P1, [UR46], R0 ;  /* 0x00000000ff0075a7 */ /* 0x000e64000802112e */
[----:B-1----:R-:W-:Y:S05]  /*ebe0*/  @!P1 BRA `(.L_x_254) ;  /* 0x0000004400349947 */ /* 0x002fea0003800000 */
.L_x_421:
        /* <DEDUP_REMOVED lines=17> */
.L_x_255:
[----:B------:R-:W-:Y:S05]  /*ed00*/  WARPSYNC.ALL ;  /* 0x0000000000007948 */ /* 0x000fea0003800000 */
[----:B------:R-:W-:-:S13]  /*ed10*/  R2UR UR4, R118 ;  /* 0x00000000760472ca */ /* 0x000fda00000e0000 */
[----:B------:R3:W-:Y:S02]  /*ed20*/  STTM.x2 tmem[UR4], R116 ;  /* 0x00000074000079ed */ /* 0x0007e400080c0004 */
.L_x_252:
[----:B------:R-:W-:Y:S01]  /*ed30*/  UIADD3 UR4, UPT, UPT, UR52, 0x1, URZ ;  /* 0x0000000134047890 */ /* 0x000fe2000fffe0ff */
[----:B------:R-:W-:Y:S01]  /*ed40*/  MOV R92, R117 ;  /* 0x00000075005c7202 */ /* 0x000fe20000000f00 */
[----:B------:R-:W-:Y:S02]  /*ed50*/  UIADD3 UR52, UPT, UPT, UR52, -0x1, URZ ;  /* 0xffffffff34347890 */ /* 0x000fe4000fffe0ff */
[----:B------:R-:W-:-:S09]  /*ed60*/  UISETP.GT.AND UP0, UPT, UR4, 0x1, UPT ;  /* 0x000000010400788c */ /* 0x000fd2000bf04270 */
[----:B------:R-:W-:Y:S05]  /*ed70*/  BRA.U UP0, `(.L_x_256) ;  /* 0xffffffdd00147547 */ /* 0x000fea000b83ffff */
.L_x_238:
[----:B------:R-:W-:-:S09]  /*ed80*/  UISETP.NE.AND UP0, UPT, UR50, URZ, UPT ;  /* 0x000000ff3200728c */ /* 0x000fd2000bf05270 */
[----:B------:R-:W-:Y:S05]  /*ed90*/  BRA.U UP0, `(.L_x_257) ;  /* 0x0000000100047547 */ /* 0x000fea000b800000 */
[----:B------:R-:W-:Y:S05]  /*eda0*/  BPT.TRAP 0x1 ;  /* 0x000000040000795c */ /* 0x000fea0000300000 */
.L_x_257:
[----:B------:R-:W-:Y:S01]  /*edb0*/  SYNCS.ARRIVE.TRANS64.A1T0 RZ, [UR45], RZ ;  /* 0x000000ffffff79a7 */ /* 0x000fe2000810002d */
[----:B------:R-:W-:-:S04]  /*edc0*/  UISETP.NE.AND UP1, UPT, UR57, URZ, UPT ;  /* 0x000000ff3900728c */ /* 0x000fc8000bf25270 */
[----:B------:R-:W-:-:S04]  /*edd0*/  USEL UR5, UR54, UR55, UP1 ;  /* 0x0000003736057287 */ /* 0x000fc80008800000 */
[----:B------:R-:W-:Y:S01]  /*ede0*/  ULOP3.LUT UR5, UR5, 0x1, URZ, 0x3c, !UPT ;  /* 0x0000000105057892 */ /* 0x000fe2000f8e3cff */
[----:B------:R-:W-:Y:S11]  /*edf0*/  BRA.U UP0, `(.L_x_258) ;  /* 0x0000000100047547 */ /* 0x000ff6000b800000 */
[----:B------:R-:W-:Y:S05]  /*ee00*/  BPT.TRAP 0x1 ;  /* 0x000000040000795c */ /* 0x000fea0000300000 */
.L_x_258:
[----:B-1----:R-:W-:Y:S01]  /*ee10*/  MOV R0, UR5 ;  /* 0x0000000500007c02 */ /* 0x002fe20008000f00 */
[----:B------:R-:W-:-:S03]  /*ee20*/  UISETP.GT.U32.AND UP0, UPT, UR47, 0x1, UPT ;  /* 0x000000012f00788c */ /* 0x000fc6000bf04070 */
[----:B------:R-:W-:-:S04]  /*ee30*/  SHF.L.U32 R0, R0, 0x1f, RZ ;  /* 0x0000001f00007819 */ /* 0x000fc800000006ff */
[----:B------:R-:W1:Y:S02]  /*ee40*/  SYNCS.PHASECHK.TRANS64.TRYWAIT P0, [UR49], R0 ;  /* 0x00000000ff0075a7 */ /* 0x000e640008001131 */
[----:B-1----:R-:W-:Y:S05]  /*ee50*/  @!P0 BRA `(.L_x_259) ;  /* 0x0000004000b08947 */ /* 0x002fea0003800000 */
.L_x_422:
[----:B------:R-:W-:Y:S05]  /*ee60*/  BRA.U UP0, `(.L_x_260) ;  /* 0x0000000100087547 */ /* 0x000fea000b800000 */
[----:B------:R-:W-:Y:S05]  /*ee70*/  BPT.TRAP 0x1 ;  /* 0x000000040000795c */ /* 0x000fea0000300000 */
[----:B------:R-:W-:Y:S05]  /*ee80*/  BPT.TRAP 0x1 ;  /* 0x000000040000795c */ /* 0x000fea0000300000 */
.L_x_260:
[----:B------:R-:W-:Y:S02]  /*ee90*/  UPRMT UR4, UR38, 0x654, UR42 ;  /* 0x0000065426047896 */ /* 0x000fe4000800002a */
[----:B------:R-:W-:-:S04]  /*eea0*/  UISETP.NE.AND UP0, UPT, UR57, URZ, UPT ;  /* 0x000000ff3900728c */ /* 0x000fc8000bf05270 */
[----:B------:R-:W-:Y:S02]  /*eeb0*/  USEL UR55, UR55, UR5, UP0 ;  /* 0x0000000537377287 */ /* 0x000fe40008000000 */
[----:B------:R-:W-:Y:S01]  /*eec0*/  USEL UR54, UR5, UR54, UP0 ;  /* 0x0000003605367287 */ /* 0x000fe20008000000 */
[----:B------:R-:W-:Y:S01]  /*eed0*/  SYNCS.ARRIVE.TRANS64.RED.A1T0 RZ, [UR4], RZ ;  /* 0x000000ffffff79a7 */ /* 0x000fe20008100404 */
[----:B------:R-:W-:-:S04]  /*eee0*/  USEL UR4, UR53, UR56, UP0 ;  /* 0x0000003835047287 */ /* 0x000fc80008000000 */
[----:B------:R-:W-:-:S04]  /*eef0*/  ULOP3.LUT UR4, UR4, 0x1, URZ, 0x3c, !UPT ;  /* 0x0000000104047892 */ /* 0x000fc8000f8e3cff */
[----:B------:R-:W-:Y:S02]  /*ef00*/  USEL UR53, UR4, UR53, UP0 ;  /* 0x0000003504357287 */ /* 0x000fe40008000000 */
[----:B------:R-:W-:-:S12]  /*ef10*/  USEL UR56, UR56, UR4, UP0 ;  /* 0x0000000438387287 */ /* 0x000fd80008000000 */
.L_x_235:
[----:B------:R-:W4:Y:S01]  /*ef20*/  LDCU UR4, c[0x0][0x900] ;  /* 0x00012000ff0477ac */ /* 0x000f220008000800 */
[----:B------:R-:W-:-:S04]  /*ef30*/  UIADD3 UR36, UPT, UPT, UR51, UR36, URZ ;  /* 0x0000002433247290 */ /* 0x000fc8000fffe0ff */
[----:B----4-:R-:W-:-:S09]  /*ef40*/  UISETP.GE.AND UP0, UPT, UR36, UR4, UPT ;  /* 0x000000042400728c */ /* 0x010fd2000bf06270 */
[----:B------:R-:W-:Y:S05]  /*ef50*/  BRA.U !UP0, `(.L_x_261) ;  /* 0xffffffd908207547 */ /* 0x000fea000b83ffff */
[----:B------:R-:W-:Y:S05]  /*ef60*/  EXIT ;  /* 0x000000000000794d */ /* 0x000fea0003800000 */
.L_x_26:
[----:B------:R-:W-:-:S05]  /*ef70*/  IMAD.MOV.U32 R2, RZ, RZ, -0x4 ;  /* 0xfffffffcff027424 */ /* 0x000fca00078e00ff */
[----:B------:R-:W-:-:S05]  /*ef80*/  VIADDMNMX.U32 R0, R0, R2, 0x2, PT ;  /* 0x0000000200007446 */ /* 0x000fca0003800002 */
[----:B------:R-:W-:-:S04]  /*ef90*/  IMAD.SHL.U32 R0, R0, 0x4, RZ ;  /* 0x0000000400007824 */ /* 0x000fc800078e00ff */
[----:B------:R-:W1:Y:S02]  /*efa0*/  LDC R2, c[0x2][R0] ;  /* 0x0080000000027b82 */ /* 0x000e640000000800 */
[----:B-1----:R-:W-:-:S04]  /*efb0*/  SHF.R.S32.HI R3, RZ, 0x1f, R2 ;  /* 0x0000001fff037819 */ /* 0x002fc80000011402 */
.L_x_475:
[----:B------:R-:W-:Y:S05]  /*efc0*/  BRX R2 -0xefd0                                                                                                                                                                                                                                                                                                                                                                                                                                                                                                                                                                                         (*"BRANCH_TARGETS .L_x_476,.L_x_477,.L_x_478"*) ;  /* 0xffffff10020c7949 */ /* 0x000fea000383ffff */
.L_x_478:
[----:B------:R-:W-:-:S08]  /*efd0*/  NOP ;  /* 0x0000000000007918 */ /* 0x000fd00000000000 */
[----:B------:R-:W-:-:S00]  /*efe0*/  USETMAXREG.DEALLOC.CTAPOOL 0x18 ;  /* 0x00000018000079c8 */ /* 0x000fc000080e0500 */
[----:B------:R-:W-:Y:S05]  /*eff0*/  EXIT ;  /* 0x000000000000794d */ /* 0x000fea0003800000 */
.L_x_476:
[----:B------:R-:W-:-:S08]  /*f000*/  NOP ;  /* 0x0000000000007918 */ /* 0x000fd00000000000 */
[----:B------:R-:W1:-:S00]  /*f010*/  USETMAXREG.DEALLOC.CTAPOOL 0x20 ;  /* 0x00000020000079c8 */ /* 0x000e4000080e0500 */
[----:B-1----:R-:W1:Y:S02]  /*f020*/  LDC R0, c[0x0][0x900] ;  /* 0x00024000ff007b82 */ /* 0x002e640000000800 */
[----:B-1----:R-:W-:-:S13]  /*f030*/  ISETP.LE.AND P1, PT, R0, UR36, PT ;  /* 0x0000002400007c0c */ /* 0x002fda000bf23270 */
[----:B------:R-:W-:Y:S05]  /*f040*/  @P1 EXIT ;  /* 0x000000000000194d */ /* 0x000fea0003800000 */
[----:B------:R-:W-:Y:S01]  /*f050*/  HFMA2 R4, -RZ, RZ, 0, 5.9604644775390625e-08 ;  /* 0x00000001ff047431 */ /* 0x000fe200000001ff */
[----:B------:R-:W-:Y:S01]  /*f060*/  PLOP3.LUT P5, PT, P5, P6, PT, 0xf8, 0x8f ;  /* 0x00000000008f781c */ /* 0x000fe20002fadf70 */
[----:B------:R-:W1:Y:S01]  /*f070*/  LDCU.64 UR4, c[0x0][0x348] ;  /* 0x00006900ff0477ac */ /* 0x000e620008000a00 */
[----:B------:R-:W-:Y:S01]  /*f080*/  UPLOP3.LUT UP1, UPT, UP2, UP3, UPT, 0xf8, 0x8f ;  /* 0x00000000008f789c */ /* 0x000fe20001727f70 */
[----:B------:R-:W-:Y:S01]  /*f090*/  UMOV UR15, 0x1 ;  /* 0x00000001000f7882 */ /* 0x000fe20000000000 */
[----:B------:R-:W-:-:S09]  /*f0a0*/  UMOV UR22, URZ ;  /* 0x000000ff00167c82 */ /* 0x000fd20008000000 */
.L_x_359:
[----:B--2---:R-:W2:Y:S01]  /*f0b0*/  LDCU.64 UR6, c[0x0][0x908] ;  /* 0x00012100ff0677ac */ /* 0x004ea20008000a00 */
[----:B------:R-:W3:Y:S01]  /*f0c0*/  LDCU UR10, c[0x0][0x904] ;  /* 0x00012080ff0a77ac */ /* 0x000ee20008000800 */
[----:B------:R-:W4:Y:S01]  /*f0d0*/  LDCU.64 UR8, c[0x0][0x920] ;  /* 0x00012400ff0877ac */ /* 0x000f220008000a00 */
[----:B------:R-:W5:Y:S01]  /*f0e0*/  LDCU UR14, c[0x0][0x91c] ;  /* 0x00012380ff0e77ac */ /* 0x000f620008000800 */
[----:B--2---:R-:W-:-:S04]  /*f0f0*/  UIMAD.WIDE.U32 UR12, UR36, UR6, URZ ;  /* 0x00000006240c72a5 */ /* 0x004fc8000f8e00ff */
[----:B------:R-:W-:Y:S02]  /*f100*/  USHF.R.U32.HI UR13, URZ, UR7, UR13 ;  /* 0x00000007ff0d7299 */ /* 0x000fe4000801160d */
[----:B---3--:R-:W-:Y:S01]  /*f110*/  UISETP.NE.AND UP2, UPT, UR10, 0x1, UPT ;  /* 0x000000010a00788c */ /* 0x008fe2000bf45270 */
[----:B------:R-:W2:Y:S03]  /*f120*/  LDCU.64 UR6, c[0x0][0x380] ;  /* 0x00007000ff0677ac */ /* 0x000ea60008000a00 */
[----:B------:R-:W-:Y:S02]  /*f130*/  USEL UR13, UR36, UR13, !UP2 ;  /* 0x0000000d240d7287 */ /* 0x000fe4000d000000 */
[----:B-----5:R-:W-:Y:S02]  /*f140*/  UISETP.NE.AND UP2, UPT, UR14, 0x1, UPT ;  /* 0x000000010e00788c */ /* 0x020fe4000bf45270 */
[----:B----4-:R-:W-:-:S02]  /*f150*/  UIMAD.WIDE.U32 UR16, UR13, UR8, URZ ;  /* 0x000000080d1072a5 */ /* 0x010fc4000f8e00ff */
[----:B------:R-:W-:-:S05]  /*f160*/  UIADD3 UR8, UPT, UPT, -UR13, URZ, URZ ;  /* 0x000000ff0d087290 */ /* 0x000fca000fffe1ff */
[----:B------:R-:W-:Y:S02]  /*f170*/  UMOV UR11, UR17 ;  /* 0x00000011000b7c82 */ /* 0x000fe40008000000 */
[----:B------:R-:W-:Y:S02]  /*f180*/  USHF.R.U32.HI UR9, URZ, UR9, UR11 ;  /* 0x00000009ff097299 */ /* 0x000fe4000801160b */
[----:B------:R-:W-:Y:S02]  /*f190*/  UIMAD UR11, UR10, UR8, UR36 ;  /* 0x000000080a0b72a4 */ /* 0x000fe4000f8e0224 */
[----:B------:R-:W-:Y:S02]  /*f1a0*/  USEL UR12, UR13, UR9, !UP2 ;  /* 0x000000090d0c7287 */ /* 0x000fe4000d000000 */
[----:B--2---:R-:W-:Y:S02]  /*f1b0*/  UISETP.NE.AND UP2, UPT, UR7, URZ, UPT ;  /* 0x000000ff0700728c */ /* 0x004fe4000bf45270 */
[----:B------:R-:W-:-:S02]  /*f1c0*/  USHF.L.U32 UR11, UR11, 0x8, URZ ;  /* 0x000000080b0b7899 */ /* 0x000fc400080006ff */
[----:B------:R-:W-:Y:S02]  /*f1d0*/  UIADD3 UR8, UPT, UPT, -UR12, URZ, URZ ;  /* 0x000000ff0c087290 */ /* 0x000fe4000fffe1ff */
[----:B------:R-:W-:Y:S02]  /*f1e0*/  UISETP.GE.OR UP2, UPT, UR11, UR6, !UP2 ;  /* 0x000000060b00728c */ /* 0x000fe4000d746670 */
[----:B------:R-:W-:-:S07]  /*f1f0*/  UIMAD UR14, UR14, UR8, UR13 ;  /* 0x000000080e0e72a4 */ /* 0x000fce000f8e020d */
[----:B-1----:R-:W-:Y:S05]  /*f200*/  BRA.U UP2, `(.L_x_262) ;  /* 0x00000029021c7547 */ /* 0x002fea000b800000 */
[----:B------:R-:W2:Y:S01]  /*f210*/  LDCU UR6, c[0x0][0x38c] ;  /* 0x00007180ff0677ac */ /* 0x000ea20008000800 */
[----:B------:R-:W-:Y:S01]  /*f220*/  BSSY.RECONVERGENT B0, `(.L_x_263) ;  /* 0x000002a000007945 */ /* 0x000fe20003800200 */
[----:B------:R-:W3:Y:S01]  /*f230*/  LDCU.64 UR8, c[0x0][0x910] ;  /* 0x00012200ff0877ac */ /* 0x000ee20008000a00 */
[----:B------:R-:W4:Y:S01]  /*f240*/  LDCU UR10, c[0x0][0x918] ;  /* 0x00012300ff0a77ac */ /* 0x000f220008000800 */
[----:B--2---:R-:W-:Y:S01]  /*f250*/  IMAD.U32 R0, RZ, RZ, UR6 ;  /* 0x00000006ff007e24 */ /* 0x004fe2000f8e00ff */
[----:B---3--:R-:W-:-:S04]  /*f260*/  UIMAD.WIDE.U32 UR16, UR12, UR9, URZ ;  /* 0x000000090c1072a5 */ /* 0x008fc8000f8e00ff */
[----:B------:R-:W-:Y:S01]  /*f270*/  IABS R0, R0 ;  /* 0x0000000000007213 */ /* 0x000fe20000000000 */
[----:B------:R-:W-:-:S03]  /*f280*/  UISETP.NE.AND UP2, UPT, UR8, 0x1, UPT ;  /* 0x000000010800788c */ /* 0x000fc6000bf45270 */
[----:B------:R-:W2:Y:S01]  /*f290*/  I2F.RP R2, R0 ;  /* 0x0000000000027306 */ /* 0x000ea20000209400 */
[----:B------:R-:W-:Y:S02]  /*f2a0*/  UMOV UR9, UR17 ;  /* 0x0000001100097c82 */ /* 0x000fe40008000000 */
[----:B----4-:R-:W-:-:S04]  /*f2b0*/  USHF.R.U32.HI UR9, URZ, UR10, UR9 ;  /* 0x0000000aff097299 */ /* 0x010fc80008011609 */
[----:B------:R-:W-:Y:S02]  /*f2c0*/  USEL UR9, UR12, UR9, !UP2 ;  /* 0x000000090c097287 */ /* 0x000fe4000d000000 */
[----:B------:R-:W-:Y:S02]  /*f2d0*/  UISETP.NE.AND UP2, UPT, UR6, URZ, UPT ;  /* 0x000000ff0600728c */ /* 0x000fe4000bf45270 */
[----:B------:R-:W-:Y:S01]  /*f2e0*/  UIADD3 UR9, UPT, UPT, -UR9, URZ, URZ ;  /* 0x000000ff09097290 */ /* 0x000fe2000fffe1ff */
[----:B--2---:R-:W2:Y:S03]  /*f2f0*/  MUFU.RCP R2, R2 ;  /* 0x0000000200027308 */ /* 0x004ea60000001000 */
[----:B------:R-:W-:-:S04]  /*f300*/  UIMAD UR12, UR8, UR9, UR12 ;  /* 0x00000009080c72a4 */ /* 0x000fc8000f8e020c */
[----:B------:R-:W-:-:S04]  /*f310*/  ULOP3.LUT UR8, UR12, UR6, URZ, 0x3c, !UPT ;  /* 0x000000060c087292 */ /* 0x000fc8000f8e3cff */
[----:B------:R-:W-:Y:S01]  /*f320*/  UISETP.GE.AND UP3, UPT, UR8, URZ, UPT ;  /* 0x000000ff0800728c */ /* 0x000fe2000bf66270 */
[----:B--2---:R-:W-:-:S04]  /*f330*/  IADD3 R2, PT, PT, R2, 0xffffffe, RZ ;  /* 0x0ffffffe02027810 */ /* 0x004fc80007ffe0ff */
[----:B------:R-:W2:Y:S02]  /*f340*/  F2I.FTZ.U32.TRUNC.NTZ R3, R2 ;  /* 0x0000000200037305 */ /* 0x000ea4000021f000 */
[----:B--2---:R-:W-:-:S05]  /*f350*/  IMAD.MOV R2, RZ, RZ, -R3 ;  /* 0x000000ffff027224 */ /* 0x004fca00078e0a03 */
[----:B------:R-:W-:Y:S01]  /*f360*/  MOV R6, R2 ;  /* 0x0000000200067202 */ /* 0x000fe20000000f00 */
[----:B------:R-:W-:-:S04]  /*f370*/  IMAD.U32 R2, RZ, RZ, UR12 ;  /* 0x0000000cff027e24 */ /* 0x000fc8000f8e00ff */
[----:B------:R-:W-:Y:S01]  /*f380*/  IMAD R6, R6, R0, RZ ;  /* 0x0000000006067224 */ /* 0x000fe200078e02ff */
[----:B------:R-:W-:Y:S01]  /*f390*/  IABS R5, R2 ;  /* 0x0000000200057213 */ /* 0x000fe20000000000 */
[----:B------:R-:W-:-:S05]  /*f3a0*/  HFMA2 R2, -RZ, RZ, 0, 0 ;  /* 0x00000000ff027431 */ /* 0x000fca00000001ff */
[----:B------:R-:W-:-:S04]  /*f3b0*/  IMAD.HI.U32 R2, R3, R6, R2 ;  /* 0x0000000603027227 */ /* 0x000fc800078e0002 */
[----:B------:R-:W-:-:S04]  /*f3c0*/  IMAD.MOV.U32 R3, RZ, RZ, R5 ;  /* 0x000000ffff037224 */ /* 0x000fc800078e0005 */
[----:B------:R-:W-:-:S05]  /*f3d0*/  IMAD.HI.U32 R2, R2, R3, RZ ;  /* 0x0000000302027227 */ /* 0x000fca00078e00ff */
[----:B------:R-:W-:-:S05]  /*f3e0*/  IADD3 R5, PT, PT, -R2, RZ, RZ ;  /* 0x000000ff02057210 */ /* 0x000fca0007ffe1ff */
[----:B------:R-:W-:-:S05]  /*f3f0*/  IMAD R3, R0, R5, R3 ;  /* 0x0000000500037224 */ /* 0x000fca00078e0203 */
[----:B------:R-:W-:-:S13]  /*f400*/  ISETP.GT.U32.AND P1, PT, R0, R3, PT ;  /* 0x000000030000720c */ /* 0x000fda0003f24070 */
[----:B------:R-:W-:Y:S01]  /*f410*/  @!P1 IMAD.IADD R3, R3, 0x1, -R0 ;  /* 0x0000000103039824 */ /* 0x000fe200078e0a00 */
[----:B------:R-:W-:-:S04]  /*f420*/  @!P1 IADD3 R2, PT, PT, R2, 0x1, RZ ;  /* 0x0000000102029810 */ /* 0x000fc80007ffe0ff */
[----:B------:R-:W-:-:S13]  /*f430*/  ISETP.GE.U32.AND P2, PT, R3, R0, PT ;  /* 0x000000000300720c */ /* 0x000fda0003f46070 */
[----:B------:R-:W-:-:S05]  /*f440*/  @P2 VIADD R2, R2, 0x1 ;  /* 0x0000000102022836 */ /* 0x000fca0000000000 */
[----:B------:R-:W-:-:S13]  /*f450*/  R2UR UR13, R2 ;  /* 0x00000000020d72ca */ /* 0x000fda00000e0000 */
[----:B------:R-:W-:Y:S02]  /*f460*/  @!UP3 UIADD3 UR13, UPT, UPT, -UR13, URZ, URZ ;  /* 0x000000ff0d0db290 */ /* 0x000fe4000fffe1ff */
[----:B------:R-:W-:-:S04]  /*f470*/  @!UP2 ULOP3.LUT UR13, URZ, UR6, URZ, 0x33, !UPT ;  /* 0x00000006ff0da292 */ /* 0x000fc8000f8e33ff */
[----:B------:R-:W-:-:S04]  /*f480*/  UIADD3 UR8, UPT, UPT, -UR13, URZ, URZ ;  /* 0x000000ff0d087290 */ /* 0x000fc8000fffe1ff */
[----:B------:R-:W-:Y:S01]  /*f490*/  UIMAD UR12, UR6, UR8, UR12 ;  /* 0x00000008060c72a4 */ /* 0x000fe2000f8e020c */
[----:B------:R-:W-:Y:S11]  /*f4a0*/  @!P3 BRA `(.L_x_264) ;  /* 0x000000000004b947 */ /* 0x000ff60003800000 */
[----:B-1----:R-:W-:Y:S05]  /*f4b0*/  BPT.TRAP 0x1 ;  /* 0x000000040000795c */ /* 0x002fea0000300000 */
.L_x_264:
[----:B-1----:R-:W-:Y:S05]  /*f4c0*/  BSYNC.RECONVERGENT B0 ;  /* 0x0000000000007941 */ /* 0x002fea0003800200 */
.L_x_263:
[----:B------:R-:W1:Y:S01]  /*f4d0*/  S2UR UR8, SR_CgaCtaId ;  /* 0x00000000000879c3 */ /* 0x000e620000008800 */
[----:B------:R-:W-:Y:S01]  /*f4e0*/  UMOV UR6, 0x400 ;  /* 0x0000040000067882 */ /* 0x000fe20000000000 */
[----:B------:R-:W-:Y:S02]  /*f4f0*/  SHF.L.U32 R0, R4, 0x1f, RZ ;  /* 0x0000001f04007819 */ /* 0x000fe400000006ff */
[----:B------:R-:W-:Y:S01]  /*f500*/  @!P0 MOV R2, 0x4000 ;  /* 0x0000400000028802 */ /* 0x000fe20000000f00 */
[----:B-1----:R-:W-:-:S09]  /*f510*/  ULEA UR8, UR8, UR6, 0x18 ;  /* 0x0000000608087291 */ /* 0x002fd2000f8ec0ff */
[----:B------:R-:W1:Y:S02]  /*f520*/  SYNCS.PHASECHK.TRANS64.TRYWAIT P1, [UR8+0x16010], R0 ;  /* 0x01601000ff0075a7 */ /* 0x000e640008021108 */
[----:B-1----:R-:W-:Y:S05]  /*f530*/  @!P1 BRA `(.L_x_265) ;  /* 0x0000003c00109947 */ /* 0x002fea0003800000 */
.L_x_424:
[----:B------:R2:W-:Y:S01]  /*f540*/  @!P0 SYNCS.ARRIVE.TRANS64 RZ, [UR8+0x16000], R2 ;  /* 0x01600002ffff89a7 */ /* 0x0005e20008000008 */
[----:B------:R-:W-:Y:S04]  /*f550*/  BSSY.RECONVERGENT B0, `(.L_x_266) ;  /* 0x0000003000007945 */ /* 0x000fe80003800200 */
[----:B------:R-:W-:Y:S05]  /*f560*/  @!P5 BRA `(.L_x_267) ;  /* 0x000000000004d947 */ /* 0x000fea0003800000 */
[----:B------:R-:W-:Y:S05]  /*f570*/  BPT.TRAP 0x1 ;  /* 0x000000040000795c */ /* 0x000fea0000300000 */
.L_x_267:
[----:B------:R-:W-:Y:S05]  /*f580*/  BSYNC.RECONVERGENT B0 ;  /* 0x0000000000007941 */ /* 0x000fea0003800200 */
.L_x_266:
[----:B------:R-:W3:Y:S01]  /*f590*/  S2R R6, SR_TID.X ;  /* 0x0000000000067919 */ /* 0x000ee20000002100 */
[----:B------:R-:W-:Y:S01]  /*f5a0*/  BSSY.RECONVERGENT B0, `(.L_x_268) ;  /* 0x0000005000007945 */ /* 0x000fe20003800200 */
[----:B---3--:R-:W-:-:S04]  /*f5b0*/  LOP3.LUT P2, RZ, R6, 0x1f, RZ, 0xc0, !PT ;  /* 0x0000001f06ff7812 */ /* 0x008fc8000784c0ff */
[----:B------:R-:W-:-:S13]  /*f5c0*/  PLOP3.LUT P2, PT, P2, P0, PT, 0x8f, 0xf8 ;  /* 0x0000000000f8781c */ /* 0x000fda0001741177 */
[----:B------:R-:W-:Y:S05]  /*f5d0*/  @P2 BRA `(.L_x_269) ;  /* 0x0000000000042947 */ /* 0x000fea0003800000 */
[----:B------:R-:W-:Y:S05]  /*f5e0*/  BPT.TRAP 0x1 ;  /* 0x000000040000795c */ /* 0x000fea0000300000 */
.L_x_269:
[----:B------:R-:W-:Y:S05]  /*f5f0*/  BSYNC.RECONVERGENT B0 ;  /* 0x0000000000007941 */ /* 0x000fea0003800200 */
.L_x_268:
[----:B------:R-:W-:Y:S02]  /*f600*/  UIADD3 UR18, UP2, UPT, UR4, 0x80, URZ ;  /* 0x0000008004127890 */ /* 0x000fe4000ff5e0ff */
[----:B------:R-:W-:Y:S02]  /*f610*/  UIADD3 UR9, UPT, UPT, UR8, 0x16000, URZ ;  /* 0x0001600008097890 */ /* 0x000fe4000fffe0ff */
[----:B------:R-:W-:Y:S01]  /*f620*/  UIADD3.X UR19, UPT, UPT, URZ, UR5, URZ, UP2, !UPT ;  /* 0x00000005ff137290 */ /* 0x000fe200097fe4ff */
[----:B------:R-:W-:Y:S01]  /*f630*/  UMOV UR16, 0x0 ;  /* 0x0000000000107882 */ /* 0x000fe20000000000 */
[----:B------:R-:W-:Y:S01]  /*f640*/  UMOV UR17, 0x10000000 ;  /* 0x1000000000117882 */ /* 0x000fe20000000000 */
[----:B------:R-:W-:-:S06]  /*f650*/  UMOV UR10, URZ ;  /* 0x000000ff000a7c82 */ /* 0x000fcc0008000000 */
[----:B------:R3:W-:Y:S02]  /*f660*/  UTMALDG.5D [UR8], [UR18], desc[UR16] ;  /* 0x00001008120075b4 */ /* 0x0007e40008021000 */
[----:B---3--:R-:W-:Y:S05]  /*f670*/  BRA.U !UP0, `(.L_x_270) ;  /* 0x0000000108047547 */ /* 0x008fea000b800000 */
[----:B------:R-:W-:Y:S05]  /*f680*/  BPT.TRAP 0x1 ;  /* 0x000000040000795c */ /* 0x000fea0000300000 */
.L_x_270:
[----:B------:R-:W-:Y:S01]  /*f690*/  ULEA UR17, UR22, UR8, 0x3 ;  /* 0x0000000816117291 */ /* 0x000fe2000f8e18ff */
[----:B--2---:R-:W-:Y:S01]  /*f6a0*/  IMAD.U32 R2, RZ, RZ, UR15 ;  /* 0x0000000fff027e24 */ /* 0x004fe2000f8e00ff */
[----:B-1----:R-:W-:-:S04]  /*f6b0*/  @!P0 MOV R3, 0x2000 ;  /* 0x0000200000038802 */ /* 0x002fc80000000f00 */
[----:B------:R-:W-:-:S04]  /*f6c0*/  SHF.L.U32 R2, R2, 0x1f, RZ ;  /* 0x0000001f02027819 */ /* 0x000fc800000006ff */
[----:B------:R-:W1:Y:S02]  /*f6d0*/  SYNCS.PHASECHK.TRANS64.TRYWAIT P1, [UR17+0x16038], R2 ;  /* 0x01603802ff0075a7 */ /* 0x000e640008021111 */
[----:B-1----:R-:W-:Y:S05]  /*f6e0*/  @!P1 BRA `(.L_x_271) ;  /* 0x0000003800bc9947 */ /* 0x002fea0003800000 */
.L_x_426:
[----:B------:R2:W-:Y:S01]  /*f6f0*/  @!P0 SYNCS.ARRIVE.TRANS64 RZ, [UR17+0x16020], R3 ;  /* 0x01602003ffff89a7 */ /* 0x0005e20008000011 */
[----:B------:R-:W-:Y:S05]  /*f700*/  BRA.U !UP1, `(.L_x_272) ;  /* 0x0000000109047547 */ /* 0x000fea000b800000 */
[----:B------:R-:W-:Y:S05]  /*f710*/  BPT.TRAP 0x1 ;  /* 0x000000040000795c */ /* 0x000fea0000300000 */
.L_x_272:
[----:B--2---:R-:W-:Y:S01]  /*f720*/  LOP3.LUT P1, R3, R6, 0x1f, RZ, 0xc0, !PT ;  /* 0x0000001f06037812 */ /* 0x004fe2000782c0ff */
[----:B------:R-:W-:Y:S03]  /*f730*/  BSSY.RECONVERGENT B0, `(.L_x_273) ;  /* 0x0000004000007945 */ /* 0x000fe60003800200 */
[----:B------:R-:W-:-:S13]  /*f740*/  PLOP3.LUT P1, PT, P1, P0, PT, 0x8f, 0xf8 ;  /* 0x0000000000f8781c */ /* 0x000fda0000f21177 */
[----:B------:R-:W-:Y:S05]  /*f750*/  @P1 BRA `(.L_x_274) ;  /* 0x0000000000041947 */ /* 0x000fea0003800000 */
[----:B------:R-:W-:Y:S05]  /*f760*/  BPT.TRAP 0x1 ;  /* 0x000000040000795c */ /* 0x000fea0000300000 */
.L_x_274:
[----:B------:R-:W-:Y:S05]  /*f770*/  BSYNC.RECONVERGENT B0 ;  /* 0x0000000000007941 */ /* 0x000fea0003800200 */
.L_x_273:
[----:B------:R-:W-:Y:S01]  /*f780*/  ULEA UR16, UR22, UR8, 0xd ;  /* 0x0000000816107291 */ /* 0x000fe2000f8e68ff */
[----:B------:R-:W-:Y:S01]  /*f790*/  BSSY.RECONVERGENT B0, `(.L_x_275) ;  /* 0x0000013000007945 */ /* 0x000fe20003800200 */
[----:B------:R-:W-:Y:S02]  /*f7a0*/  UIADD3 UR26, UP2, UPT, UR4, 0x180, URZ ;  /* 0x00000180041a7890 */ /* 0x000fe4000ff5e0ff */
[----:B------:R-:W-:Y:S02]  /*f7b0*/  UIADD3 UR6, UPT, UPT, UR22, 0x1, URZ ;  /* 0x0000000116067890 */ /* 0x000fe4000fffe0ff */
[----:B------:R-:W-:Y:S02]  /*f7c0*/  UIADD3 UR17, UPT, UPT, UR17, 0x16020, URZ ;  /* 0x0001602011117890 */ /* 0x000fe4000fffe0ff */
[----:B------:R-:W-:Y:S02]  /*f7d0*/  UIADD3 UR16, UPT, UPT, UR16, 0x8000, URZ ;  /* 0x0000800010107890 */ /* 0x000fe4000fffe0ff */
[----:B------:R-:W-:-:S02]  /*f7e0*/  UIADD3.X UR27, UPT, UPT, URZ, UR5, URZ, UP2, !UPT ;  /* 0x00000005ff1b7290 */ /* 0x000fc400097fe4ff */
[----:B------:R-:W-:Y:S01]  /*f7f0*/  UISETP.NE.AND UP2, UPT, UR6, 0x3, UPT ;  /* 0x000000030600788c */ /* 0x000fe2000bf45270 */
[----:B------:R-:W-:Y:S01]  /*f800*/  UMOV UR24, 0x0 ;  /* 0x0000000000187882 */ /* 0x000fe20000000000 */
[----:B------:R-:W-:Y:S02]  /*f810*/  UMOV UR25, 0x10000000 ;  /* 0x1000000000197882 */ /* 0x000fe40000000000 */
[----:B------:R-:W-:Y:S01]  /*f820*/  USEL UR9, URZ, 0x1, UP2 ;  /* 0x00000001ff097887 */ /* 0x000fe20009000000 */
[----:B------:R-:W-:Y:S01]  /*f830*/  UMOV UR18, URZ ;  /* 0x000000ff00127c82 */ /* 0x000fe20008000000 */
[----:B------:R-:W-:Y:S01]  /*f840*/  UMOV UR19, URZ ;  /* 0x000000ff00137c82 */ /* 0x000fe20008000000 */
[----:B------:R-:W-:Y:S01]  /*f850*/  UMOV UR20, UR13 ;  /* 0x0000000d00147c82 */ /* 0x000fe20008000000 */
[----:B------:R-:W-:Y:S01]  /*f860*/  UMOV UR21, UR14 ;  /* 0x0000000e00157c82 */ /* 0x000fe20008000000 */
[----:B------:R-:W-:Y:S01]  /*f870*/  USEL UR6, UR6, URZ, UP2 ;  /* 0x000000ff06067287 */ /* 0x000fe20009000000 */
[----:B------:R2:W-:Y:S01]  /*f880*/  UTMALDG.4D [UR16], [UR26], desc[UR24] ;  /* 0x000018101a0075b4 */ /* 0x0005e20008019000 */
[----:B------:R-:W-:Y:S01]  /*f890*/  ULOP3.LUT UR15, UR15, UR9, URZ, 0x3c, !UPT ;  /* 0x000000090f0f7292 */ /* 0x000fe2000f8e3cff */
[----:B--2---:R-:W-:Y:S06]  /*f8a0*/  @!P3 BRA `(.L_x_276) ;  /* 0x000000000004b947 */ /* 0x004fec0003800000 */
[----:B------:R-:W-:Y:S05]  /*f8b0*/  BPT.TRAP 0x1 ;  /* 0x000000040000795c */ /* 0x000fea0000300000 */
.L_x_276:
[----:B------:R-:W-:Y:S05]  /*f8c0*/  BSYNC.RECONVERGENT B0 ;  /* 0x0000000000007941 */ /* 0x000fea0003800200 */
.L_x_275:
[----:B------:R-:W2:Y:S01]  /*f8d0*/  SYNCS.PHASECHK.TRANS64.TRYWAIT P1, [UR8+0x16018], R0 ;  /* 0x01601800ff0075a7 */ /* 0x000ea20008021108 */
[----:B-1----:R-:W-:Y:S01]  /*f8e0*/  @!P0 MOV R2, 0x4000 ;  /* 0x0000400000028802 */ /* 0x002fe20000000f00 */
[----:B--2---:R-:W-:Y:S06]  /*f8f0*/  @!P1 BRA `(.L_x_277) ;  /* 0x0000003800509947 */ /* 0x004fec0003800000 */
.L_x_428:
[----:B------:R2:W-:Y:S01]  /*f900*/  @!P0 SYNCS.ARRIVE.TRANS64 RZ, [UR8+0x16008], R2 ;  /* 0x01600802ffff89a7 */ /* 0x0005e20008000008 */
[----:B------:R-:W-:Y:S04]  /*f910*/  BSSY.RECONVERGENT B0, `(.L_x_278) ;  /* 0x0000003000007945 */ /* 0x000fe80003800200 */
[----:B------:R-:W-:Y:S05]  /*f920*/  @!P5 BRA `(.L_x_279) ;  /* 0x000000000004d947 */ /* 0x000fea0003800000 */
[----:B------:R-:W-:Y:S05]  /*f930*/  BPT.TRAP 0x1 ;  /* 0x000000040000795c */ /* 0x000fea0000300000 */
.L_x_279:
[----:B------:R-:W-:Y:S05]  /*f940*/  BSYNC.RECONVERGENT B0 ;  /* 0x0000000000007941 */ /* 0x000fea0003800200 */
.L_x_278:
[----:B------:R-:W-:Y:S01]  /*f950*/  ISETP.EQ.OR P1, PT, R3, RZ, P0 ;  /* 0x000000ff0300720c */ /* 0x000fe20000722670 */
[----:B------:R-:W-:-:S12]  /*f960*/  BSSY.RECONVERGENT B0, `(.L_x_280) ;  /* 0x0000003000007945 */ /* 0x000fd80003800200 */
[----:B------:R-:W-:Y:S05]  /*f970*/  @P1 BRA `(.L_x_281) ;  /* 0x0000000000041947 */ /* 0x000fea0003800000 */
[----:B------:R-:W-:Y:S05]  /*f980*/  BPT.TRAP 0x1 ;  /* 0x000000040000795c */ /* 0x000fea0000300000 */
.L_x_281:
[----:B------:R-:W-:Y:S05]  /*f990*/  BSYNC.RECONVERGENT B0 ;  /* 0x0000000000007941 */ /* 0x000fea0003800200 */
.L_x_280:
[----:B------:R-:W-:Y:S02]  /*f9a0*/  UIADD3 UR10, UP2, UPT, UR4, 0x80, URZ ;  /* 0x00000080040a7890 */ /* 0x000fe4000ff5e0ff */
[----:B------:R-:W-:Y:S02]  /*f9b0*/  UIADD3 UR19, UPT, UPT, UR11, 0x80, URZ ;  /* 0x000000800b137890 */ /* 0x000fe4000fffe0ff */
[----:B------:R-:W-:Y:S02]  /*f9c0*/  UIADD3 UR16, UPT, UPT, UR8, 0x4000, URZ ;  /* 0x0000400008107890 */ /* 0x000fe4000fffe0ff */
[----:B------:R-:W-:Y:S02]  /*f9d0*/  UIADD3 UR17, UPT, UPT, UR8, 0x16008, URZ ;  /* 0x0001600808117890 */ /* 0x000fe4000fffe0ff */
[----:B------:R-:W-:Y:S01]  /*f9e0*/  UIADD3.X UR11, UPT, UPT, URZ, UR5, URZ, UP2, !UPT ;  /* 0x00000005ff0b7290 */ /* 0x000fe200097fe4ff */
[----:B------:R-:W-:Y:S01]  /*f9f0*/  UMOV UR24, 0x0 ;  /* 0x0000000000187882 */ /* 0x000fe20000000000 */
[----:B------:R-:W-:Y:S01]  /*fa00*/  UMOV UR25, 0x10000000 ;  /* 0x1000000000197882 */ /* 0x000fe20000000000 */
[----:B------:R-:W-:Y:S01]  /*fa10*/  UMOV UR18, URZ ;  /* 0x000000ff00127c82 */ /* 0x000fe20008000000 */
[----:B------:R-:W-:Y:S01]  /*fa20*/  UMOV UR20, UR12 ;  /* 0x0000000c00147c82 */ /* 0x000fe20008000000 */
[----:B------:R-:W-:Y:S01]  /*fa30*/  UMOV UR21, UR13 ;  /* 0x0000000d00157c82 */ /* 0x000fe20008000000 */
[----:B------:R-:W-:-:S03]  /*fa40*/  UMOV UR22, UR14 ;  /* 0x0000000e00167c82 */ /* 0x000fc60008000000 */
[----:B------:R3:W-:Y:S02]  /*fa50*/  UTMALDG.5D [UR16], [UR10], desc[UR24] ;  /* 0x000018100a0075b4 */ /* 0x0007e40008021000 */
[----:B---3--:R-:W-:Y:S05]  /*fa60*/  BRA.U !UP0, `(.L_x_282) ;  /* 0x0000000108047547 */ /* 0x008fea000b800000 */
[----:B------:R-:W-:Y:S05]  /*fa70*/  BPT.TRAP 0x1 ;  /* 0x000000040000795c */ /* 0x000fea0000300000 */
.L_x_282:
[----:B------:R-:W-:Y:S01]  /*fa80*/  ULEA UR17, UR6, UR8, 0x3 ;  /* 0x0000000806117291 */ /* 0x000fe2000f8e18ff */
[----:B-1----:R-:W-:Y:S01]  /*fa90*/  IMAD.U32 R0, RZ, RZ, UR15 ;  /* 0x0000000fff007e24 */ /* 0x002fe2000f8e00ff */
[----:B--2---:R-:W-:-:S04]  /*faa0*/  @!P0 MOV R2, 0x2000 ;  /* 0x0000200000028802 */ /* 0x004fc80000000f00 */
[----:B------:R-:W-:-:S04]  /*fab0*/  SHF.L.U32 R0, R0, 0x1f, RZ ;  /* 0x0000001f00007819 */ /* 0x000fc800000006ff */
[----:B------:R-:W1:Y:S02]  /*fac0*/  SYNCS.PHASECHK.TRANS64.TRYWAIT P1, [UR17+0x16038], R0 ;  /* 0x01603800ff0075a7 */ /* 0x000e640008021111 */
[----:B-1----:R-:W-:Y:S05]  /*fad0*/  @!P1 BRA `(.L_x_283) ;  /* 0x0000003400f09947 */ /* 0x002fea0003800000 */
.L_x_430:
[----:B------:R2:W-:Y:S01]  /*fae0*/  @!P0 SYNCS.ARRIVE.TRANS64 RZ, [UR17+0x16020], R2 ;  /* 0x01602002ffff89a7 */ /* 0x0005e20008000011 */
[----:B------:R-:W-:Y:S05]  /*faf0*/  BRA.U !UP1, `(.L_x_284) ;  /* 0x0000000109047547 */ /* 0x000fea000b800000 */
[----:B------:R-:W-:Y:S05]  /*fb00*/  BPT.TRAP 0x1 ;  /* 0x000000040000795c */ /* 0x000fea0000300000 */
.L_x_284:
[----:B------:R-:W-:Y:S04]  /*fb10*/  BSSY.RECONVERGENT B0, `(.L_x_285) ;  /* 0x0000003000007945 */ /* 0x000fe80003800200 */
[----:B------:R-:W-:Y:S05]  /*fb20*/  @P2 BRA `(.L_x_286) ;  /* 0x0000000000042947 */ /* 0x000fea0003800000 */
[----:B------:R-:W-:Y:S05]  /*fb30*/  BPT.TRAP 0x1 ;  /* 0x000000040000795c */ /* 0x000fea0000300000 */
.L_x_286:
[----:B------:R-:W-:Y:S05]  /*fb40*/  BSYNC.RECONVERGENT B0 ;  /* 0x0000000000007941 */ /* 0x000fea0003800200 */
.L_x_285:
[----:B------:R-:W-:Y:S01]  /*fb50*/  ULEA UR16, UR6, UR8, 0xd ;  /* 0x0000000806107291 */ /* 0x000fe2000f8e68ff */
[----:B------:R-:W-:Y:S01]  /*fb60*/  LOP3.LUT R4, R4, 0x1, RZ, 0x3c, !PT ;  /* 0x0000000104047812 */ /* 0x000fe200078e3cff */
[----:B------:R-:W-:Y:S02]  /*fb70*/  UIADD3 UR24, UP2, UPT, UR4, 0x280, URZ ;  /* 0x0000028004187890 */ /* 0x000fe4000ff5e0ff */
[----:B------:R-:W-:Y:S02]  /*fb80*/  UIADD3 UR17, UPT, UPT, UR17, 0x16020, URZ ;  /* 0x0001602011117890 */ /* 0x000fe4000fffe0ff */
[----:B------:R-:W-:Y:S02]  /*fb90*/  UIADD3 UR16, UPT, UPT, UR16, 0x8000, URZ ;  /* 0x0000800010107890 */ /* 0x000fe4000fffe0ff */
[----:B------:R-:W-:Y:S01]  /*fba0*/  UIADD3.X UR25, UPT, UPT, URZ, UR5, URZ, UP2, !UPT ;  /* 0x00000005ff197290 */ /* 0x000fe200097fe4ff */
[----:B------:R-:W-:Y:S01]  /*fbb0*/  UMOV UR10, 0x0 ;  /* 0x00000000000a7882 */ /* 0x000fe20000000000 */
[----:B------:R-:W-:Y:S01]  /*fbc0*/  UMOV UR11, 0x10000000 ;  /* 0x10000000000b7882 */ /* 0x000fe20000000000 */
[----:B------:R-:W-:Y:S01]  /*fbd0*/  UMOV UR18, URZ ;  /* 0x000000ff00127c82 */ /* 0x000fe20008000000 */
[----:B------:R-:W-:Y:S01]  /*fbe0*/  UMOV UR19, URZ ;  /* 0x000000ff00137c82 */ /* 0x000fe20008000000 */
[----:B------:R-:W-:Y:S01]  /*fbf0*/  UMOV UR20, UR13 ;  /* 0x0000000d00147c82 */ /* 0x000fe20008000000 */
[----:B------:R-:W-:Y:S01]  /*fc00*/  UMOV UR21, UR14 ;  /* 0x0000000e00157c82 */ /* 0x000fe20008000000 */
[----:B------:R-:W-:-:S02]  /*fc10*/  UIADD3 UR6, UPT, UPT, UR6, 0x1, URZ ;  /* 0x0000000106067890 */ /* 0x000fc4000fffe0ff */
[----:B------:R3:W-:Y:S02]  /*fc20*/  UTMALDG.4D [UR16], [UR24], desc[UR10] ;  /* 0x00000a10180075b4 */ /* 0x0007e40008019000 */
[----:B------:R-:W-:-:S04]  /*fc30*/  UISETP.NE.AND UP2, UPT, UR6, 0x3, UPT ;  /* 0x000000030600788c */ /* 0x000fc8000bf45270 */
[----:B------:R-:W-:Y:S02]  /*fc40*/  USEL UR9, URZ, 0x1, UP2 ;  /* 0x00000001ff097887 */ /* 0x000fe40009000000 */
[----:B------:R-:W-:Y:S02]  /*fc50*/  USEL UR22, UR6, URZ, UP2 ;  /* 0x000000ff06167287 */ /* 0x000fe40009000000 */
[----:B------:R-:W-:Y:S02]  /*fc60*/  UISETP.GE.AND UP2, UPT, UR7, 0x41, UPT ;  /* 0x000000410700788c */ /* 0x000fe4000bf46270 */
[----:B------:R-:W-:-:S07]  /*fc70*/  ULOP3.LUT UR15, UR15, UR9, URZ, 0x3c, !UPT ;  /* 0x000000090f0f7292 */ /* 0x000fce000f8e3cff */
[----:B---3--:R-:W-:Y:S05]  /*fc80*/  BRA.U !UP2, `(.L_x_262) ;  /* 0x0000001d0a7c7547 */ /* 0x008fea000b800000 */
[----:B------:R-:W-:-:S04]  /*fc90*/  UIADD3 UR7, UPT, UPT, UR7, 0x3f, URZ ;  /* 0x0000003f07077890 */ /* 0x000fc8000fffe0ff */
[----:B------:R-:W-:-:S04]  /*fca0*/  USHF.R.S32.HI UR6, URZ, 0x1f, UR7 ;  /* 0x0000001fff067899 */ /* 0x000fc80008011407 */
[----:B------:R-:W-:-:S04]  /*fcb0*/  ULEA.HI UR7, UR6, UR7, URZ, 0x6 ;  /* 0x0000000706077291 */ /* 0x000fc8000f8f30ff */
[----:B------:R-:W-:-:S04]  /*fcc0*/  USHF.R.S32.HI UR7, URZ, 0x6, UR7 ;  /* 0x00000006ff077899 */ /* 0x000fc80008011407 */
[----:B------:R-:W-:-:S04]  /*fcd0*/  UISETP.LT.AND UP2, UPT, UR7, 0x2, UPT ;  /* 0x000000020700788c */ /* 0x000fc8000bf41270 */
[----:B------:R-:W-:-:S04]  /*fce0*/  USEL UR6, UR7, 0x2, UP2 ;  /* 0x0000000207067887 */ /* 0x000fc80009000000 */
[----:B------:R-:W-:-:S04]  /*fcf0*/  UIADD3 UR6, UPT, UPT, UR7, -UR6, URZ ;  /* 0x8000000607067290 */ /* 0x000fc8000fffe0ff */
[----:B------:R-:W-:Y:S02]  /*fd00*/  UISETP.GE.U32.AND UP2, UPT, UR6, 0x3, UPT ;  /* 0x000000030600788c */ /* 0x000fe4000bf46070 */
[----:B------:R-:W-:-:S03]  /*fd10*/  UIADD3 UR9, UPT, UPT, UR6, 0x1, URZ ;  /* 0x0000000106097890 */ /* 0x000fc6000fffe0ff */
[----:B------:R-:W-:Y:S01]  /*fd20*/  UMOV UR6, 0x1 ;  /* 0x0000000100067882 */ /* 0x000fe20000000000 */
[----:B------:R-:W-:-:S03]  /*fd30*/  ULOP3.LUT UR7, UR9, 0x3, URZ, 0xc0, !UPT ;  /* 0x0000000309077892 */ /* 0x000fc6000f8ec0ff */
[----:B------:R-:W-:Y:S09]  /*fd40*/  BRA.U !UP2, `(.L_x_287) ;  /* 0x000000110a307547 */ /* 0x000ff2000b800000 */
[----:B------:R-:W-:Y:S01]  /*fd50*/  ULOP3.LUT UR9, UR9, 0xfffffffc, URZ, 0xc0, !UPT ;  /* 0xfffffffc09097892 */ /* 0x000fe2000f8ec0ff */
[----:B------:R-:W-:-:S11]  /*fd60*/  UMOV UR6, 0x1 ;  /* 0x0000000100067882 */ /* 0x000fd60000000000 */
.L_x_328:
[----:B------:R-:W-:Y:S05]  /*fd70*/  BRA.U !UP0, `(.L_x_288) ;  /* 0x0000000108047547 */ /* 0x000fea000b800000 */
[----:B------:R-:W-:Y:S05]  /*fd80*/  BPT.TRAP 0x1 ;  /* 0x000000040000795c */ /* 0x000fea0000300000 */
.L_x_288:
[----:B------:R-:W3:Y:S01]  /*fd90*/  S2UR UR8, SR_CgaCtaId ;  /* 0x00000000000879c3 */ /* 0x000ee20000008800 */
[----:B------:R-:W-:Y:S01]  /*fda0*/  UMOV UR10, 0x400 ;  /* 0x00000400000a7882 */ /* 0x000fe20000000000 */
[----:B-1----:R-:W-:Y:S01]  /*fdb0*/  IMAD.U32 R0, RZ, RZ, UR15 ;  /* 0x0000000fff007e24 */ /* 0x002fe2000f8e00ff */
[----:B--2---:R-:W-:-:S04]  /*fdc0*/  @!P0 MOV R2, 0x2000 ;  /* 0x0000200000028802 */ /* 0x004fc80000000f00 */
[----:B------:R-:W-:Y:S01]  /*fdd0*/  SHF.L.U32 R0, R0, 0x1f, RZ ;  /* 0x0000001f00007819 */ /* 0x000fe200000006ff */
[----:B---3--:R-:W-:-:S04]  /*fde0*/  ULEA UR8, UR8, UR10, 0x18 ;  /* 0x0000000a08087291 */ /* 0x008fc8000f8ec0ff */
[----:B------:R-:W-:-:S09]  /*fdf0*/  ULEA UR17, UR22, UR8, 0x3 ;  /* 0x0000000816117291 */ /* 0x000fd2000f8e18ff */
[----:B------:R-:W1:Y:S02]  /*fe00*/  SYNCS.PHASECHK.TRANS64.TRYWAIT P1, [UR17+0x16038], R0 ;  /* 0x01603800ff0075a7 */ /* 0x000e640008021111 */
[----:B-1----:R-:W-:Y:S05]  /*fe10*/  @!P1 BRA `(.L_x_289) ;  /* 0x0000003400389947 */ /* 0x002fea0003800000 */
.L_x_432:
[----:B------:R2:W-:Y:S01]  /*fe20*/  @!P0 SYNCS.ARRIVE.TRANS64 RZ, [UR17+0x16020], R2 ;  /* 0x01602002ffff89a7 */ /* 0x0005e20008000011 */
[----:B------:R-:W-:Y:S05]  /*fe30*/  BRA.U !UP1, `(.L_x_290) ;  /* 0x0000000109047547 */ /* 0x000fea000b800000 */
[----:B------:R-:W-:Y:S05]  /*fe40*/  BPT.TRAP 0x1 ;  /* 0x000000040000795c */ /* 0x000fea0000300000 */
.L_x_290:
[----:B-1----:R-:W1:Y:S01]  /*fe50*/  S2R R0, SR_TID.X ;  /* 0x0000000000007919 */ /* 0x002e620000002100 */
[----:B------:R-:W-:Y:S01]  /*fe60*/  BSSY.RECONVERGENT B0, `(.L_x_291) ;  /* 0x0000005000007945 */ /* 0x000fe20003800200 */
[----:B-1----:R-:W-:-:S04]  /*fe70*/  LOP3.LUT P2, RZ, R0, 0x1f, RZ, 0xc0, !PT ;  /* 0x0000001f00ff7812 */ /* 0x002fc8000784c0ff */
[----:B------:R-:W-:-:S13]  /*fe80*/  PLOP3.LUT P2, PT, P2, P0, PT, 0x8f, 0xf8 ;  /* 0x0000000000f8781c */ /* 0x000fda0001741177 */
[----:B------:R-:W-:Y:S05]  /*fe90*/  @P2 BRA `(.L_x_292) ;  /* 0x0000000000042947 */ /* 0x000fea0003800000 */
[----:B------:R-:W-:Y:S05]  /*fea0*/  BPT.TRAP 0x1 ;  /* 0x000000040000795c */ /* 0x000fea0000300000 */
.L_x_292:
[----:B------:R-:W-:Y:S05]  /*feb0*/  BSYNC.RECONVERGENT B0 ;  /* 0x0000000000007941 */ /* 0x000fea0003800200 */
.L_x_291:
[----:B------:R-:W-:Y:S02]  /*fec0*/  ULEA UR16, UR22, UR8, 0xd ;  /* 0x0000000816107291 */ /* 0x000fe4000f8e68ff */
[----:B------:R-:W-:Y:S02]  /*fed0*/  UIADD3 UR24, UP2, UPT, UR4, 0x180, URZ ;  /* 0x0000018004187890 */ /* 0x000fe4000ff5e0ff */
[----:B------:R-:W-:Y:S02]  /*fee0*/  USHF.L.U32 UR19, UR6, 0x6, URZ ;  /* 0x0000000606137899 */ /* 0x000fe400080006ff */
        /* <DEDUP_REMOVED lines=8> */
[----:B------:R-:W-:-:S03]  /*ff70*/  UIADD3 UR22, UPT, UPT, UR22, 0x1, URZ ;  /* 0x0000000116167890 */ /* 0x000fc6000fffe0ff */
[----:B------:R1:W-:Y:S01]  /*ff80*/  UTMALDG.4D [UR16], [UR24], desc[UR10] ;  /* 0x00000a10180075b4 */ /* 0x0003e20008019000 */
[----:B------:R-:W-:-:S04]  /*ff90*/  UISETP.NE.AND UP2, UPT, UR22, 0x3, UPT ;  /* 0x000000031600788c */ /* 0x000fc8000bf45270 */
[----:B------:R-:W-:Y:S02]  /*ffa0*/  USEL UR12, URZ, 0x1, UP2 ;  /* 0x00000001ff0c7887 */ /* 0x000fe40009000000 */
[----:B------:R-:W-:Y:S02]  /*ffb0*/  USEL UR22, UR22, URZ, UP2 ;  /* 0x000000ff16167287 */ /* 0x000fe40009000000 */
[----:B------:R-:W-:Y:S01]  /*ffc0*/  ULOP3.LUT UR15, UR15, UR12, URZ, 0x3c, !UPT ;  /* 0x0000000c0f0f7292 */ /* 0x000fe2000f8e3cff */
[----:B-1----:R-:W-:Y:S11]  /*ffd0*/  BRA.U !UP0, `(.L_x_293) ;  /* 0x0000000108047547 */ /* 0x002ff6000b800000 */
[----:B------:R-:W-:Y:S05]  /*ffe0*/  BPT.TRAP 0x1 ;  /* 0x000000040000795c */ /* 0x000fea0000300000 */
.L_x_293:
[----:B------:R-:W-:Y:S01]  /*fff0*/  ULEA UR17, UR22, UR8, 0x3 ;  /* 0x0000000816117291 */ /* 0x000fe2000f8e18ff */
[----:B------:R-:W-:Y:S01]  /*10000*/  IMAD.U32 R0, RZ, RZ, UR15 ;  /* 0x0000000fff007e24 */ /* 0x000fe2000f8e00ff */
[----:B--2---:R-:W-:-:S04]  /*10010*/  @!P0 MOV R2, 0x2000 ;  /* 0x0000200000028802 */ /* 0x004fc80000000f00 */
[----:B------:R-:W-:-:S04]  /*10020*/  SHF.L.U32 R0, R0, 0x1f, RZ ;  /* 0x0000001f00007819 */ /* 0x000fc800000006ff */
[----:B------:R-:W1:Y:S02]  /*10030*/  SYNCS.PHASECHK.TRANS64.TRYWAIT P1, [UR17+0x16038], R0 ;  /* 0x01603800ff0075a7 */ /* 0x000e640008021111 */
[----:B-1----:R-:W-:Y:S05]  /*10040*/  @!P1 BRA `(.L_x_294) ;  /* 0x0000003000c49947 */ /* 0x002fea0003800000 */
.L_x_434:
[----:B------:R2:W-:Y:S01]  /*10050*/  @!P0 SYNCS.ARRIVE.TRANS64 RZ, [UR17+0x16020], R2 ;  /* 0x01602002ffff89a7 */ /* 0x0005e20008000011 */
[----:B------:R-:W-:Y:S05]  /*10060*/  BRA.U !UP1, `(.L_x_295) ;  /* 0x0000000109047547 */ /* 0x000fea000b800000 */
[----:B------:R-:W-:Y:S05]  /*10070*/  BPT.TRAP 0x1 ;  /* 0x000000040000795c */ /* 0x000fea0000300000 */
.L_x_295:
[----:B------:R-:W-:Y:S04]  /*10080*/  BSSY.RECONVERGENT B0, `(.L_x_296) ;  /* 0x0000003000007945 */ /* 0x000fe80003800200 */
[----:B------:R-:W-:Y:S05]  /*10090*/  @P2 BRA `(.L_x_297) ;  /* 0x0000000000042947 */ /* 0x000fea0003800000 */
[----:B------:R-:W-:Y:S05]  /*100a0*/  BPT.TRAP 0x1 ;  /* 0x000000040000795c */ /* 0x000fea0000300000 */
.L_x_297:
[----:B------:R-:W-:Y:S05]  /*100b0*/  BSYNC.RECONVERGENT B0 ;  /* 0x0000000000007941 */ /* 0x000fea0003800200 */
.L_x_296:
        /* <DEDUP_REMOVED lines=17> */
[----:B---3--:R-:W-:Y:S11]  /*101d0*/  BRA.U !UP0, `(.L_x_298) ;  /* 0x0000000108047547 */ /* 0x008ff6000b800000 */
[----:B------:R-:W-:Y:S05]  /*101e0*/  BPT.TRAP 0x1 ;  /* 0x000000040000795c */ /* 0x000fea0000300000 */
.L_x_298:
[----:B------:R-:W-:Y:S01]  /*101f0*/  ULEA UR17, UR22, UR8, 0x3 ;  /* 0x0000000816117291 */ /* 0x000fe2000f8e18ff */
[----:B-1----:R-:W-:Y:S01]  /*10200*/  IMAD.U32 R0, RZ, RZ, UR15 ;  /* 0x0000000fff007e24 */ /* 0x002fe2000f8e00ff */
[----:B--2---:R-:W-:-:S04]  /*10210*/  @!P0 MOV R2, 0x2000 ;  /* 0x0000200000028802 */ /* 0x004fc80000000f00 */
[----:B------:R-:W-:-:S04]  /*10220*/  SHF.L.U32 R0, R0, 0x1f, RZ ;  /* 0x0000001f00007819 */ /* 0x000fc800000006ff */
[----:B------:R-:W1:Y:S02]  /*10230*/  SYNCS.PHASECHK.TRANS64.TRYWAIT P1, [UR17+0x16038], R0 ;  /* 0x01603800ff0075a7 */ /* 0x000e640008021111 */
[----:B-1----:R-:W-:Y:S05]  /*10240*/  @!P1 BRA `(.L_x_299) ;  /* 0x00000030005c9947 */ /* 0x002fea0003800000 */
.L_x_436:
[----:B------:R2:W-:Y:S01]  /*10250*/  @!P0 SYNCS.ARRIVE.TRANS64 RZ, [UR17+0x16020], R2 ;  /* 0x01602002ffff89a7 */ /* 0x0005e20008000011 */
[----:B------:R-:W-:Y:S05]  /*10260*/  BRA.U !UP1, `(.L_x_300) ;  /* 0x0000000109047547 */ /* 0x000fea000b800000 */
[----:B------:R-:W-:Y:S05]  /*10270*/  BPT.TRAP 0x1 ;  /* 0x000000040000795c */ /* 0x000fea0000300000 */
.L_x_300:
[----:B------:R-:W-:Y:S04]  /*10280*/  BSSY.RECONVERGENT B0, `(.L_x_301) ;  /* 0x0000003000007945 */ /* 0x000fe80003800200 */
[----:B------:R-:W-:Y:S05]  /*10290*/  @P2 BRA `(.L_x_302) ;  /* 0x0000000000042947 */ /* 0x000fea0003800000 */
[----:B------:R-:W-:Y:S05]  /*102a0*/  BPT.TRAP 0x1 ;  /* 0x000000040000795c */ /* 0x000fea0000300000 */
.L_x_302:
[----:B------:R-:W-:Y:S05]  /*102b0*/  BSYNC.RECONVERGENT B0 ;  /* 0x0000000000007941 */ /* 0x000fea0003800200 */
.L_x_301:
[----:B------:R-:W-:Y:S02]  /*102c0*/  ULEA UR16, UR22, UR8, 0xd ;  /* 0x0000000816107291 */ /* 0x000fe4000f8e68ff */
[----:B------:R-:W-:Y:S02]  /*102d0*/  UIADD3 UR24, UP2, UPT, UR4, 0x180, URZ ;  /* 0x0000018004187890 */ /* 0x000fe4000ff5e0ff */
[----:B------:R-:W-:Y:S02]  /*102e0*/  ULEA UR19, UR6, 0x40, 0x6 ;  /* 0x0000004006137891 */ /* 0x000fe4000f8e30ff */
        /* <DEDUP_REMOVED lines=16> */
.L_x_303:
[----:B------:R-:W-:Y:S01]  /*103f0*/  ULEA UR17, UR22, UR8, 0x3 ;  /* 0x0000000816117291 */ /* 0x000fe2000f8e18ff */
[----:B-1----:R-:W-:Y:S01]  /*10400*/  IMAD.U32 R0, RZ, RZ, UR15 ;  /* 0x0000000fff007e24 */ /* 0x002fe2000f8e00ff */
[----:B--2---:R-:W-:-:S04]  /*10410*/  @!P0 MOV R2, 0x2000 ;  /* 0x0000200000028802 */ /* 0x004fc80000000f00 */
[----:B------:R-:W-:-:S04]  /*10420*/  SHF.L.U32 R0, R0, 0x1f, RZ ;  /* 0x0000001f00007819 */ /* 0x000fc800000006ff */
[----:B------:R-:W1:Y:S02]  /*10430*/  SYNCS.PHASECHK.TRANS64.TRYWAIT P1, [UR17+0x16038], R0 ;  /* 0x01603800ff0075a7 */ /* 0x000e640008021111 */
[----:B-1----:R-:W-:Y:S05]  /*10440*/  @!P1 BRA `(.L_x_304) ;  /* 0x0000002c00f49947 */ /* 0x002fea0003800000 */
.L_x_438:
[----:B------:R2:W-:Y:S01]  /*10450*/  @!P0 SYNCS.ARRIVE.TRANS64 RZ, [UR17+0x16020], R2 ;  /* 0x01602002ffff89a7 */ /* 0x0005e20008000011 */
[----:B------:R-:W-:Y:S05]  /*10460*/  BRA.U !UP1, `(.L_x_305) ;  /* 0x0000000109047547 */ /* 0x000fea000b800000 */
[----:B------:R-:W-:Y:S05]  /*10470*/  BPT.TRAP 0x1 ;  /* 0x000000040000795c */ /* 0x000fea0000300000 */
.L_x_305:
[----:B------:R-:W-:Y:S04]  /*10480*/  BSSY.RECONVERGENT B0, `(.L_x_306) ;  /* 0x0000003000007945 */ /* 0x000fe80003800200 */
[----:B------:R-:W-:Y:S05]  /*10490*/  @P2 BRA `(.L_x_307) ;  /* 0x0000000000042947 */ /* 0x000fea0003800000 */
[----:B------:R-:W-:Y:S05]  /*104a0*/  BPT.TRAP 0x1 ;  /* 0x000000040000795c */ /* 0x000fea0000300000 */
.L_x_307:
[----:B------:R-:W-:Y:S05]  /*104b0*/  BSYNC.RECONVERGENT B0 ;  /* 0x0000000000007941 */ /* 0x000fea0003800200 */
.L_x_306:
        /* <DEDUP_REMOVED lines=19> */
.L_x_308:
[----:B------:R-:W-:Y:S01]  /*105f0*/  ULEA UR17, UR22, UR8, 0x3 ;  /* 0x0000000816117291 */ /* 0x000fe2000f8e18ff */
[----:B-1----:R-:W-:Y:S01]  /*10600*/  IMAD.U32 R0, RZ, RZ, UR15 ;  /* 0x0000000fff007e24 */ /* 0x002fe2000f8e00ff */
[----:B--2---:R-:W-:-:S04]  /*10610*/  @!P0 MOV R2, 0x2000 ;  /* 0x0000200000028802 */ /* 0x004fc80000000f00 */
[----:B------:R-:W-:-:S04]  /*10620*/  SHF.L.U32 R0, R0, 0x1f, RZ ;  /* 0x0000001f00007819 */ /* 0x000fc800000006ff */
[----:B------:R-:W1:Y:S02]  /*10630*/  SYNCS.PHASECHK.TRANS64.TRYWAIT P1, [UR17+0x16038], R0 ;  /* 0x01603800ff0075a7 */ /* 0x000e640008021111 */
[----:B-1----:R-:W-:Y:S05]  /*10640*/  @!P1 BRA `(.L_x_309) ;  /* 0x0000002c008c9947 */ /* 0x002fea0003800000 */
.L_x_440:
[----:B------:R2:W-:Y:S01]  /*10650*/  @!P0 SYNCS.ARRIVE.TRANS64 RZ, [UR17+0x16020], R2 ;  /* 0x01602002ffff89a7 */ /* 0x0005e20008000011 */
[----:B------:R-:W-:Y:S05]  /*10660*/  BRA.U !UP1, `(.L_x_310) ;  /* 0x0000000109047547 */ /* 0x000fea000b800000 */
[----:B------:R-:W-:Y:S05]  /*10670*/  BPT.TRAP 0x1 ;  /* 0x000000040000795c */ /* 0x000fea0000300000 */
.L_x_310:
[----:B------:R-:W-:Y:S04]  /*10680*/  BSSY.RECONVERGENT B0, `(.L_x_311) ;  /* 0x0000003000007945 */ /* 0x000fe80003800200 */
[----:B------:R-:W-:Y:S05]  /*10690*/  @P2 BRA `(.L_x_312) ;  /* 0x0000000000042947 */ /* 0x000fea0003800000 */
[----:B------:R-:W-:Y:S05]  /*106a0*/  BPT.TRAP 0x1 ;  /* 0x000000040000795c */ /* 0x000fea0000300000 */
.L_x_312:
[----:B------:R-:W-:Y:S05]  /*106b0*/  BSYNC.RECONVERGENT B0 ;  /* 0x0000000000007941 */ /* 0x000fea0003800200 */
.L_x_311:
        /* <DEDUP_REMOVED lines=19> */
.L_x_313:
[----:B------:R-:W-:Y:S01]  /*107f0*/  ULEA UR17, UR22, UR8, 0x3 ;  /* 0x0000000816117291 */ /* 0x000fe2000f8e18ff */
[----:B-1----:R-:W-:Y:S01]  /*10800*/  IMAD.U32 R0, RZ, RZ, UR15 ;  /* 0x0000000fff007e24 */ /* 0x002fe2000f8e00ff */
[----:B--2---:R-:W-:-:S04]  /*10810*/  @!P0 MOV R2, 0x2000 ;  /* 0x0000200000028802 */ /* 0x004fc80000000f00 */
[----:B------:R-:W-:-:S04]  /*10820*/  SHF.L.U32 R0, R0, 0x1f, RZ ;  /* 0x0000001f00007819 */ /* 0x000fc800000006ff */
[----:B------:R-:W1:Y:S02]  /*10830*/  SYNCS.PHASECHK.TRANS64.TRYWAIT P1, [UR17+0x16038], R0 ;  /* 0x01603800ff0075a7 */ /* 0x000e640008021111 */
[----:B-1----:R-:W-:Y:S05]  /*10840*/  @!P1 BRA `(.L_x_314) ;  /* 0x0000002c00249947 */ /* 0x002fea0003800000 */
.L_x_442:
[----:B------:R2:W-:Y:S01]  /*10850*/  @!P0 SYNCS.ARRIVE.TRANS64 RZ, [UR17+0x16020], R2 ;  /* 0x01602002ffff89a7 */ /* 0x0005e20008000011 */
[----:B------:R-:W-:Y:S05]  /*10860*/  BRA.U !UP1, `(.L_x_315) ;  /* 0x0000000109047547 */ /* 0x000fea000b800000 */
[----:B------:R-:W-:Y:S05]  /*10870*/  BPT.TRAP 0x1 ;  /* 0x000000040000795c */ /* 0x000fea0000300000 */
.L_x_315:
[----:B------:R-:W-:Y:S04]  /*10880*/  BSSY.RECONVERGENT B0, `(.L_x_316) ;  /* 0x0000003000007945 */ /* 0x000fe80003800200 */
[----:B------:R-:W-:Y:S05]  /*10890*/  @P2 BRA `(.L_x_317) ;  /* 0x0000000000042947 */ /* 0x000fea0003800000 */
[----:B------:R-:W-:Y:S05]  /*108a0*/  BPT.TRAP 0x1 ;  /* 0x000000040000795c */ /* 0x000fea0000300000 */
.L_x_317:
[----:B------:R-:W-:Y:S05]  /*108b0*/  BSYNC.RECONVERGENT B0 ;  /* 0x0000000000007941 */ /* 0x000fea0003800200 */
.L_x_316:
        /* <DEDUP_REMOVED lines=13> */
[----:B------:R-:W-:Y:S02]  /*10990*/  UIADD3 UR10, UPT, UPT, UR6, 0x3, URZ ;  /* 0x00000003060a7890 */ /* 0x000fe4000fffe0ff */
[----:B------:R-:W-:-:S04]  /*109a0*/  UISETP.NE.AND UP2, UPT, UR22, 0x3, UPT ;  /* 0x000000031600788c */ /* 0x000fc8000bf45270 */
[----:B------:R-:W-:Y:S02]  /*109b0*/  USEL UR11, URZ, 0x1, UP2 ;  /* 0x00000001ff0b7887 */ /* 0x000fe40009000000 */
[----:B------:R-:W-:Y:S02]  /*109c0*/  USEL UR22, UR22, URZ, UP2 ;  /* 0x000000ff16167287 */ /* 0x000fe40009000000 */
[----:B------:R-:W-:Y:S01]  /*109d0*/  ULOP3.LUT UR15, UR15, UR11, URZ, 0x3c, !UPT ;  /* 0x0000000b0f0f7292 */ /* 0x000fe2000f8e3cff */
[----:B---3--:R-:W-:Y:S11]  /*109e0*/  BRA.U !UP0, `(.L_x_318) ;  /* 0x0000000108047547 */ /* 0x008ff6000b800000 */
[----:B------:R-:W-:Y:S05]  /*109f0*/  BPT.TRAP 0x1 ;  /* 0x000000040000795c */ /* 0x000fea0000300000 */
.L_x_318:
[----:B------:R-:W-:Y:S01]  /*10a00*/  ULEA UR17, UR22, UR8, 0x3 ;  /* 0x0000000816117291 */ /* 0x000fe2000f8e18ff */
[----:B-1----:R-:W-:Y:S01]  /*10a10*/  IMAD.U32 R0, RZ, RZ, UR15 ;  /* 0x0000000fff007e24 */ /* 0x002fe2000f8e00ff */
[----:B--2---:R-:W-:-:S04]  /*10a20*/  @!P0 MOV R2, 0x2000 ;  /* 0x0000200000028802 */ /* 0x004fc80000000f00 */
[----:B------:R-:W-:-:S04]  /*10a30*/  SHF.L.U32 R0, R0, 0x1f, RZ ;  /* 0x0000001f00007819 */ /* 0x000fc800000006ff */
[----:B------:R-:W1:Y:S02]  /*10a40*/  SYNCS.PHASECHK.TRANS64.TRYWAIT P1, [UR17+0x16038], R0 ;  /* 0x01603800ff0075a7 */ /* 0x000e640008021111 */
[----:B-1----:R-:W-:Y:S05]  /*10a50*/  @!P1 BRA `(.L_x_319) ;  /* 0x0000002800b89947 */ /* 0x002fea0003800000 */
.L_x_444:
[----:B------:R2:W-:Y:S01]  /*10a60*/  @!P0 SYNCS.ARRIVE.TRANS64 RZ, [UR17+0x16020], R2 ;  /* 0x01602002ffff89a7 */ /* 0x0005e20008000011 */
[----:B------:R-:W-:Y:S05]  /*10a70*/  BRA.U !UP1, `(.L_x_320) ;  /* 0x0000000109047547 */ /* 0x000fea000b800000 */
[----:B------:R-:W-:Y:S05]  /*10a80*/  BPT.TRAP 0x1 ;  /* 0x000000040000795c */ /* 0x000fea0000300000 */
.L_x_320:
[----:B------:R-:W-:Y:S04]  /*10a90*/  BSSY.RECONVERGENT B0, `(.L_x_321) ;  /* 0x0000003000007945 */ /* 0x000fe80003800200 */
[----:B------:R-:W-:Y:S05]  /*10aa0*/  @P2 BRA `(.L_x_322) ;  /* 0x0000000000042947 */ /* 0x000fea0003800000 */
[----:B------:R-:W-:Y:S05]  /*10ab0*/  BPT.TRAP 0x1 ;  /* 0x000000040000795c */ /* 0x000fea0000300000 */
.L_x_322:
[----:B------:R-:W-:Y:S05]  /*10ac0*/  BSYNC.RECONVERGENT B0 ;  /* 0x0000000000007941 */ /* 0x000fea0003800200 */
.L_x_321:
        /* <DEDUP_REMOVED lines=19> */
.L_x_323:
[----:B------:R-:W-:Y:S01]  /*10c00*/  ULEA UR17, UR22, UR8, 0x3 ;  /* 0x0000000816117291 */ /* 0x000fe2000f8e18ff */
[----:B-1----:R-:W-:Y:S01]  /*10c10*/  IMAD.U32 R0, RZ, RZ, UR15 ;  /* 0x0000000fff007e24 */ /* 0x002fe2000f8e00ff */
[----:B--2---:R-:W-:-:S04]  /*10c20*/  @!P0 MOV R2, 0x2000 ;  /* 0x0000200000028802 */ /* 0x004fc80000000f00 */
[----:B------:R-:W-:-:S04]  /*10c30*/  SHF.L.U32 R0, R0, 0x1f, RZ ;  /* 0x0000001f00007819 */ /* 0x000fc800000006ff */
[----:B------:R-:W1:Y:S02]  /*10c40*/  SYNCS.PHASECHK.TRANS64.TRYWAIT P1, [UR17+0x16038], R0 ;  /* 0x01603800ff0075a7 */ /* 0x000e640008021111 */
[----:B-1----:R-:W-:Y:S05]  /*10c50*/  @!P1 BRA `(.L_x_324) ;  /* 0x0000002800509947 */ /* 0x002fea0003800000 */
.L_x_446:
[----:B------:R2:W-:Y:S01]  /*10c60*/  @!P0 SYNCS.ARRIVE.TRANS64 RZ, [UR17+0x16020], R2 ;  /* 0x01602002ffff89a7 */ /* 0x0005e20008000011 */
[----:B------:R-:W-:Y:S05]  /*10c70*/  BRA.U !UP1, `(.L_x_325) ;  /* 0x0000000109047547 */ /* 0x000fea000b800000 */
[----:B------:R-:W-:Y:S05]  /*10c80*/  BPT.TRAP 0x1 ;  /* 0x000000040000795c */ /* 0x000fea0000300000 */
.L_x_325:
[----:B------:R-:W-:Y:S04]  /*10c90*/  BSSY.RECONVERGENT B0, `(.L_x_326) ;  /* 0x0000003000007945 */ /* 0x000fe80003800200 */
[----:B------:R-:W-:Y:S05]  /*10ca0*/  @P2 BRA `(.L_x_327) ;  /* 0x0000000000042947 */ /* 0x000fea0003800000 */
[----:B------:R-:W-:Y:S05]  /*10cb0*/  BPT.TRAP 0x1 ;  /* 0x000000040000795c */ /* 0x000fea0000300000 */
.L_x_327:
[----:B------:R-:W-:Y:S05]  /*10cc0*/  BSYNC.RECONVERGENT B0 ;  /* 0x0000000000007941 */ /* 0x000fea0003800200 */
.L_x_326:
        /* <DEDUP_REMOVED lines=17> */
[----:B------:R-:W-:Y:S02]  /*10de0*/  UISETP.NE.AND UP2, UPT, UR10, UR9, UPT ;  /* 0x000000090a00728c */ /* 0x000fe4000bf45270 */
[----:B------:R-:W-:-:S07]  /*10df0*/  ULOP3.LUT UR15, UR15, UR11, URZ, 0x3c, !UPT ;  /* 0x0000000b0f0f7292 */ /* 0x000fce000f8e3cff */
[----:B---3--:R-:W-:Y:S05]  /*10e00*/  BRA.U UP2, `(.L_x_328) ;  /* 0xffffffed02d87547 */ /* 0x008fea000b83ffff */
.L_x_287:
[----:B------:R-:W-:-:S09]  /*10e10*/  UISETP.NE.AND UP2, UPT, UR7, URZ, UPT ;  /* 0x000000ff0700728c */ /* 0x000fd2000bf45270 */
[----:B------:R-:W-:Y:S05]  /*10e20*/  BRA.U !UP2, `(.L_x_262) ;  /* 0x0000000d0a147547 */ /* 0x000fea000b800000 */
[----:B------:R-:W-:Y:S05]  /*10e30*/  BRA.U !UP0, `(.L_x_329) ;  /* 0x0000000108047547 */ /* 0x000fea000b800000 */
[----:B------:R-:W-:Y:S05]  /*10e40*/  BPT.TRAP 0x1 ;  /* 0x000000040000795c */ /* 0x000fea0000300000 */
.L_x_329:
[----:B------:R-:W-:Y:S01]  /*10e50*/  ULEA UR17, UR22, UR8, 0x3 ;  /* 0x0000000816117291 */ /* 0x000fe2000f8e18ff */
[----:B-1----:R-:W-:Y:S01]  /*10e60*/  IMAD.U32 R0, RZ, RZ, UR15 ;  /* 0x0000000fff007e24 */ /* 0x002fe2000f8e00ff */
[----:B--2---:R-:W-:-:S04]  /*10e70*/  @!P0 MOV R2, 0x2000 ;  /* 0x0000200000028802 */ /* 0x004fc80000000f00 */
[----:B------:R-:W-:-:S04]  /*10e80*/  SHF.L.U32 R0, R0, 0x1f, RZ ;  /* 0x0000001f00007819 */ /* 0x000fc800000006ff */
[----:B------:R-:W1:Y:S02]  /*10e90*/  SYNCS.PHASECHK.TRANS64.TRYWAIT P1, [UR17+0x16038], R0 ;  /* 0x01603800ff0075a7 */ /* 0x000e640008021111 */
[----:B-1----:R-:W-:Y:S05]  /*10ea0*/  @!P1 BRA `(.L_x_330) ;  /* 0x0000002400d49947 */ /* 0x002fea0003800000 */
.L_x_448:
[----:B------:R2:W-:Y:S01]  /*10eb0*/  @!P0 SYNCS.ARRIVE.TRANS64 RZ, [UR17+0x16020], R2 ;  /* 0x01602002ffff89a7 */ /* 0x0005e20008000011 */
[----:B------:R-:W-:Y:S05]  /*10ec0*/  BRA.U !UP1, `(.L_x_331) ;  /* 0x0000000109047547 */ /* 0x000fea000b800000 */
[----:B------:R-:W-:Y:S05]  /*10ed0*/  BPT.TRAP 0x1 ;  /* 0x000000040000795c */ /* 0x000fea0000300000 */
.L_x_331:
[----:B------:R-:W-:Y:S04]  /*10ee0*/  BSSY.RECONVERGENT B0, `(.L_x_332) ;  /* 0x0000003000007945 */ /* 0x000fe80003800200 */
[----:B------:R-:W-:Y:S05]  /*10ef0*/  @P2 BRA `(.L_x_333) ;  /* 0x0000000000042947 */ /* 0x000fea0003800000 */
[----:B------:R-:W-:Y:S05]  /*10f00*/  BPT.TRAP 0x1 ;  /* 0x000000040000795c */ /* 0x000fea0000300000 */
.L_x_333:
[----:B------:R-:W-:Y:S05]  /*10f10*/  BSYNC.RECONVERGENT B0 ;  /* 0x0000000000007941 */ /* 0x000fea0003800200 */
.L_x_332:
        /* <DEDUP_REMOVED lines=19> */
.L_x_334:
[----:B------:R-:W-:Y:S01]  /*11050*/  ULEA UR17, UR22, UR8, 0x3 ;  /* 0x0000000816117291 */ /* 0x000fe2000f8e18ff */
[----:B-1----:R-:W-:Y:S01]  /*11060*/  IMAD.U32 R0, RZ, RZ, UR15 ;  /* 0x0000000fff007e24 */ /* 0x002fe2000f8e00ff */
[----:B--2---:R-:W-:-:S04]  /*11070*/  @!P0 MOV R2, 0x2000 ;  /* 0x0000200000028802 */ /* 0x004fc80000000f00 */
[----:B------:R-:W-:-:S04]  /*11080*/  SHF.L.U32 R0, R0, 0x1f, RZ ;  /* 0x0000001f00007819 */ /* 0x000fc800000006ff */
[----:B------:R-:W1:Y:S02]  /*11090*/  SYNCS.PHASECHK.TRANS64.TRYWAIT P1, [UR17+0x16038], R0 ;  /* 0x01603800ff0075a7 */ /* 0x000e640008021111 */
[----:B-1----:R-:W-:Y:S05]  /*110a0*/  @!P1 BRA `(.L_x_335) ;  /* 0x00000024006c9947 */ /* 0x002fea0003800000 */
.L_x_450:
[----:B------:R2:W-:Y:S01]  /*110b0*/  @!P0 SYNCS.ARRIVE.TRANS64 RZ, [UR17+0x16020], R2 ;  /* 0x01602002ffff89a7 */ /* 0x0005e20008000011 */
[----:B------:R-:W-:Y:S05]  /*110c0*/  BRA.U !UP1, `(.L_x_336) ;  /* 0x0000000109047547 */ /* 0x000fea000b800000 */
[----:B------:R-:W-:Y:S05]  /*110d0*/  BPT.TRAP 0x1 ;  /* 0x000000040000795c */ /* 0x000fea0000300000 */
.L_x_336:
[----:B------:R-:W-:Y:S04]  /*110e0*/  BSSY.RECONVERGENT B0, `(.L_x_337) ;  /* 0x0000003000007945 */ /* 0x000fe80003800200 */
[----:B------:R-:W-:Y:S05]  /*110f0*/  @P2 BRA `(.L_x_338) ;  /* 0x0000000000042947 */ /* 0x000fea0003800000 */
[----:B------:R-:W-:Y:S05]  /*11100*/  BPT.TRAP 0x1 ;  /* 0x000000040000795c */ /* 0x000fea0000300000 */
.L_x_338:
[----:B------:R-:W-:Y:S05]  /*11110*/  BSYNC.RECONVERGENT B0 ;  /* 0x0000000000007941 */ /* 0x000fea0003800200 */
.L_x_337:
        /* <DEDUP_REMOVED lines=16> */
[----:B------:R-:W-:Y:S02]  /*11220*/  UISETP.NE.AND UP2, UPT, UR7, 0x1, UPT ;  /* 0x000000010700788c */ /* 0x000fe4000bf45270 */
[----:B------:R-:W-:-:S07]  /*11230*/  ULOP3.LUT UR15, UR15, UR9, URZ, 0x3c, !UPT ;  /* 0x000000090f0f7292 */ /* 0x000fce000f8e3cff */
[----:B---3--:R-:W-:Y:S05]  /*11240*/  BRA.U !UP2, `(.L_x_262) ;  /* 0x000000090a0c7547 */ /* 0x008fea000b800000 */
[----:B------:R-:W-:Y:S05]  /*11250*/  BRA.U !UP0, `(.L_x_339) ;  /* 0x0000000108047547 */ /* 0x000fea000b800000 */
[----:B------:R-:W-:Y:S05]  /*11260*/  BPT.TRAP 0x1 ;  /* 0x000000040000795c */ /* 0x000fea0000300000 */
.L_x_339:
[----:B------:R-:W-:Y:S01]  /*11270*/  ULEA UR17, UR22, UR8, 0x3 ;  /* 0x0000000816117291 */ /* 0x000fe2000f8e18ff */
[----:B-1----:R-:W-:Y:S01]  /*11280*/  IMAD.U32 R0, RZ, RZ, UR15 ;  /* 0x0000000fff007e24 */ /* 0x002fe2000f8e00ff */
[----:B--2---:R-:W-:-:S04]  /*11290*/  @!P0 MOV R2, 0x2000 ;  /* 0x0000200000028802 */ /* 0x004fc80000000f00 */
[----:B------:R-:W-:-:S04]  /*112a0*/  SHF.L.U32 R0, R0, 0x1f, RZ ;  /* 0x0000001f00007819 */ /* 0x000fc800000006ff */
[----:B------:R-:W1:Y:S02]  /*112b0*/  SYNCS.PHASECHK.TRANS64.TRYWAIT P1, [UR17+0x16038], R0 ;  /* 0x01603800ff0075a7 */ /* 0x000e640008021111 */
[----:B-1----:R-:W-:Y:S05]  /*112c0*/  @!P1 BRA `(.L_x_340) ;  /* 0x0000002000fc9947 */ /* 0x002fea0003800000 */
.L_x_452:
[----:B------:R2:W-:Y:S01]  /*112d0*/  @!P0 SYNCS.ARRIVE.TRANS64 RZ, [UR17+0x16020], R2 ;  /* 0x01602002ffff89a7 */ /* 0x0005e20008000011 */
[----:B------:R-:W-:Y:S05]  /*112e0*/  BRA.U !UP1, `(.L_x_341) ;  /* 0x0000000109047547 */ /* 0x000fea000b800000 */
[----:B------:R-:W-:Y:S05]  /*112f0*/  BPT.TRAP 0x1 ;  /* 0x000000040000795c */ /* 0x000fea0000300000 */
.L_x_341:
[----:B------:R-:W-:Y:S04]  /*11300*/  BSSY.RECONVERGENT B0, `(.L_x_342) ;  /* 0x0000003000007945 */ /* 0x000fe80003800200 */
[----:B------:R-:W-:Y:S05]  /*11310*/  @P2 BRA `(.L_x_343) ;  /* 0x0000000000042947 */ /* 0x000fea0003800000 */
[----:B------:R-:W-:Y:S05]  /*11320*/  BPT.TRAP 0x1 ;  /* 0x000000040000795c */ /* 0x000fea0000300000 */
.L_x_343:
[----:B------:R-:W-:Y:S05]  /*11330*/  BSYNC.RECONVERGENT B0 ;  /* 0x0000000000007941 */ /* 0x000fea0003800200 */
.L_x_342:
        /* <DEDUP_REMOVED lines=19> */
.L_x_344:
[----:B------:R-:W-:Y:S01]  /*11470*/  ULEA UR17, UR22, UR8, 0x3 ;  /* 0x0000000816117291 */ /* 0x000fe2000f8e18ff */
[----:B-1----:R-:W-:Y:S01]  /*11480*/  IMAD.U32 R0, RZ, RZ, UR15 ;  /* 0x0000000fff007e24 */ /* 0x002fe2000f8e00ff */
[----:B--2---:R-:W-:-:S04]  /*11490*/  @!P0 MOV R2, 0x2000 ;  /* 0x0000200000028802 */ /* 0x004fc80000000f00 */
[----:B------:R-:W-:-:S04]  /*114a0*/  SHF.L.U32 R0, R0, 0x1f, RZ ;  /* 0x0000001f00007819 */ /* 0x000fc800000006ff */
[----:B------:R-:W1:Y:S02]  /*114b0*/  SYNCS.PHASECHK.TRANS64.TRYWAIT P1, [UR17+0x16038], R0 ;  /* 0x01603800ff0075a7 */ /* 0x000e640008021111 */
[----:B-1----:R-:W-:Y:S05]  /*114c0*/  @!P1 BRA `(.L_x_345) ;  /* 0x0000002000949947 */ /* 0x002fea0003800000 */
.L_x_454:
[----:B------:R2:W-:Y:S01]  /*114d0*/  @!P0 SYNCS.ARRIVE.TRANS64 RZ, [UR17+0x16020], R2 ;  /* 0x01602002ffff89a7 */ /* 0x0005e20008000011 */
[----:B------:R-:W-:Y:S05]  /*114e0*/  BRA.U !UP1, `(.L_x_346) ;  /* 0x0000000109047547 */ /* 0x000fea000b800000 */
[----:B------:R-:W-:Y:S05]  /*114f0*/  BPT.TRAP 0x1 ;  /* 0x000000040000795c */ /* 0x000fea0000300000 */
.L_x_346:
[----:B------:R-:W-:Y:S04]  /*11500*/  BSSY.RECONVERGENT B0, `(.L_x_347) ;  /* 0x0000003000007945 */ /* 0x000fe80003800200 */
[----:B------:R-:W-:Y:S05]  /*11510*/  @P2 BRA `(.L_x_348) ;  /* 0x0000000000042947 */ /* 0x000fea0003800000 */
[----:B------:R-:W-:Y:S05]  /*11520*/  BPT.TRAP 0x1 ;  /* 0x000000040000795c */ /* 0x000fea0000300000 */
.L_x_348:
[----:B------:R-:W-:Y:S05]  /*11530*/  BSYNC.RECONVERGENT B0 ;  /* 0x0000000000007941 */ /* 0x000fea0003800200 */
.L_x_347:
        /* <DEDUP_REMOVED lines=19> */
[----:B------:R-:W-:Y:S01]  /*11670*/  UIADD3 UR6, UPT, UPT, UR6, 0x2, URZ ;  /* 0x0000000206067890 */ /* 0x000fe2000fffe0ff */
[----:B------:R-:W-:Y:S11]  /*11680*/  BRA.U !UP0, `(.L_x_349) ;  /* 0x0000000108047547 */ /* 0x000ff6000b800000 */
[----:B------:R-:W-:Y:S05]  /*11690*/  BPT.TRAP 0x1 ;  /* 0x000000040000795c */ /* 0x000fea0000300000 */
.L_x_349:
[----:B------:R-:W-:Y:S01]  /*116a0*/  ULEA UR17, UR22, UR8, 0x3 ;  /* 0x0000000816117291 */ /* 0x000fe2000f8e18ff */
[----:B-1----:R-:W-:Y:S01]  /*116b0*/  IMAD.U32 R0, RZ, RZ, UR15 ;  /* 0x0000000fff007e24 */ /* 0x002fe2000f8e00ff */
[----:B--2---:R-:W-:-:S04]  /*116c0*/  @!P0 MOV R2, 0x2000 ;  /* 0x0000200000028802 */ /* 0x004fc80000000f00 */
[----:B------:R-:W-:-:S04]  /*116d0*/  SHF.L.U32 R0, R0, 0x1f, RZ ;  /* 0x0000001f00007819 */ /* 0x000fc800000006ff */
[----:B------:R-:W1:Y:S02]  /*116e0*/  SYNCS.PHASECHK.TRANS64.TRYWAIT P1, [UR17+0x16038], R0 ;  /* 0x01603800ff0075a7 */ /* 0x000e640008021111 */
[----:B-1----:R-:W-:Y:S05]  /*116f0*/  @!P1 BRA `(.L_x_350) ;  /* 0x0000002000209947 */ /* 0x002fea0003800000 */
.L_x_456:
[----:B------:R2:W-:Y:S01]  /*11700*/  @!P0 SYNCS.ARRIVE.TRANS64 RZ, [UR17+0x16020], R2 ;  /* 0x01602002ffff89a7 */ /* 0x0005e20008000011 */
[----:B------:R-:W-:Y:S05]  /*11710*/  BRA.U !UP1, `(.L_x_351) ;  /* 0x0000000109047547 */ /* 0x000fea000b800000 */
[----:B------:R-:W-:Y:S05]  /*11720*/  BPT.TRAP 0x1 ;  /* 0x000000040000795c */ /* 0x000fea0000300000 */
.L_x_351:
[----:B------:R-:W-:Y:S04]  /*11730*/  BSSY.RECONVERGENT B0, `(.L_x_352) ;  /* 0x0000003000007945 */ /* 0x000fe80003800200 */
[----:B------:R-:W-:Y:S05]  /*11740*/  @P2 BRA `(.L_x_353) ;  /* 0x0000000000042947 */ /* 0x000fea0003800000 */
[----:B------:R-:W-:Y:S05]  /*11750*/  BPT.TRAP 0x1 ;  /* 0x000000040000795c */ /* 0x000fea0000300000 */
.L_x_353:
[----:B------:R-:W-:Y:S05]  /*11760*/  BSYNC.RECONVERGENT B0 ;  /* 0x0000000000007941 */ /* 0x000fea0003800200 */
.L_x_352:
        /* <DEDUP_REMOVED lines=19> */
.L_x_354:
[----:B------:R-:W-:Y:S01]  /*118a0*/  ULEA UR9, UR22, UR8, 0x3 ;  /* 0x0000000816097291 */ /* 0x000fe2000f8e18ff */
[----:B-1----:R-:W-:Y:S01]  /*118b0*/  IMAD.U32 R0, RZ, RZ, UR15 ;  /* 0x0000000fff007e24 */ /* 0x002fe2000f8e00ff */
[----:B--2---:R-:W-:-:S04]  /*118c0*/  @!P0 MOV R2, 0x2000 ;  /* 0x0000200000028802 */ /* 0x004fc80000000f00 */
[----:B------:R-:W-:-:S04]  /*118d0*/  SHF.L.U32 R0, R0, 0x1f, RZ ;  /* 0x0000001f00007819 */ /* 0x000fc800000006ff */
[----:B------:R-:W1:Y:S02]  /*118e0*/  SYNCS.PHASECHK.TRANS64.TRYWAIT P1, [UR9+0x16038], R0 ;  /* 0x01603800ff0075a7 */ /* 0x000e640008021109 */
[----:B-1----:R-:W-:Y:S05]  /*118f0*/  @!P1 BRA `(.L_x_355) ;  /* 0x0000001c00b89947 */ /* 0x002fea0003800000 */
.L_x_458:
[----:B------:R2:W-:Y:S01]  /*11900*/  @!P0 SYNCS.ARRIVE.TRANS64 RZ, [UR9+0x16020], R2 ;  /* 0x01602002ffff89a7 */ /* 0x0005e20008000009 */
[----:B------:R-:W-:Y:S05]  /*11910*/  BRA.U !UP1, `(.L_x_356) ;  /* 0x0000000109047547 */ /* 0x000fea000b800000 */
[----:B------:R-:W-:Y:S05]  /*11920*/  BPT.TRAP 0x1 ;  /* 0x000000040000795c */ /* 0x000fea0000300000 */
.L_x_356:
[----:B------:R-:W-:Y:S04]  /*11930*/  BSSY.RECONVERGENT B0, `(.L_x_357) ;  /* 0x0000003000007945 */ /* 0x000fe80003800200 */
[----:B------:R-:W-:Y:S05]  /*11940*/  @P2 BRA `(.L_x_358) ;  /* 0x0000000000042947 */ /* 0x000fea0003800000 */
[----:B------:R-:W-:Y:S05]  /*11950*/  BPT.TRAP 0x1 ;  /* 0x000000040000795c */ /* 0x000fea0000300000 */
.L_x_358:
[----:B------:R-:W-:Y:S05]  /*11960*/  BSYNC.RECONVERGENT B0 ;  /* 0x0000000000007941 */ /* 0x000fea0003800200 */
.L_x_357:
[----:B------:R-:W-:Y:S02]  /*11970*/  ULEA UR8, UR22, UR8, 0xd ;  /* 0x0000000816087291 */ /* 0x000fe4000f8e68ff */
[----:B------:R-:W-:Y:S02]  /*11980*/  UIADD3 UR16, UP2, UPT, UR4, 0x280, URZ ;  /* 0x0000028004107890 */ /* 0x000fe4000ff5e0ff */
[----:B------:R-:W-:Y:S02]  /*11990*/  USHF.L.U32 UR11, UR6, 0x6, URZ ;  /* 0x00000006060b7899 */ /* 0x000fe400080006ff */
[----:B------:R-:W-:Y:S02]  /*119a0*/  UIADD3 UR9, UPT, UPT, UR9, 0x16020, URZ ;  /* 0x0001602009097890 */ /* 0x000fe4000fffe0ff */
[----:B------:R-:W-:Y:S02]  /*119b0*/  UIADD3 UR8, UPT, UPT, UR8, 0x8000, URZ ;  /* 0x0000800008087890 */ /* 0x000fe4000fffe0ff */
[----:B------:R-:W-:Y:S01]  /*119c0*/  UIADD3.X UR17, UPT, UPT, URZ, UR5, URZ, UP2, !UPT ;  /* 0x00000005ff117290 */ /* 0x000fe200097fe4ff */
[----:B------:R-:W-:Y:S01]  /*119d0*/  UMOV UR12, UR13 ;  /* 0x0000000d000c7c82 */ /* 0x000fe20008000000 */
[----:B------:R-:W-:Y:S01]  /*119e0*/  UMOV UR6, 0x0 ;  /* 0x0000000000067882 */ /* 0x000fe20000000000 */
[----:B------:R-:W-:Y:S01]  /*119f0*/  UMOV UR7, 0x10000000 ;  /* 0x1000000000077882 */ /* 0x000fe20000000000 */
[----:B------:R-:W-:Y:S01]  /*11a00*/  UMOV UR13, UR14 ;  /* 0x0000000e000d7c82 */ /* 0x000fe20008000000 */
[----:B------:R-:W-:Y:S01]  /*11a10*/  UMOV UR10, URZ ;  /* 0x000000ff000a7c82 */ /* 0x000fe20008000000 */
[----:B------:R-:W-:-:S03]  /*11a20*/  UIADD3 UR22, UPT, UPT, UR22, 0x1, URZ ;  /* 0x0000000116167890 */ /* 0x000fc6000fffe0ff */
[----:B------:R3:W-:Y:S01]  /*11a30*/  UTMALDG.4D [UR8], [UR16], desc[UR6] ;  /* 0x00000608100075b4 */ /* 0x0007e20008019000 */
[----:B------:R-:W-:-:S04]  /*11a40*/  UISETP.NE.AND UP2, UPT, UR22, 0x3, UPT ;  /* 0x000000031600788c */ /* 0x000fc8000bf45270 */
[----:B------:R-:W-:Y:S02]  /*11a50*/  USEL UR14, URZ, 0x1, UP2 ;  /* 0x00000001ff0e7887 */ /* 0x000fe40009000000 */
[----:B------:R-:W-:Y:S02]  /*11a60*/  USEL UR22, UR22, URZ, UP2 ;  /* 0x000000ff16167287 */ /* 0x000fe40009000000 */
[----:B---3--:R-:W-:-:S12]  /*11a70*/  ULOP3.LUT UR15, UR15, UR14, URZ, 0x3c, !UPT ;  /* 0x0000000e0f0f7292 */ /* 0x008fd8000f8e3cff */
.L_x_262:
[----:B------:R-:W3:Y:S01]  /*11a80*/  LDCU UR7, c[0x0][0x370] ;  /* 0x00006e00ff0777ac */ /* 0x000ee20008000800 */
[----:B------:R-:W4:Y:S01]  /*11a90*/  LDCU UR6, c[0x0][0x900] ;  /* 0x00012000ff0677ac */ /* 0x000f220008000800 */
[----:B---3--:R-:W-:-:S04]  /*11aa0*/  UIADD3 UR36, UPT, UPT, UR7, UR36, URZ ;  /* 0x0000002407247290 */ /* 0x008fc8000fffe0ff */
[----:B----4-:R-:W-:-:S09]  /*11ab0*/  UISETP.GE.AND UP2, UPT, UR36, UR6, UPT ;  /* 0x000000062400728c */ /* 0x010fd2000bf46270 */
[----:B------:R-:W-:Y:S05]  /*11ac0*/  BRA.U !UP2, `(.L_x_359) ;  /* 0xffffffd50a787547 */ /* 0x000fea000b83ffff */
[----:B-1----:R-:W-:Y:S05]  /*11ad0*/  EXIT ;  /* 0x000000000000794d */ /* 0x002fea0003800000 */
.L_x_477:
[----:B------:R-:W-:-:S08]  /*11ae0*/  NOP ;  /* 0x0000000000007918 */ /* 0x000fd00000000000 */
[----:B------:R-:W1:-:S00]  /*11af0*/  USETMAXREG.DEALLOC.CTAPOOL 0x20 ;  /* 0x00000020000079c8 */ /* 0x000e4000080e0500 */
[----:B-1----:R-:W1:Y:S02]  /*11b00*/  LDC R0, c[0x0][0x900] ;  /* 0x00024000ff007b82 */ /* 0x002e640000000800 */
[----:B-1----:R-:W-:-:S13]  /*11b10*/  ISETP.LE.AND P0, PT, R0, UR36, PT ;  /* 0x0000002400007c0c */ /* 0x002fda000bf03270 */
[----:B------:R-:W-:Y:S05]  /*11b20*/  @P0 EXIT ;  /* 0x000000000000094d */ /* 0x000fea0003800000 */
[----:B------:R-:W-:Y:S01]  /*11b30*/  HFMA2 R4, -RZ, RZ, 0, 0 ;  /* 0x00000000ff047431 */ /* 0x000fe200000001ff */
[----:B------:R-:W-:Y:S01]  /*11b40*/  PRMT R0, RZ, 0x7610, R0 ;  /* 0x00007610ff007816 */ /* 0x000fe20000000000 */
[----:B------:R-:W1:Y:S01]  /*11b50*/  LDCU.64 UR26, c[0x0][0x348] ;  /* 0x00006900ff1a77ac */ /* 0x000e620008000a00 */
[----:B------:R-:W2:Y:S01]  /*11b60*/  LDCU UR24, c[0x0][0x370] ;  /* 0x00006e00ff1877ac */ /* 0x000ea20008000800 */
[----:B------:R-:W3:Y:S01]  /*11b70*/  LDCU UR16, c[0x0][0x900] ;  /* 0x00012000ff1077ac */ /* 0x000ee20008000800 */
[----:B------:R-:W4:Y:S01]  /*11b80*/  LDCU UR22, c[0x0][0x904] ;  /* 0x00012080ff1677ac */ /* 0x000f220008000800 */
[----:B------:R-:W5:Y:S01]  /*11b90*/  LDCU UR21, c[0x0][0x380] ;  /* 0x00007000ff1577ac */ /* 0x000f620008000800 */
[----:B------:R-:W1:Y:S01]  /*11ba0*/  LDCU UR19, c[0x0][0x38c] ;  /* 0x00007180ff1377ac */ /* 0x000e620008000800 */
[----:B------:R-:W1:Y:S01]  /*11bb0*/  LDCU UR23, c[0x0][0x91c] ;  /* 0x00012380ff1777ac */ /* 0x000e620008000800 */
[----:B------:R-:W1:Y:S01]  /*11bc0*/  LDCU UR20, c[0x0][0x918] ;  /* 0x00012300ff1477ac */ /* 0x000e620008000800 */
[----:B------:R-:W1:Y:S01]  /*11bd0*/  LDCU.64 UR14, c[0x0][0x908] ;  /* 0x00012100ff0e77ac */ /* 0x000e620008000a00 */
[----:B------:R-:W1:Y:S01]  /*11be0*/  LDCU.64 UR6, c[0x0][0x920] ;  /* 0x00012400ff0677ac */ /* 0x000e620008000a00 */
[----:B------:R-:W1:Y:S02]  /*11bf0*/  LDCU.64 UR4, c[0x0][0x910] ;  /* 0x00012200ff0477ac */ /* 0x000e640008000a00 */
.L_x_367:
[----:B-1----:R-:W-:Y:S02]  /*11c00*/  UIMAD.WIDE.U32 UR8, UR36, UR14, URZ ;  /* 0x0000000e240872a5 */ /* 0x002fe4000f8e00ff */
[----:B----4-:R-:W-:Y:S02]  /*11c10*/  UISETP.NE.AND UP0, UPT, UR22, 0x1, UPT ;  /* 0x000000011600788c */ /* 0x010fe4000bf05270 */
[----:B------:R-:W-:-:S04]  /*11c20*/  USHF.R.U32.HI UR8, URZ, UR15, UR9 ;  /* 0x0000000fff087299 */ /* 0x000fc80008011609 */
[----:B------:R-:W-:Y:S02]  /*11c30*/  USEL UR8, UR36, UR8, !UP0 ;  /* 0x0000000824087287 */ /* 0x000fe4000c000000 */
[----:B------:R-:W-:Y:S02]  /*11c40*/  UISETP.NE.AND UP0, UPT, UR23, 0x1, UPT ;  /* 0x000000011700788c */ /* 0x000fe4000bf05270 */
[----:B------:R-:W-:Y:S02]  /*11c50*/  UIMAD.WIDE.U32 UR10, UR8, UR6, URZ ;  /* 0x00000006080a72a5 */ /* 0x000fe4000f8e00ff */
[----:B------:R-:W-:Y:S02]  /*11c60*/  UIADD3 UR10, UPT, UPT, -UR8, URZ, URZ ;  /* 0x000000ff080a7290 */ /* 0x000fe4000fffe1ff */
[----:B------:R-:W-:Y:S02]  /*11c70*/  USHF.R.U32.HI UR11, URZ, UR7, UR11 ;  /* 0x00000007ff0b7299 */ /* 0x000fe4000801160b */
[----:B------:R-:W-:-:S02]  /*11c80*/  UIMAD UR10, UR22, UR10, UR36 ;  /* 0x0000000a160a72a4 */ /* 0x000fc4000f8e0224 */
[----:B------:R-:W-:Y:S02]  /*11c90*/  USEL UR11, UR8, UR11, !UP0 ;  /* 0x0000000b080b7287 */ /* 0x000fe4000c000000 */
[----:B------:R-:W-:Y:S02]  /*11ca0*/  USHF.L.U32 UR10, UR10, 0x8, URZ ;  /* 0x000000080a0a7899 */ /* 0x000fe400080006ff */
[----:B------:R-:W-:Y:S02]  /*11cb0*/  UIADD3 UR13, UPT, UPT, -UR11, URZ, URZ ;  /* 0x000000ff0b0d7290 */ /* 0x000fe4000fffe1ff */
[----:B-----5:R-:W-:Y:S02]  /*11cc0*/  UISETP.GE.AND UP0, UPT, UR10, UR21, UPT ;  /* 0x000000150a00728c */ /* 0x020fe4000bf06270 */
[----:B------:R-:W-:-:S07]  /*11cd0*/  UIMAD UR13, UR23, UR13, UR8 ;  /* 0x0000000d170d72a4 */ /* 0x000fce000f8e0208 */
[----:B------:R-:W-:Y:S05]  /*11ce0*/  BRA.U UP0, `(.L_x_360) ;  /* 0x0000000500307547 */ /* 0x000fea000b800000 */
[----:B------:R-:W-:Y:S01]  /*11cf0*/  IMAD.U32 R0, RZ, RZ, UR19 ;  /* 0x00000013ff007e24 */ /* 0x000fe2000f8e00ff */
[----:B------:R-:W-:Y:S02]  /*11d00*/  UIMAD.WIDE.U32 UR8, UR11, UR5, URZ ;  /* 0x000000050b0872a5 */ /* 0x000fe4000f8e00ff */
[----:B------:R-:W-:Y:S02]  /*11d10*/  UISETP.NE.AND UP0, UPT, UR4, 0x1, UPT ;  /* 0x000000010400788c */ /* 0x000fe4000bf05270 */
[----:B------:R-:W-:Y:S01]  /*11d20*/  IABS R0, R0 ;  /* 0x0000000000007213 */ /* 0x000fe20000000000 */
[----:B------:R-:W-:-:S03]  /*11d30*/  USHF.R.U32.HI UR8, URZ, UR20, UR9 ;  /* 0x00000014ff087299 */ /* 0x000fc60008011609 */
[----:B------:R-:W1:Y:S01]  /*11d40*/  I2F.RP R2, R0 ;  /* 0x0000000000027306 */ /* 0x000e620000209400 */
[----:B------:R-:W-:Y:S02]  /*11d50*/  USEL UR8, UR11, UR8, !UP0 ;  /* 0x000000080b087287 */ /* 0x000fe4000c000000 */
[----:B------:R-:W-:Y:S02]  /*11d60*/  UISETP.NE.AND UP0, UPT, UR19, URZ, UPT ;  /* 0x000000ff1300728c */ /* 0x000fe4000bf05270 */
[----:B------:R-:W-:-:S04]  /*11d70*/  UIADD3 UR8, UPT, UPT, -UR8, URZ, URZ ;  /* 0x000000ff08087290 */ /* 0x000fc8000fffe1ff */
[----:B------:R-:W-:-:S04]  /*11d80*/  UIMAD UR11, UR4, UR8, UR11 ;  /* 0x00000008040b72a4 */ /* 0x000fc8000f8e020b */
[----:B------:R-:W-:Y:S01]  /*11d90*/  ULOP3.LUT UR8, UR11, UR19, URZ, 0x3c, !UPT ;  /* 0x000000130b087292 */ /* 0x000fe2000f8e3cff */
[----:B-1----:R-:W1:Y:S03]  /*11da0*/  MUFU.RCP R2, R2 ;  /* 0x0000000200027308 */ /* 0x002e660000001000 */
[----:B------:R-:W-:Y:S01]  /*11db0*/  UISETP.GE.AND UP1, UPT, UR8, URZ, UPT ;  /* 0x000000ff0800728c */ /* 0x000fe2000bf26270 */
[----:B-1----:R-:W-:-:S04]  /*11dc0*/  IADD3 R2, PT, PT, R2, 0xffffffe, RZ ;  /* 0x0ffffffe02027810 */ /* 0x002fc80007ffe0ff */
[----:B------:R-:W1:Y:S02]  /*11dd0*/  F2I.FTZ.U32.TRUNC.NTZ R3, R2 ;  /* 0x0000000200037305 */ /* 0x000e64000021f000 */
[----:B-1----:R-:W-:-:S05]  /*11de0*/  IMAD.MOV R2, RZ, RZ, -R3 ;  /* 0x000000ffff027224 */ /* 0x002fca00078e0a03 */
        /* <DEDUP_REMOVED lines=13> */
[----:B------:R-:W-:Y:S02]  /*11ec0*/  ELECT P0, URZ, PT ;  /* 0x0000000000ff782f */ /* 0x000fe40003800000 */
[----:B------:R-:W-:-:S13]  /*11ed0*/  ISETP.GE.U32.AND P1, PT, R3, R0, PT ;  /* 0x000000000300720c */ /* 0x000fda0003f26070 */
[----:B------:R-:W-:-:S05]  /*11ee0*/  @P1 VIADD R2, R2, 0x1 ;  /* 0x0000000102021836 */ /* 0x000fca0000000000 */
[----:B------:R-:W-:-:S13]  /*11ef0*/  R2UR UR12, R2 ;  /* 0x00000000020c72ca */ /* 0x000fda00000e0000 */
[----:B------:R-:W-:Y:S02]  /*11f00*/  @!UP1 UIADD3 UR12, UPT, UPT, -UR12, URZ, URZ ;  /* 0x000000ff0c0c9290 */ /* 0x000fe4000fffe1ff */
[----:B------:R-:W-:-:S04]  /*11f10*/  @!UP0 ULOP3.LUT UR12, URZ, UR19, URZ, 0x33, !UPT ;  /* 0x00000013ff0c8292 */ /* 0x000fc8000f8e33ff */
[----:B------:R-:W-:-:S04]  /*11f20*/  UIADD3 UR8, UPT, UPT, -UR12, URZ, URZ ;  /* 0x000000ff0c087290 */ /* 0x000fc8000fffe1ff */
[----:B------:R-:W-:Y:S01]  /*11f30*/  UIMAD UR11, UR19, UR8, UR11 ;  /* 0x00000008130b72a4 */ /* 0x000fe2000f8e020b */
[----:B------:R-:W-:Y:S11]  /*11f40*/  BRA.U UP6, `(.L_x_361) ;  /* 0x0000000106047547 */ /* 0x000ff6000b800000 */
[----:B--23--:R-:W-:Y:S05]  /*11f50*/  BPT.TRAP 0x1 ;  /* 0x000000040000795c */ /* 0x00cfea0000300000 */
.L_x_361:
[----:B------:R-:W1:Y:S01]  /*11f60*/  S2UR UR18, SR_CgaCtaId ;  /* 0x00000000001279c3 */ /* 0x000e620000008800 */
[----:B------:R-:W-:Y:S01]  /*11f70*/  UMOV UR17, 0x400 ;  /* 0x0000040000117882 */ /* 0x000fe20000000000 */
[----:B------:R-:W-:Y:S01]  /*11f80*/  SHF.L.U32 R0, R4, 0x1f, RZ ;  /* 0x0000001f04007819 */ /* 0x000fe200000006ff */
[----:B-1----:R-:W-:-:S09]  /*11f90*/  ULEA UR17, UR18, UR17, 0x18 ;  /* 0x0000001112117291 */ /* 0x002fd2000f8ec0ff */
[----:B------:R-:W1:Y:S02]  /*11fa0*/  SYNCS.PHASECHK.TRANS64.TRYWAIT P0, [UR17+0x160b0], R0 ;  /* 0x0160b000ff0075a7 */ /* 0x000e640008001111 */
[----:B-1----:R-:W-:Y:S05]  /*11fb0*/  @!P0 BRA `(.L_x_362) ;  /* 0x0000001800208947 */ /* 0x002fea0003800000 */
.L_x_460:
[----:B------:R-:W-:Y:S02]  /*11fc0*/  UIADD3 UR28, UP0, UPT, UR26, 0x400, URZ ;  /* 0x000004001a1c7890 */ /* 0x000fe4000ff1e0ff */
[----:B------:R-:W-:Y:S02]  /*11fd0*/  UIADD3 UR8, UPT, UPT, UR17, 0xe000, URZ ;  /* 0x0000e00011087890 */ /* 0x000fe4000fffe0ff */
[----:B------:R-:W-:Y:S01]  /*11fe0*/  UIADD3.X UR29, UPT, UPT, URZ, UR27, URZ, UP0, !UPT ;  /* 0x0000001bff1d7290 */ /* 0x000fe200087fe4ff */
[----:B------:R-:W-:-:S08]  /*11ff0*/  UMOV UR9, URZ ;  /* 0x000000ff00097c82 */ /* 0x000fd00008000000 */
[----:B------:R4:W-:Y:S01]  /*12000*/  UTMASTG.5D [UR8], [UR28] ;  /* 0x000000081c0073b5 */ /* 0x0009e20008020000 */
[----:B------:R0:W-:Y:S01]  /*12010*/  UTMACMDFLUSH ;  /* 0x00000000000079b7 */ /* 0x0001e20000000000 */
[----:B----4-:R-:W-:Y:S05]  /*12020*/  BRA.U UP6, `(.L_x_363) ;  /* 0x0000000106047547 */ /* 0x010fea000b800000 */
[----:B--23--:R-:W-:Y:S05]  /*12030*/  BPT.TRAP 0x1 ;  /* 0x000000040000795c */ /* 0x00cfea0000300000 */
.L_x_363:
[----:B------:R-:W4:Y:S02]  /*12040*/  SYNCS.PHASECHK.TRANS64.TRYWAIT P0, [UR17+0x160b8], R0 ;  /* 0x0160b800ff0075a7 */ /* 0x000f240008001111 */
[----:B----4-:R-:W-:Y:S05]  /*12050*/  @!P0 BRA `(.L_x_364) ;  /* 0x0000001800108947 */ /* 0x010fea0003800000 */
.L_x_462:
[----:B------:R-:W-:Y:S02]  /*12060*/  UIADD3 UR28, UP0, UPT, UR26, 0x400, URZ ;  /* 0x000004001a1c7890 */ /* 0x000fe4000ff1e0ff */
[----:B------:R-:W-:Y:S02]  /*12070*/  UIADD3 UR10, UPT, UPT, UR10, 0x80, URZ ;  /* 0x000000800a0a7890 */ /* 0x000fe4000fffe0ff */
[----:B------:R-:W-:Y:S02]  /*12080*/  UIADD3 UR8, UPT, UPT, UR17, 0x12000, URZ ;  /* 0x0001200011087890 */ /* 0x000fe4000fffe0ff */
[----:B------:R-:W-:Y:S01]  /*12090*/  UIADD3.X UR29, UPT, UPT, URZ, UR27, URZ, UP0, !UPT ;  /* 0x0000001bff1d7290 */ /* 0x000fe200087fe4ff */
[----:B------:R-:W-:-:S08]  /*120a0*/  UMOV UR9, URZ ;  /* 0x000000ff00097c82 */ /* 0x000fd00008000000 */
[----:B------:R4:W-:Y:S01]  /*120b0*/  UTMASTG.5D [UR8], [UR28] ;  /* 0x000000081c0073b5 */ /* 0x0009e20008020000 */
[----:B------:R0:W-:Y:S01]  /*120c0*/  UTMACMDFLUSH ;  /* 0x00000000000079b7 */ /* 0x0001e20000000000 */
[----:B------:R-:W-:-:S04]  /*120d0*/  DEPBAR.LE SB0, 0x1 ;  /* 0x000080400000791a */ /* 0x000fc80000000000 */
[----:B----4-:R-:W-:Y:S05]  /*120e0*/  BRA.U UP6, `(.L_x_365) ;  /* 0x0000000106047547 */ /* 0x010fea000b800000 */
[----:B--23--:R-:W-:Y:S05]  /*120f0*/  BPT.TRAP 0x1 ;  /* 0x000000040000795c */ /* 0x00cfea0000300000 */
.L_x_365:
[----:B------:R-:W-:-:S04]  /*12100*/  UIADD3 UR8, UPT, UPT, UR17, 0x160c0, URZ ;  /* 0x000160c011087890 */ /* 0x000fc8000fffe0ff */
[----:B------:R-:W-:-:S09]  /*12110*/  UPRMT UR8, UR18, 0x654, UR8 ;  /* 0x0000065412087896 */ /* 0x000fd20008000008 */
[----:B------:R-:W-:Y:S01]  /*12120*/  SYNCS.ARRIVE.TRANS64.RED.A1T0 RZ, [UR8], RZ ;  /* 0x000000ffffff79a7 */ /* 0x000fe20008100408 */
[----:B------:R-:W-:-:S04]  /*12130*/  DEPBAR.LE SB0, 0x0 ;  /* 0x000080000000791a */ /* 0x000fc80000000000 */
[----:B------:R-:W-:Y:S05]  /*12140*/  BRA.U UP6, `(.L_x_366) ;  /* 0x0000000106047547 */ /* 0x000fea000b800000 */
[----:B--23--:R-:W-:Y:S05]  /*12150*/  BPT.TRAP 0x1 ;  /* 0x000000040000795c */ /* 0x00cfea0000300000 */
.L_x_366:
[----:B------:R-:W-:Y:S01]  /*12160*/  UIADD3 UR17, UPT, UPT, UR17, 0x160c8, URZ ;  /* 0x000160c811117890 */ /* 0x000fe2000fffe0ff */
[----:B-1----:R-:W-:Y:S01]  /*12170*/  HFMA2 R0, -RZ, RZ, 0, 5.9604644775390625e-08 ;  /* 0x00000001ff007431 */ /* 0x002fe200000001ff */
[----:B------:R-:W-:Y:S02]  /*12180*/  LOP3.LUT R4, R4, 0x1, RZ, 0x3c, !PT ;  /* 0x0000000104047812 */ /* 0x000fe400078e3cff */
[----:B------:R-:W-:-:S09]  /*12190*/  UPRMT UR17, UR18, 0x654, UR17 ;  /* 0x0000065412117896 */ /* 0x000fd20008000011 */
[----:B------:R-:W-:Y:S03]  /*121a0*/  SYNCS.ARRIVE.TRANS64.RED.A1T0 RZ, [UR17], RZ ;  /* 0x000000ffffff79a7 */ /* 0x000fe60008100411 */
.L_x_360:
[----:B--2---:R-:W-:-:S04]  /*121b0*/  UIADD3 UR36, UPT, UPT, UR24, UR36, URZ ;  /* 0x0000002418247290 */ /* 0x004fc8000fffe0ff */
[----:B---3--:R-:W-:-:S09]  /*121c0*/  UISETP.GE.AND UP0, UPT, UR36, UR16, UPT ;  /* 0x000000102400728c */ /* 0x008fd2000bf06270 */
[----:B------:R-:W-:Y:S05]  /*121d0*/  BRA.U !UP0, `(.L_x_367) ;  /* 0xfffffff908887547 */ /* 0x000fea000b83ffff */
[----:B------:R-:W-:-:S13]  /*121e0*/  LOP3.LUT P0, RZ, R0, 0xff, RZ, 0xc0, !PT ;  /* 0x000000ff00ff7812 */ /* 0x000fda000780c0ff */
[----:B------:R-:W-:Y:S05]  /*121f0*/  @!P0 EXIT ;  /* 0x000000000000894d */ /* 0x000fea0003800000 */
[----:B------:R-:W1:Y:S01]  /*12200*/  S2UR UR4, SR_CgaCtaId ;  /* 0x00000000000479c3 */ /* 0x000e620000008800 */
[----:B------:R-:W-:Y:S01]  /*12210*/  UMOV UR5, 0x400 ;  /* 0x0000040000057882 */ /* 0x000fe20000000000 */
[----:B------:R-:W-:Y:S01]  /*12220*/  UMOV UR6, 0x40 ;  /* 0x0000004000067882 */ /* 0x000fe20000000000 */
[----:B------:R-:W-:Y:S01]  /*12230*/  IMAD.MOV.U32 R3, RZ, RZ, 0xffff ;  /* 0x0000ffffff037424 */ /* 0x000fe200078e00ff */
[----:B-1----:R-:W-:Y:S02]  /*12240*/  ULEA UR5, UR4, UR5, 0x18 ;  /* 0x0000000504057291 */ /* 0x002fe4000f8ec0ff */
[----:B------:R-:W-:-:S07]  /*12250*/  ULEA UR6, UR4, UR6, 0x18 ;  /* 0x0000000604067291 */ /* 0x000fce000f8ec0ff */
[----:B------:R-:W1:Y:S01]  /*12260*/  LDS R0, [UR5+0x160e0] ;  /* 0x0160e005ff007984 */ /* 0x000e620008000800 */
[----:B------:R-:W-:-:S03]  /*12270*/  NOP ;  /* 0x0000000000007918 */ /* 0x000fc60000000000 */
[----:B------:R-:W2:Y:S01]  /*12280*/  LDS R2, [UR6+0x14] ;  /* 0x00001406ff027984 */ /* 0x000ea20008000800 */
[----:B-1----:R-:W-:-:S04]  /*12290*/  LOP3.LUT R0, R0, 0xffff, RZ, 0xc0, !PT ;  /* 0x0000ffff00007812 */ /* 0x002fc800078ec0ff */
[----:B------:R-:W-:-:S04]  /*122a0*/  SHF.R.U32.HI R4, RZ, 0x5, R0 ;  /* 0x00000005ff047819 */ /* 0x000fc80000011600 */
[----:B------:R-:W-:-:S04]  /*122b0*/  SHF.L.U32 R3, R3, R4, RZ ;  /* 0x0000000403037219 */ /* 0x000fc800000006ff */
[----:B--2---:R-:W-:Y:S01]  /*122c0*/  LOP3.LUT R0, R2, R3, RZ, 0xc0, !PT ;  /* 0x0000000302007212 */ /* 0x004fe200078ec0ff */
[----:B------:R-:W-:-:S03]  /*122d0*/  IMAD.MOV.U32 R2, RZ, RZ, 0x1 ;  /* 0x00000001ff027424 */ /* 0x000fc600078e00ff */
[----:B------:R-:W-:Y:S02]  /*122e0*/  ISETP.NE.AND P0, PT, R0, R3, PT ;  /* 0x000000030000720c */ /* 0x000fe40003f05270 */
[----:B------:R-:W-:-:S11]  /*122f0*/  SHF.L.U32 R2, R2, R4, RZ ;  /* 0x0000000402027219 */ /* 0x000fd600000006ff */
[----:B------:R-:W-:Y:S05]  /*12300*/  @P0 BRA `(.L_x_368) ;  /* 0x00000000005c0947 */ /* 0x000fea0003800000 */
[----:B------:R-:W1:Y:S02]  /*12310*/  LDS R0, [UR6+0x18] ;  /* 0x00001806ff007984 */ /* 0x000e640008000800 */
[----:B-1----:R-:W-:-:S04]  /*12320*/  LOP3.LUT R0, R0, R2, RZ, 0xc0, !PT ;  /* 0x0000000200007212 */ /* 0x002fc800078ec0ff */
[----:B------:R-:W-:-:S13]  /*12330*/  ISETP.NE.AND P0, PT, R0, R2, PT ;  /* 0x000000020000720c */ /* 0x000fda0003f05270 */
[----:B------:R-:W-:Y:S05]  /*12340*/  @P0 BRA `(.L_x_369) ;  /* 0x0000000000400947 */ /* 0x000fea0003800000 */
[----:B------:R-:W-:Y:S01]  /*12350*/  R2UR UR8, R3 ;  /* 0x00000000030872ca */ /* 0x000fe200000e0000 */
[----:B------:R-:W-:Y:S01]  /*12360*/  VOTEU.ANY UR7, UPT, PT ;  /* 0x0000000000077886 */ /* 0x000fe200038e0100 */
[----:B------:R-:W1:Y:S01]  /*12370*/  S2R R3, SR_LANEID ;  /* 0x0000000000037919 */ /* 0x000e620000000000 */
[----:B------:R-:W-:Y:S01]  /*12380*/  LOP3.LUT R2, RZ, R2, RZ, 0x33, !PT ;  /* 0x00000002ff027212 */ /* 0x000fe200078e33ff */
[----:B------:R-:W-:-:S03]  /*12390*/  UFLO.U32 UR7, UR7 ;  /* 0x00000007000772bd */ /* 0x000fc600080e0000 */
[----:B------:R-:W2:Y:S06]  /*123a0*/  REDUX UR4, R2 ;  /* 0x00000000020473c4 */ /* 0x000eac0000000000 */
[----:B------:R-:W-:-:S06]  /*123b0*/  ULOP3.LUT UR8, URZ, UR8, URZ, 0x33, !UPT ;  /* 0x00000008ff087292 */ /* 0x000fcc000f8e33ff */
[----:B------:R-:W-:-:S04]  /*123c0*/  IMAD.U32 R0, RZ, RZ, UR8 ;  /* 0x00000008ff007e24 */ /* 0x000fc8000f8e00ff */
[----:B------:R2:W3:Y:S02]  /*123d0*/  REDUX UR5, R0 ;  /* 0x00000000000573c4 */ /* 0x0004e40000000000 */
[----:B------:R4:W-:Y:S01]  /*123e0*/  UTCATOMSWS.AND URZ, UR8 ;  /* 0x0000000800ff79e3 */ /* 0x0009e20008000000 */
[----:B-1----:R-:W-:Y:S01]  /*123f0*/  ISETP.EQ.U32.AND P0, PT, R3, UR7, PT ;  /* 0x0000000703007c0c */ /* 0x002fe2000bf02070 */
[----:B--2---:R-:W-:Y:S02]  /*12400*/  IMAD.U32 R0, RZ, RZ, UR4 ;  /* 0x00000004ff007e24 */ /* 0x004fe4000f8e00ff */
[----:B---3--:R-:W-:-:S10]  /*12410*/  IMAD.U32 R2, RZ, RZ, UR5 ;  /* 0x00000005ff027e24 */ /* 0x008fd4000f8e00ff */
[----:B------:R4:W-:Y:S04]  /*12420*/  @P0 ATOMS.AND RZ, [UR6+0x14], R2 ;  /* 0x00001402ffff098c */ /* 0x0009e8000a800006 */
[----:B------:R4:W-:Y:S01]  /*12430*/  @P0 ATOMS.AND RZ, [UR6+0x18], R0 ;  /* 0x00001800ffff098c */ /* 0x0009e2000a800006 */
[----:B------:R-:W-:Y:S05]  /*12440*/  BRA `(.L_x_370) ;  /* 0x0000000000147947 */ /* 0x000fea0003800000 */
.L_x_369:
[----:B------:R-:W-:Y:S02]  /*12450*/  MOV R2, 0x12470 ;  /* 0x0001247000027802 */ /* 0x000fe40000000f00 */
[----:B------:R-:W-:Y:S05]  /*12460*/  CALL.REL.NOINC `($__internal_0_$__cuda_sm10x_tcgen05_guardrail_trap_col_being_dealloced_not_returned_by_alloc) ;  /* 0x0000001400247944 */ /* 0x000fea0003c00000 */
[----:B------:R-:W-:Y:S05]  /*12470*/  BRA `(.L_x_370) ;  /* 0x0000000000087947 */ /* 0x000fea0003800000 */
.L_x_368:
[----:B------:R-:W-:Y:S02]  /*12480*/  MOV R2, 0x124a0 ;  /* 0x000124a000027802 */ /* 0x000fe40000000f00 */
[----:B------:R-:W-:Y:S05]  /*12490*/  CALL.REL.NOINC `($__internal_2_$__cuda_sm10x_tcgen05_guardrail_trap_unallocated_columns_being_dealloced) ;  /* 0x0000001400307944 */ /* 0x000fea0003c00000 */
.L_x_370:
[----:B------:R-:W-:Y:S01]  /*124a0*/  NOP ;  /* 0x0000000000007918 */ /* 0x000fe20000000000 */
[----:B----4-:R-:W-:Y:S05]  /*124b0*/  EXIT ;  /* 0x000000000000794d */ /* 0x010fea0003800000 */
.L_x_37:
[----:B------:R-:W-:-:S07]  /*124c0*/  MOV R2, UR11 ;  /* 0x0000000b00027c02 */ /* 0x000fce0008000f00 */
.L_x_371:
[----:B-1----:R1:W2:Y:S02]  /*124d0*/  SYNCS.PHASECHK.TRANS64.TRYWAIT P0, [R2+URZ+0x16000], R0 ;  /* 0x01600000020075a7 */ /* 0x0022a400080011ff */
[----:B--2---:R-:W-:Y:S05]  /*124e0*/  @!P0 NANOSLEEP.SYNCS 0x989680 ;  /* 0x009896800000895d */ /* 0x004fea0003900000 */
[----:B------:R-:W2:Y:S02]  /*124f0*/  @!P0 SYNCS.PHASECHK.TRANS64 P0, [R2+URZ+0x16000], R0 ;  /* 0x01600000020085a7 */ /* 0x000ea400080010ff */
[----:B--2---:R-:W-:Y:S05]  /*12500*/  @!P0 BRA `(.L_x_371) ;  /* 0xfffffffc00f08947 */ /* 0x004fea000383ffff */
[----:B------:R-:W-:Y:S05]  /*12510*/  BRA `(.L_x_372) ;  /* 0xfffffef400ec7947 */ /* 0x000fea000383ffff */
.L_x_39:
[----:B------:R-:W-:-:S07]  /*12520*/  MOV R5, UR7 ;  /* 0x0000000700057c02 */ /* 0x000fce0008000f00 */
.L_x_373:
[----:B-1----:R1:W2:Y:S02]  /*12530*/  SYNCS.PHASECHK.TRANS64.TRYWAIT P0, [R5+URZ+0x16020], R2 ;  /* 0x01602002050075a7 */ /* 0x0022a400080011ff */
[----:B--2---:R-:W-:Y:S05]  /*12540*/  @!P0 NANOSLEEP.SYNCS 0x989680 ;  /* 0x009896800000895d */ /* 0x004fea0003900000 */
[----:B------:R-:W2:Y:S02]  /*12550*/  @!P0 SYNCS.PHASECHK.TRANS64 P0, [R5+URZ+0x16020], R2 ;  /* 0x01602002050085a7 */ /* 0x000ea400080010ff */
[----:B--2---:R-:W-:Y:S05]  /*12560*/  @!P0 BRA `(.L_x_373) ;  /* 0xfffffffc00f08947 */ /* 0x004fea000383ffff */
[----:B------:R-:W-:Y:S05]  /*12570*/  BRA `(.L_x_374) ;  /* 0xfffffef400f47947 */ /* 0x000fea000383ffff */
.L_x_41:
[----:B------:R-:W-:-:S07]  /*12580*/  MOV R5, UR11 ;  /* 0x0000000b00057c02 */ /* 0x000fce0008000f00 */
.L_x_375:
[----:B-1----:R1:W2:Y:S02]  /*12590*/  SYNCS.PHASECHK.TRANS64.TRYWAIT P0, [R5+URZ+0x16058], R2 ;  /* 0x01605802050075a7 */ /* 0x0022a400080011ff */
[----:B--2---:R-:W-:Y:S05]  /*125a0*/  @!P0 NANOSLEEP.SYNCS 0x989680 ;  /* 0x009896800000895d */ /* 0x004fea0003900000 */
[----:B------:R-:W2:Y:S02]  /*125b0*/  @!P0 SYNCS.PHASECHK.TRANS64 P0, [R5+URZ+0x16058], R2 ;  /* 0x01605802050085a7 */ /* 0x000ea400080010ff */
[----:B--2---:R-:W-:Y:S05]  /*125c0*/  @!P0 BRA `(.L_x_375) ;  /* 0xfffffffc00f08947 */ /* 0x004fea000383ffff */
[----:B------:R-:W-:Y:S05]  /*125d0*/  BRA `(.L_x_376) ;  /* 0xfffffef800187947 */ /* 0x000fea000383ffff */
.L_x_45:
[----:B------:R-:W-:-:S07]  /*125e0*/  MOV R2, UR11 ;  /* 0x0000000b00027c02 */ /* 0x000fce0008000f00 */
.L_x_377:
[----:B-1----:R1:W2:Y:S02]  /*125f0*/  SYNCS.PHASECHK.TRANS64.TRYWAIT P0, [R2+URZ+0x16008], R0 ;  /* 0x01600800020075a7 */ /* 0x0022a400080011ff */
[----:B--2---:R-:W-:Y:S05]  /*12600*/  @!P0 NANOSLEEP.SYNCS 0x989680 ;  /* 0x009896800000895d */ /* 0x004fea0003900000 */
[----:B------:R-:W2:Y:S02]  /*12610*/  @!P0 SYNCS.PHASECHK.TRANS64 P0, [R2+URZ+0x16008], R0 ;  /* 0x01600800020085a7 */ /* 0x000ea400080010ff */
[----:B--2---:R-:W-:Y:S05]  /*12620*/  @!P0 BRA `(.L_x_377) ;  /* 0xfffffffc00f08947 */ /* 0x004fea000383ffff */
[----:B------:R-:W-:Y:S05]  /*12630*/  BRA `(.L_x_378) ;  /* 0xfffffef800b87947 */ /* 0x000fea000383ffff */
.L_x_47:
[----:B------:R-:W-:-:S07]  /*12640*/  MOV R2, UR11 ;  /* 0x0000000b00027c02 */ /* 0x000fce0008000f00 */
.L_x_379:
[----:B-1----:R1:W2:Y:S02]  /*12650*/  SYNCS.PHASECHK.TRANS64.TRYWAIT P0, [R2+URZ+0x16068], R0 ;  /* 0x01606800020075a7 */ /* 0x0022a400080011ff */
[----:B--2---:R-:W-:Y:S05]  /*12660*/  @!P0 NANOSLEEP.SYNCS 0x989680 ;  /* 0x009896800000895d */ /* 0x004fea0003900000 */
[----:B------:R-:W2:Y:S02]  /*12670*/  @!P0 SYNCS.PHASECHK.TRANS64 P0, [R2+URZ+0x16068], R0 ;  /* 0x01606800020085a7 */ /* 0x000ea400080010ff */
[----:B--2---:R-:W-:Y:S05]  /*12680*/  @!P0 BRA `(.L_x_379) ;  /* 0xfffffffc00f08947 */ /* 0x004fea000383ffff */
[----:B------:R-:W-:Y:S05]  /*12690*/  BRA `(.L_x_380) ;  /* 0xfffffef800c07947 */ /* 0x000fea000383ffff */
.L_x_51:
[----:B------:R-:W-:-:S07]  /*126a0*/  MOV R2, UR4 ;  /* 0x0000000400027c02 */ /* 0x000fce0008000f00 */
.L_x_381:
[----:B-1----:R1:W3:Y:S02]  /*126b0*/  SYNCS.PHASECHK.TRANS64.TRYWAIT P0, [R2+URZ+0x16020], R0 ;  /* 0x01602000020075a7 */ /* 0x0022e400080011ff */
[----:B---3--:R-:W-:Y:S05]  /*126c0*/  @!P0 NANOSLEEP.SYNCS 0x989680 ;  /* 0x009896800000895d */ /* 0x008fea0003900000 */
[----:B------:R-:W3:Y:S02]  /*126d0*/  @!P0 SYNCS.PHASECHK.TRANS64 P0, [R2+URZ+0x16020], R0 ;  /* 0x01602000020085a7 */ /* 0x000ee400080010ff */
[----:B---3--:R-:W-:Y:S05]  /*126e0*/  @!P0 BRA `(.L_x_381) ;  /* 0xfffffffc00f08947 */ /* 0x008fea000383ffff */
[----:B------:R-:W-:Y:S05]  /*126f0*/  BRA `(.L_x_382) ;  /* 0xfffffefc005c7947 */ /* 0x000fea000383ffff */
.L_x_53:
[----:B------:R-:W-:-:S07]  /*12700*/  MOV R2, UR11 ;  /* 0x0000000b00027c02 */ /* 0x000fce0008000f00 */
.L_x_383:
[----:B-1----:R1:W2:Y:S02]  /*12710*/  SYNCS.PHASECHK.TRANS64.TRYWAIT P0, [R2+URZ+0x160a0], R0 ;  /* 0x0160a000020075a7 */ /* 0x0022a400080011ff */
[----:B--2---:R-:W-:Y:S05]  /*12720*/  @!P0 NANOSLEEP.SYNCS 0x989680 ;  /* 0x009896800000895d */ /* 0x004fea0003900000 */
[----:B------:R-:W2:Y:S02]  /*12730*/  @!P0 SYNCS.PHASECHK.TRANS64 P0, [R2+URZ+0x160a0], R0 ;  /* 0x0160a000020085a7 */ /* 0x000ea400080010ff */
[----:B--2---:R-:W-:Y:S05]  /*12740*/  @!P0 BRA `(.L_x_383) ;  /* 0xfffffffc00f08947 */ /* 0x004fea000383ffff */
[----:B------:R-:W-:Y:S05]  /*12750*/  BRA `(.L_x_384) ;  /* 0xfffffefc00707947 */ /* 0x000fea000383ffff */
.L_x_55:
[----:B------:R-:W-:-:S07]  /*12760*/  MOV R2, UR11 ;  /* 0x0000000b00027c02 */ /* 0x000fce0008000f00 */
.L_x_385:
[----:B-1----:R1:W2:Y:S02]  /*12770*/  SYNCS.PHASECHK.TRANS64.TRYWAIT P0, [R2+URZ+0x16058], R0 ;  /* 0x01605800020075a7 */ /* 0x0022a400080011ff */
[----:B--2---:R-:W-:Y:S05]  /*12780*/  @!P0 NANOSLEEP.SYNCS 0x989680 ;  /* 0x009896800000895d */ /* 0x004fea0003900000 */
[----:B------:R-:W2:Y:S02]  /*12790*/  @!P0 SYNCS.PHASECHK.TRANS64 P0, [R2+URZ+0x16058], R0 ;  /* 0x01605800020085a7 */ /* 0x000ea400080010ff */
[----:B--2---:R-:W-:Y:S05]  /*127a0*/  @!P0 BRA `(.L_x_385) ;  /* 0xfffffffc00f08947 */ /* 0x004fea000383ffff */
[----:B------:R-:W-:Y:S05]  /*127b0*/  BRA `(.L_x_386) ;  /* 0xfffffefc007c7947 */ /* 0x000fea000383ffff */
.L_x_59:
[----:B------:R-:W-:Y:S07]  /*127c0*/  MOV R2, UR5 ;  /* 0x0000000500027c02 */ /* 0x000fee0008000f00 */
.L_x_387:
[----:B-1----:R1:W2:Y:S02]  /*127d0*/  SYNCS.PHASECHK.TRANS64.TRYWAIT P0, [R2+URZ+0x16020], R0 ;  /* 0x01602000020075a7 */ /* 0x0022a400080011ff */
[----:B--2---:R-:W-:Y:S05]  /*127e0*/  @!P0 NANOSLEEP.SYNCS 0x989680 ;  /* 0x009896800000895d */ /* 0x004fea0003900000 */
[----:B------:R-:W2:Y:S02]  /*127f0*/  @!P0 SYNCS.PHASECHK.TRANS64 P0, [R2+URZ+0x16020], R0 ;  /* 0x01602000020085a7 */ /* 0x000ea400080010ff */
[----:B--2---:R-:W-:Y:S05]  /*12800*/  @!P0 BRA `(.L_x_387) ;  /* 0xfffffffc00f08947 */ /* 0x004fea000383ffff */
[----:B------:R-:W-:Y:S05]  /*12810*/  BRA `(.L_x_388) ;  /* 0xffffff0000747947 */ /* 0x000fea000383ffff */
.L_x_62:
[----:B------:R-:W-:Y:S07]  /*12820*/  MOV R2, UR11 ;  /* 0x0000000b00027c02 */ /* 0x000fee0008000f00 */
.L_x_389:
[----:B--2---:R2:W3:Y:S02]  /*12830*/  SYNCS.PHASECHK.TRANS64.TRYWAIT P0, [R2+URZ+0x160a8], R0 ;  /* 0x0160a800020075a7 */ /* 0x0044e400080011ff */
[----:B---3--:R-:W-:Y:S05]  /*12840*/  @!P0 NANOSLEEP.SYNCS 0x989680 ;  /* 0x009896800000895d */ /* 0x008fea0003900000 */
[----:B------:R-:W3:Y:S02]  /*12850*/  @!P0 SYNCS.PHASECHK.TRANS64 P0, [R2+URZ+0x160a8], R0 ;  /* 0x0160a800020085a7 */ /* 0x000ee400080010ff */
[----:B---3--:R-:W-:Y:S05]  /*12860*/  @!P0 BRA `(.L_x_389) ;  /* 0xfffffffc00f08947 */ /* 0x008fea000383ffff */
[----:B------:R-:W-:Y:S05]  /*12870*/  BRA `(.L_x_390) ;  /* 0xffffff0400547947 */ /* 0x000fea000383ffff */
.L_x_64:
[----:B------:R-:W-:Y:S07]  /*12880*/  MOV R2, UR11 ;  /* 0x0000000b00027c02 */ /* 0x000fee0008000f00 */
.L_x_391:
[----:B--2---:R2:W3:Y:S02]  /*12890*/  SYNCS.PHASECHK.TRANS64.TRYWAIT P0, [R2+URZ+0x16068], R0 ;  /* 0x01606800020075a7 */ /* 0x0044e400080011ff */
[----:B---3--:R-:W-:Y:S05]  /*128a0*/  @!P0 NANOSLEEP.SYNCS 0x989680 ;  /* 0x009896800000895d */ /* 0x008fea0003900000 */
[----:B------:R-:W3:Y:S02]  /*128b0*/  @!P0 SYNCS.PHASECHK.TRANS64 P0, [R2+URZ+0x16068], R0 ;  /* 0x01606800020085a7 */ /* 0x000ee400080010ff */
[----:B---3--:R-:W-:Y:S05]  /*128c0*/  @!P0 BRA `(.L_x_391) ;  /* 0xfffffffc00f08947 */ /* 0x008fea000383ffff */
[----:B------:R-:W-:Y:S05]  /*128d0*/  BRA `(.L_x_392) ;  /* 0xffffff0400607947 */ /* 0x000fea000383ffff */
.L_x_70:
[----:B------:R-:W-:Y:S07]  /*128e0*/  MOV R2, UR4 ;  /* 0x0000000400027c02 */ /* 0x000fee0008000f00 */
.L_x_393:
[----:B-1----:R1:W2:Y:S02]  /*128f0*/  SYNCS.PHASECHK.TRANS64.TRYWAIT P0, [R2+URZ+0x16020], R0 ;  /* 0x01602000020075a7 */ /* 0x0022a400080011ff */
[----:B--2---:R-:W-:Y:S05]  /*12900*/  @!P0 NANOSLEEP.SYNCS 0x989680 ;  /* 0x009896800000895d */ /* 0x004fea0003900000 */
[----:B------:R-:W2:Y:S02]  /*12910*/  @!P0 SYNCS.PHASECHK.TRANS64 P0, [R2+URZ+0x16020], R0 ;  /* 0x01602000020085a7 */ /* 0x000ea400080010ff */
[----:B--2---:R-:W-:Y:S05]  /*12920*/  @!P0 BRA `(.L_x_393) ;  /* 0xfffffffc00f08947 */ /* 0x004fea000383ffff */
[----:B------:R-:W-:Y:S05]  /*12930*/  BRA `(.L_x_394) ;  /* 0xffffff0800dc7947 */ /* 0x000fea000383ffff */
.L_x_72:
[----:B------:R-:W-:Y:S07]  /*12940*/  MOV R2, UR11 ;  /* 0x0000000b00027c02 */ /* 0x000fee0008000f00 */
.L_x_395:
[----:B-1----:R1:W2:Y:S02]  /*12950*/  SYNCS.PHASECHK.TRANS64.TRYWAIT P0, [R2+URZ+0x160a0], R0 ;  /* 0x0160a000020075a7 */ /* 0x0022a400080011ff */
[----:B--2---:R-:W-:Y:S05]  /*12960*/  @!P0 NANOSLEEP.SYNCS 0x989680 ;  /* 0x009896800000895d */ /* 0x004fea0003900000 */
[----:B------:R-:W2:Y:S02]  /*12970*/  @!P0 SYNCS.PHASECHK.TRANS64 P0, [R2+URZ+0x160a0], R0 ;  /* 0x0160a000020085a7 */ /* 0x000ea400080010ff */
[----:B--2---:R-:W-:Y:S05]  /*12980*/  @!P0 BRA `(.L_x_395) ;  /* 0xfffffffc00f08947 */ /* 0x004fea000383ffff */
[----:B------:R-:W-:Y:S05]  /*12990*/  BRA `(.L_x_396) ;  /* 0xffffff0800f07947 */ /* 0x000fea000383ffff */
.L_x_74:
[----:B------:R-:W-:Y:S01]  /*129a0*/  MOV R2, UR11 ;  /* 0x0000000b00027c02 */ /* 0x000fe20008000f00 */
[----:B------:R-:W-:Y:S05]  /*129b0*/  IMAD.U32 R0, RZ, RZ, UR5 ;  /* 0x00000005ff007e24 */ /* 0x000fea000f8e00ff */
[----:B------:R-:W-:Y:S07]  /*129c0*/  SHF.L.U32 R0, R0, 0x1f, RZ ;  /* 0x0000001f00007819 */ /* 0x000fee00000006ff */
.L_x_397:
[----:B-1----:R1:W2:Y:S02]  /*129d0*/  SYNCS.PHASECHK.TRANS64.TRYWAIT P0, [R2+URZ+0x16058], R0 ;  /* 0x01605800020075a7 */ /* 0x0022a400080011ff */
[----:B--2---:R-:W-:Y:S05]  /*129e0*/  @!P0 NANOSLEEP.SYNCS 0x989680 ;  /* 0x009896800000895d */ /* 0x004fea0003900000 */
[----:B------:R-:W2:Y:S02]  /*129f0*/  @!P0 SYNCS.PHASECHK.TRANS64 P0, [R2+URZ+0x16058], R0 ;  /* 0x01605800020085a7 */ /* 0x000ea400080010ff */
[----:B--2---:R-:W-:Y:S05]  /*12a00*/  @!P0 BRA `(.L_x_397) ;  /* 0xfffffffc00f08947 */ /* 0x004fea000383ffff */
[----:B------:R-:W-:Y:S05]  /*12a10*/  BRA `(.L_x_398) ;  /* 0xffffff0800f87947 */ /* 0x000fea000383ffff */
.L_x_82:
[----:B------:R-:W-:-:S07]  /*12a20*/  MOV R2, UR11 ;  /* 0x0000000b00027c02 */ /* 0x000fce0008000f00 */
.L_x_399:
[----:B--2---:R2:W3:Y:S02]  /*12a30*/  SYNCS.PHASECHK.TRANS64.TRYWAIT P0, [R2+URZ+0x160a8], R0 ;  /* 0x0160a800020075a7 */ /* 0x0044e400080011ff */
[----:B---3--:R-:W-:Y:S05]  /*12a40*/  @!P0 NANOSLEEP.SYNCS 0x989680 ;  /* 0x009896800000895d */ /* 0x008fea0003900000 */
[----:B------:R-:W3:Y:S02]  /*12a50*/  @!P0 SYNCS.PHASECHK.TRANS64 P0, [R2+URZ+0x160a8], R0 ;  /* 0x0160a800020085a7 */ /* 0x000ee400080010ff */
[----:B---3--:R-:W-:Y:S05]  /*12a60*/  @!P0 BRA `(.L_x_399) ;  /* 0xfffffffc00f08947 */ /* 0x008fea000383ffff */
[----:B------:R-:W-:Y:S05]  /*12a70*/  BRA `(.L_x_400) ;  /* 0xffffff0c00cc7947 */ /* 0x000fea000383ffff */
.L_x_84:
[----:B------:R-:W-:-:S07]  /*12a80*/  MOV R2, UR11 ;  /* 0x0000000b00027c02 */ /* 0x000fce0008000f00 */
.L_x_401:
[----:B--2---:R2:W3:Y:S02]  /*12a90*/  SYNCS.PHASECHK.TRANS64.TRYWAIT P0, [R2+URZ+0x16068], R0 ;  /* 0x01606800020075a7 */ /* 0x0044e400080011ff */
[----:B---3--:R-:W-:Y:S05]  /*12aa0*/  @!P0 NANOSLEEP.SYNCS 0x989680 ;  /* 0x009896800000895d */ /* 0x008fea0003900000 */
[----:B------:R-:W3:Y:S02]  /*12ab0*/  @!P0 SYNCS.PHASECHK.TRANS64 P0, [R2+URZ+0x16068], R0 ;  /* 0x01606800020085a7 */ /* 0x000ee400080010ff */
[----:B---3--:R-:W-:Y:S05]  /*12ac0*/  @!P0 BRA `(.L_x_401) ;  /* 0xfffffffc00f08947 */ /* 0x008fea000383ffff */
[----:B------:R-:W-:Y:S05]  /*12ad0*/  BRA `(.L_x_402) ;  /* 0xffffff0c00d87947 */ /* 0x000fea000383ffff */
.L_x_96:
[----:B-1----:R1:W2:Y:S02]  /*12ae0*/  SYNCS.PHASECHK.TRANS64.TRYWAIT P0, [R76+URZ+0x160c0], R0 ;  /* 0x0160c0004c0075a7 */ /* 0x0022a400080011ff */
[----:B--2---:R-:W-:Y:S05]  /*12af0*/  @!P0 NANOSLEEP.SYNCS 0x989680 ;  /* 0x009896800000895d */ /* 0x004fea0003900000 */
[----:B------:R-:W2:Y:S02]  /*12b00*/  @!P0 SYNCS.PHASECHK.TRANS64 P0, [R76+URZ+0x160c0], R0 ;  /* 0x0160c0004c0085a7 */ /* 0x000ea400080010ff */
[----:B--2---:R-:W-:Y:S05]  /*12b10*/  @!P0 BRA `(.L_x_96) ;  /* 0xfffffffc00f08947 */ /* 0x004fea000383ffff */
[----:B------:R-:W-:Y:S05]  /*12b20*/  BRA `(.L_x_403) ;  /* 0xffffff1400c07947 */ /* 0x000fea000383ffff */
.L_x_163:
[----:B--2---:R2:W3:Y:S02]  /*12b30*/  SYNCS.PHASECHK.TRANS64.TRYWAIT P0, [R76+URZ+0x160c8], R0 ;  /* 0x0160c8004c0075a7 */ /* 0x0044e400080011ff */
[----:B---3--:R-:W-:Y:S05]  /*12b40*/  @!P0 NANOSLEEP.SYNCS 0x989680 ;  /* 0x009896800000895d */ /* 0x008fea0003900000 */
[----:B------:R-:W3:Y:S02]  /*12b50*/  @!P0 SYNCS.PHASECHK.TRANS64 P0, [R76+URZ+0x160c8], R0 ;  /* 0x0160c8004c0085a7 */ /* 0x000ee400080010ff */
[----:B---3--:R-:W-:Y:S05]  /*12b60*/  @!P0 BRA `(.L_x_163) ;  /* 0xfffffffc00f08947 */ /* 0x008fea000383ffff */
[----:B------:R-:W-:Y:S05]  /*12b70*/  BRA `(.L_x_404) ;  /* 0xffffff5000b47947 */ /* 0x000fea000383ffff */
.L_x_169:
[----:B-1----:R1:W2:Y:S02]  /*12b80*/  SYNCS.PHASECHK.TRANS64.TRYWAIT P0, [R60+URZ+0x16070], R0 ;  /* 0x016070003c0075a7 */ /* 0x0022a400080011ff */
[----:B--2---:R-:W-:Y:S05]  /*12b90*/  @!P0 NANOSLEEP.SYNCS 0x989680 ;  /* 0x009896800000895d */ /* 0x004fea0003900000 */
[----:B------:R-:W2:Y:S02]  /*12ba0*/  @!P0 SYNCS.PHASECHK.TRANS64 P0, [R60+URZ+0x16070], R0 ;  /* 0x016070003c0085a7 */ /* 0x000ea400080010ff */
[----:B--2---:R-:W-:Y:S05]  /*12bb0*/  @!P0 BRA `(.L_x_169) ;  /* 0xfffffffc00f08947 */ /* 0x004fea000383ffff */
[----:B------:R-:W-:Y:S05]  /*12bc0*/  BRA `(.L_x_405) ;  /* 0xffffff5400cc7947 */ /* 0x000fea000383ffff */
.L_x_172:
[----:B--2---:R2:W3:Y:S02]  /*12bd0*/  SYNCS.PHASECHK.TRANS64.TRYWAIT P1, [R60+URZ+0x16080], R2 ;  /* 0x016080023c0075a7 */ /* 0x0044e400080211ff */
[----:B---3--:R-:W-:Y:S05]  /*12be0*/  @!P1 NANOSLEEP.SYNCS 0x989680 ;  /* 0x009896800000995d */ /* 0x008fea0003900000 */
[----:B------:R-:W3:Y:S02]  /*12bf0*/  @!P1 SYNCS.PHASECHK.TRANS64 P1, [R60+URZ+0x16080], R2 ;  /* 0x016080023c0095a7 */ /* 0x000ee400080210ff */
[----:B---3--:R-:W-:Y:S05]  /*12c00*/  @!P1 BRA `(.L_x_172) ;  /* 0xfffffffc00f09947 */ /* 0x008fea000383ffff */
[----:B------:R-:W-:Y:S05]  /*12c10*/  BRA `(.L_x_406) ;  /* 0xffffff5400f47947 */ /* 0x000fea000383ffff */
.L_x_175:
[----:B-1----:R1:W2:Y:S02]  /*12c20*/  SYNCS.PHASECHK.TRANS64.TRYWAIT P0, [R60+URZ+0x16070], R0 ;  /* 0x016070003c0075a7 */ /* 0x0022a400080011ff */
[----:B--2---:R-:W-:Y:S05]  /*12c30*/  @!P0 NANOSLEEP.SYNCS 0x989680 ;  /* 0x009896800000895d */ /* 0x004fea0003900000 */
[----:B------:R-:W2:Y:S02]  /*12c40*/  @!P0 SYNCS.PHASECHK.TRANS64 P0, [R60+URZ+0x16070], R0 ;  /* 0x016070003c0085a7 */ /* 0x000ea400080010ff */
[----:B--2---:R-:W-:Y:S05]  /*12c50*/  @!P0 BRA `(.L_x_175) ;  /* 0xfffffffc00f08947 */ /* 0x004fea000383ffff */
[----:B------:R-:W-:Y:S05]  /*12c60*/  BRA `(.L_x_407) ;  /* 0xffffff58003c7947 */ /* 0x000fea000383ffff */
.L_x_177:
[----:B-1----:R1:W2:Y:S02]  /*12c70*/  SYNCS.PHASECHK.TRANS64.TRYWAIT P0, [R60+URZ+0x16090], R0 ;  /* 0x016090003c0075a7 */ /* 0x0022a400080011ff */
[----:B--2---:R-:W-:Y:S05]  /*12c80*/  @!P0 NANOSLEEP.SYNCS 0x989680 ;  /* 0x009896800000895d */ /* 0x004fea0003900000 */
[----:B------:R-:W2:Y:S02]  /*12c90*/  @!P0 SYNCS.PHASECHK.TRANS64 P0, [R60+URZ+0x16090], R0 ;  /* 0x016090003c0085a7 */ /* 0x000ea400080010ff */
[----:B--2---:R-:W-:Y:S05]  /*12ca0*/  @!P0 BRA `(.L_x_177) ;  /* 0xfffffffc00f08947 */ /* 0x004fea000383ffff */
[----:B------:R-:W-:Y:S05]  /*12cb0*/  BRA `(.L_x_408) ;  /* 0xffffff5800847947 */ /* 0x000fea000383ffff */
.L_x_188:
[----:B-1----:R1:W4:Y:S02]  /*12cc0*/  SYNCS.PHASECHK.TRANS64.TRYWAIT P0, [R60+URZ+0x16080], R0 ;  /* 0x016080003c0075a7 */ /* 0x00232400080011ff */
[----:B----4-:R-:W-:Y:S05]  /*12cd0*/  @!P0 NANOSLEEP.SYNCS 0x989680 ;  /* 0x009896800000895d */ /* 0x010fea0003900000 */
[----:B------:R-:W4:Y:S02]  /*12ce0*/  @!P0 SYNCS.PHASECHK.TRANS64 P0, [R60+URZ+0x16080], R0 ;  /* 0x016080003c0085a7 */ /* 0x000f2400080010ff */
[----:B----4-:R-:W-:Y:S05]  /*12cf0*/  @!P0 BRA `(.L_x_188) ;  /* 0xfffffffc00f08947 */ /* 0x010fea000383ffff */
[----:B------:R-:W-:Y:S05]  /*12d00*/  BRA `(.L_x_409) ;  /* 0xffffff6000b87947 */ /* 0x000fea000383ffff */
.L_x_190:
[----:B-1----:R1:W2:Y:S02]  /*12d10*/  SYNCS.PHASECHK.TRANS64.TRYWAIT P0, [R60+URZ+0x16098], R0 ;  /* 0x016098003c0075a7 */ /* 0x0022a400080011ff */
[----:B--2---:R-:W-:Y:S05]  /*12d20*/  @!P0 NANOSLEEP.SYNCS 0x989680 ;  /* 0x009896800000895d */ /* 0x004fea0003900000 */
[----:B------:R-:W2:Y:S02]  /*12d30*/  @!P0 SYNCS.PHASECHK.TRANS64 P0, [R60+URZ+0x16098], R0 ;  /* 0x016098003c0085a7 */ /* 0x000ea400080010ff */
[----:B--2---:R-:W-:Y:S05]  /*12d40*/  @!P0 BRA `(.L_x_190) ;  /* 0xfffffffc00f08947 */ /* 0x004fea000383ffff */
[----:B------:R-:W-:Y:S05]  /*12d50*/  BRA `(.L_x_410) ;  /* 0xffffff6000fc7947 */ /* 0x000fea000383ffff */
.L_x_203:
[----:B----4-:R4:W5:Y:S02]  /*12d60*/  SYNCS.PHASECHK.TRANS64.TRYWAIT P0, [R60+URZ+0x16070], R2 ;  /* 0x016070023c0075a7 */ /* 0x01096400080011ff */
[----:B-----5:R-:W-:Y:S05]  /*12d70*/  @!P0 NANOSLEEP.SYNCS 0x989680 ;  /* 0x009896800000895d */ /* 0x020fea0003900000 */
[----:B------:R-:W5:Y:S02]  /*12d80*/  @!P0 SYNCS.PHASECHK.TRANS64 P0, [R60+URZ+0x16070], R2 ;  /* 0x016070023c0085a7 */ /* 0x000f6400080010ff */
[----:B-----5:R-:W-:Y:S05]  /*12d90*/  @!P0 BRA `(.L_x_203) ;  /* 0xfffffffc00f08947 */ /* 0x020fea000383ffff */
[----:B------:R-:W-:Y:S05]  /*12da0*/  BRA `(.L_x_411) ;  /* 0xffffff6c00507947 */ /* 0x000fea000383ffff */
.L_x_206:
[----:B-1----:R1:W5:Y:S02]  /*12db0*/  SYNCS.PHASECHK.TRANS64.TRYWAIT P0, [R60+URZ+0x16090], R0 ;  /* 0x016090003c0075a7 */ /* 0x00236400080011ff */
[----:B-----5:R-:W-:Y:S05]  /*12dc0*/  @!P0 NANOSLEEP.SYNCS 0x989680 ;  /* 0x009896800000895d */ /* 0x020fea0003900000 */
[----:B------:R-:W5:Y:S02]  /*12dd0*/  @!P0 SYNCS.PHASECHK.TRANS64 P0, [R60+URZ+0x16090], R0 ;  /* 0x016090003c0085a7 */ /* 0x000f6400080010ff */
[----:B-----5:R-:W-:Y:S05]  /*12de0*/  @!P0 BRA `(.L_x_206) ;  /* 0xfffffffc00f08947 */ /* 0x020fea000383ffff */
[----:B------:R-:W-:Y:S05]  /*12df0*/  BRA `(.L_x_412) ;  /* 0xffffff6c00747947 */ /* 0x000fea000383ffff */
.L_x_209:
[----:B-1----:R1:W4:Y:S02]  /*12e00*/  SYNCS.PHASECHK.TRANS64.TRYWAIT P0, [R60+URZ+0x160c0], R2 ;  /* 0x0160c0023c0075a7 */ /* 0x00232400080011ff */
[----:B----4-:R-:W-:Y:S05]  /*12e10*/  @!P0 NANOSLEEP.SYNCS 0x989680 ;  /* 0x009896800000895d */ /* 0x010fea0003900000 */
[----:B------:R-:W4:Y:S02]  /*12e20*/  @!P0 SYNCS.PHASECHK.TRANS64 P0, [R60+URZ+0x160c0], R2 ;  /* 0x0160c0023c0085a7 */ /* 0x000f2400080010ff */
[----:B----4-:R-:W-:Y:S05]  /*12e30*/  @!P0 BRA `(.L_x_209) ;  /* 0xfffffffc00f08947 */ /* 0x010fea000383ffff */
[----:B------:R-:W-:Y:S05]  /*12e40*/  BRA `(.L_x_413) ;  /* 0xffffff6c00807947 */ /* 0x000fea000383ffff */
.L_x_219:
[----:B-1----:R1:W2:Y:S02]  /*12e50*/  SYNCS.PHASECHK.TRANS64.TRYWAIT P0, [R60+URZ+0x16080], R0 ;  /* 0x016080003c0075a7 */ /* 0x0022a400080011ff */
[----:B--2---:R-:W-:Y:S05]  /*12e60*/  @!P0 NANOSLEEP.SYNCS 0x989680 ;  /* 0x009896800000895d */ /* 0x004fea0003900000 */
[----:B------:R-:W2:Y:S02]  /*12e70*/  @!P0 SYNCS.PHASECHK.TRANS64 P0, [R60+URZ+0x16080], R0 ;  /* 0x016080003c0085a7 */ /* 0x000ea400080010ff */
[----:B--2---:R-:W-:Y:S05]  /*12e80*/  @!P0 BRA `(.L_x_219) ;  /* 0xfffffffc00f08947 */ /* 0x004fea000383ffff */
[----:B------:R-:W-:Y:S05]  /*12e90*/  BRA `(.L_x_414) ;  /* 0xffffff8000647947 */ /* 0x000fea000383ffff */
.L_x_222:
[----:B-1----:R1:W2:Y:S02]  /*12ea0*/  SYNCS.PHASECHK.TRANS64.TRYWAIT P0, [R60+URZ+0x16098], R0 ;  /* 0x016098003c0075a7 */ /* 0x0022a400080011ff */
[----:B--2---:R-:W-:Y:S05]  /*12eb0*/  @!P0 NANOSLEEP.SYNCS 0x989680 ;  /* 0x009896800000895d */ /* 0x004fea0003900000 */
[----:B------:R-:W2:Y:S02]  /*12ec0*/  @!P0 SYNCS.PHASECHK.TRANS64 P0, [R60+URZ+0x16098], R0 ;  /* 0x016098003c0085a7 */ /* 0x000ea400080010ff */
[----:B--2---:R-:W-:Y:S05]  /*12ed0*/  @!P0 BRA `(.L_x_222) ;  /* 0xfffffffc00f08947 */ /* 0x004fea000383ffff */
[----:B------:R-:W-:Y:S05]  /*12ee0*/  BRA `(.L_x_415) ;  /* 0xffffff8000887947 */ /* 0x000fea000383ffff */
.L_x_225:
[----:B-1----:R1:W2:Y:S02]  /*12ef0*/  SYNCS.PHASECHK.TRANS64.TRYWAIT P0, [R60+URZ+0x160c8], R2 ;  /* 0x0160c8023c0075a7 */ /* 0x0022a400080011ff */
[----:B--2---:R-:W-:Y:S05]  /*12f00*/  @!P0 NANOSLEEP.SYNCS 0x989680 ;  /* 0x009896800000895d */ /* 0x004fea0003900000 */
[----:B------:R-:W2:Y:S02]  /*12f10*/  @!P0 SYNCS.PHASECHK.TRANS64 P0, [R60+URZ+0x160c8], R2 ;  /* 0x0160c8023c0085a7 */ /* 0x000ea400080010ff */
[----:B--2---:R-:W-:Y:S05]  /*12f20*/  @!P0 BRA `(.L_x_225) ;  /* 0xfffffffc00f08947 */ /* 0x004fea000383ffff */
[----:B------:R-:W-:Y:S05]  /*12f30*/  BRA `(.L_x_416) ;  /* 0xffffff8000947947 */ /* 0x000fea000383ffff */
.L_x_237:
[----:B-1----:R-:W-:-:S04]  /*12f40*/  MOV R2, UR49 ;  /* 0x0000003100027c02 */ /* 0x002fc80008000f00 */
[----:B------:R1:W2:Y:S03]  /*12f50*/  SYNCS.PHASECHK.TRANS64.TRYWAIT P0, [R2+URZ], R0 ;  /* 0x00000000020075a7 */ /* 0x0002a600080011ff */
[----:B--2---:R-:W-:Y:S05]  /*12f60*/  @!P0 NANOSLEEP.SYNCS 0x989680 ;  /* 0x009896800000895d */ /* 0x004fea0003900000 */
[----:B------:R-:W2:Y:S02]  /*12f70*/  @!P0 SYNCS.PHASECHK.TRANS64 P0, [R2+URZ], R0 ;  /* 0x00000000020085a7 */ /* 0x000ea400080010ff */
[----:B--2---:R-:W-:Y:S05]  /*12f80*/  @!P0 BRA `(.L_x_237) ;  /* 0xfffffffc00ec8947 */ /* 0x004fea000383ffff */
[----:B------:R-:W-:Y:S05]  /*12f90*/  BRA `(.L_x_417) ;  /* 0xffffff9800687947 */ /* 0x000fea000383ffff */
.L_x_240:
[----:B-1----:R-:W-:-:S04]  /*12fa0*/  MOV R2, UR46 ;  /* 0x0000002e00027c02 */ /* 0x002fc80008000f00 */
[----:B------:R1:W3:Y:S03]  /*12fb0*/  SYNCS.PHASECHK.TRANS64.TRYWAIT P1, [R2+URZ], R0 ;  /* 0x00000000020075a7 */ /* 0x0002e600080211ff */
[----:B---3--:R-:W-:Y:S05]  /*12fc0*/  @!P1 NANOSLEEP.SYNCS 0x989680 ;  /* 0x009896800000995d */ /* 0x008fea0003900000 */
[----:B------:R-:W3:Y:S02]  /*12fd0*/  @!P1 SYNCS.PHASECHK.TRANS64 P1, [R2+URZ], R0 ;  /* 0x00000000020095a7 */ /* 0x000ee400080210ff */
[----:B---3--:R-:W-:Y:S05]  /*12fe0*/  @!P1 BRA `(.L_x_240) ;  /* 0xfffffffc00ec9947 */ /* 0x008fea000383ffff */
[----:B------:R-:W-:Y:S05]  /*12ff0*/  BRA `(.L_x_418) ;  /* 0xffffff9800a87947 */ /* 0x000fea000383ffff */
.L_x_245:
[----:B-1----:R-:W-:-:S04]  /*13000*/  MOV R3, UR44 ;  /* 0x0000002c00037c02 */ /* 0x002fc80008000f00 */
[----:B------:R1:W2:Y:S03]  /*13010*/  SYNCS.PHASECHK.TRANS64.TRYWAIT P2, [R3+URZ], R2 ;  /* 0x00000002030075a7 */ /* 0x0002a600080411ff */
[----:B--2---:R-:W-:Y:S05]  /*13020*/  @!P2 NANOSLEEP.SYNCS 0x989680 ;  /* 0x009896800000a95d */ /* 0x004fea0003900000 */
[----:B------:R-:W2:Y:S02]  /*13030*/  @!P2 SYNCS.PHASECHK.TRANS64 P2, [R3+URZ], R2 ;  /* 0x000000020300a5a7 */ /* 0x000ea400080410ff */
[----:B--2---:R-:W-:Y:S05]  /*13040*/  @!P2 BRA `(.L_x_245) ;  /* 0xfffffffc00eca947 */ /* 0x004fea000383ffff */
[----:B------:R-:W-:Y:S05]  /*13050*/  BRA `(.L_x_419) ;  /* 0xffffffa0008c7947 */ /* 0x000fea000383ffff */
.L_x_249:
[----:B-1----:R-:W-:-:S04]  /*13060*/  MOV R2, UR49 ;  /* 0x0000003100027c02 */ /* 0x002fc80008000f00 */
[----:B------:R1:W3:Y:S03]  /*13070*/  SYNCS.PHASECHK.TRANS64.TRYWAIT P2, [R2+URZ], R0 ;  /* 0x00000000020075a7 */ /* 0x0002e600080411ff */
[----:B---3--:R-:W-:Y:S05]  /*13080*/  @!P2 NANOSLEEP.SYNCS 0x989680 ;  /* 0x009896800000a95d */ /* 0x008fea0003900000 */
[----:B------:R-:W3:Y:S02]  /*13090*/  @!P2 SYNCS.PHASECHK.TRANS64 P2, [R2+URZ], R0 ;  /* 0x000000000200a5a7 */ /* 0x000ee400080410ff */
[----:B---3--:R-:W-:Y:S05]  /*130a0*/  @!P2 BRA `(.L_x_249) ;  /* 0xfffffffc00eca947 */ /* 0x008fea000383ffff */
[----:B------:R-:W-:Y:S05]  /*130b0*/  BRA `(.L_x_420) ;  /* 0xffffffb800087947 */ /* 0x000fea000383ffff */
.L_x_254:
[----:B-1----:R-:W-:-:S04]  /*130c0*/  MOV R2, UR46 ;  /* 0x0000002e00027c02 */ /* 0x002fc80008000f00 */
[----:B------:R1:W3:Y:S03]  /*130d0*/  SYNCS.PHASECHK.TRANS64.TRYWAIT P1, [R2+URZ], R0 ;  /* 0x00000000020075a7 */ /* 0x0002e600080211ff */
[----:B---3--:R-:W-:Y:S05]  /*130e0*/  @!P1 NANOSLEEP.SYNCS 0x989680 ;  /* 0x009896800000995d */ /* 0x008fea0003900000 */
[----:B------:R-:W3:Y:S02]  /*130f0*/  @!P1 SYNCS.PHASECHK.TRANS64 P1, [R2+URZ], R0 ;  /* 0x00000000020095a7 */ /* 0x000ee400080210ff */
[----:B---3--:R-:W-:Y:S05]  /*13100*/  @!P1 BRA `(.L_x_254) ;  /* 0xfffffffc00ec9947 */ /* 0x008fea000383ffff */
[----:B------:R-:W-:Y:S05]  /*13110*/  BRA `(.L_x_421) ;  /* 0xffffffb800b47947 */ /* 0x000fea000383ffff */
.L_x_259:
[----:B-1----:R-:W-:-:S04]  /*13120*/  MOV R2, UR49 ;  /* 0x0000003100027c02 */ /* 0x002fc80008000f00 */
[----:B------:R1:W4:Y:S03]  /*13130*/  SYNCS.PHASECHK.TRANS64.TRYWAIT P0, [R2+URZ], R0 ;  /* 0x00000000020075a7 */ /* 0x00032600080011ff */
[----:B----4-:R-:W-:Y:S05]  /*13140*/  @!P0 NANOSLEEP.SYNCS 0x989680 ;  /* 0x009896800000895d */ /* 0x010fea0003900000 */
[----:B------:R-:W4:Y:S02]  /*13150*/  @!P0 SYNCS.PHASECHK.TRANS64 P0, [R2+URZ], R0 ;  /* 0x00000000020085a7 */ /* 0x000f2400080010ff */
[----:B----4-:R-:W-:Y:S05]  /*13160*/  @!P0 BRA `(.L_x_259) ;  /* 0xfffffffc00ec8947 */ /* 0x010fea000383ffff */
[----:B------:R-:W-:Y:S05]  /*13170*/  BRA `(.L_x_422) ;  /* 0xffffffbc00387947 */ /* 0x000fea000383ffff */
.L_x_265:
[----:B------:R-:W-:-:S07]  /*13180*/  MOV R3, UR8 ;  /* 0x0000000800037c02 */ /* 0x000fce0008000f00 */
.L_x_423:
[----:B-1----:R1:W2:Y:S02]  /*13190*/  SYNCS.PHASECHK.TRANS64.TRYWAIT P1, [R3+URZ+0x16010], R0 ;  /* 0x01601000030075a7 */ /* 0x0022a400080211ff */
[----:B--2---:R-:W-:Y:S05]  /*131a0*/  @!P1 NANOSLEEP.SYNCS 0x989680 ;  /* 0x009896800000995d */ /* 0x004fea0003900000 */
[----:B------:R-:W2:Y:S02]  /*131b0*/  @!P1 SYNCS.PHASECHK.TRANS64 P1, [R3+URZ+0x16010], R0 ;  /* 0x01601000030095a7 */ /* 0x000ea400080210ff */
[----:B--2---:R-:W-:Y:S05]  /*131c0*/  @!P1 BRA `(.L_x_423) ;  /* 0xfffffffc00f09947 */ /* 0x004fea000383ffff */
[----:B------:R-:W-:Y:S05]  /*131d0*/  BRA `(.L_x_424) ;  /* 0xffffffc000d87947 */ /* 0x000fea000383ffff */
.L_x_271:
[----:B------:R-:W-:-:S07]  /*131e0*/  MOV R5, UR17 ;  /* 0x0000001100057c02 */ /* 0x000fce0008000f00 */
.L_x_425:
[----:B-1----:R1:W2:Y:S02]  /*131f0*/  SYNCS.PHASECHK.TRANS64.TRYWAIT P1, [R5+URZ+0x16038], R2 ;  /* 0x01603802050075a7 */ /* 0x0022a400080211ff */
[----:B--2---:R-:W-:Y:S05]  /*13200*/  @!P1 NANOSLEEP.SYNCS 0x989680 ;  /* 0x009896800000995d */ /* 0x004fea0003900000 */
[----:B------:R-:W2:Y:S02]  /*13210*/  @!P1 SYNCS.PHASECHK.TRANS64 P1, [R5+URZ+0x16038], R2 ;  /* 0x01603802050095a7 */ /* 0x000ea400080210ff */
[----:B--2---:R-:W-:Y:S05]  /*13220*/  @!P1 BRA `(.L_x_425) ;  /* 0xfffffffc00f09947 */ /* 0x004fea000383ffff */
[----:B------:R-:W-:Y:S05]  /*13230*/  BRA `(.L_x_426) ;  /* 0xffffffc4002c7947 */ /* 0x000fea000383ffff */
.L_x_277:
[----:B------:R-:W-:-:S07]  /*13240*/  MOV R5, UR8 ;  /* 0x0000000800057c02 */ /* 0x000fce0008000f00 */
.L_x_427:
[----:B-1----:R1:W2:Y:S02]  /*13250*/  SYNCS.PHASECHK.TRANS64.TRYWAIT P1, [R5+URZ+0x16018], R0 ;  /* 0x01601800050075a7 */ /* 0x0022a400080211ff */
[----:B--2---:R-:W-:Y:S05]  /*13260*/  @!P1 NANOSLEEP.SYNCS 0x989680 ;  /* 0x009896800000995d */ /* 0x004fea0003900000 */
[----:B------:R-:W2:Y:S02]  /*13270*/  @!P1 SYNCS.PHASECHK.TRANS64 P1, [R5+URZ+0x16018], R0 ;  /* 0x01601800050095a7 */ /* 0x000ea400080210ff */
[----:B--2---:R-:W-:Y:S05]  /*13280*/  @!P1 BRA `(.L_x_427) ;  /* 0xfffffffc00f09947 */ /* 0x004fea000383ffff */
[----:B------:R-:W-:Y:S05]  /*13290*/  BRA `(.L_x_428) ;  /* 0xffffffc400987947 */ /* 0x000fea000383ffff */
.L_x_283:
[----:B------:R-:W-:-:S07]  /*132a0*/  MOV R3, UR17 ;  /* 0x0000001100037c02 */ /* 0x000fce0008000f00 */
.L_x_429:
[----:B-1----:R1:W2:Y:S02]  /*132b0*/  SYNCS.PHASECHK.TRANS64.TRYWAIT P1, [R3+URZ+0x16038], R0 ;  /* 0x01603800030075a7 */ /* 0x0022a400080211ff */
[----:B--2---:R-:W-:Y:S05]  /*132c0*/  @!P1 NANOSLEEP.SYNCS 0x989680 ;  /* 0x009896800000995d */ /* 0x004fea0003900000 */
[----:B------:R-:W2:Y:S02]  /*132d0*/  @!P1 SYNCS.PHASECHK.TRANS64 P1, [R3+URZ+0x16038], R0 ;  /* 0x01603800030095a7 */ /* 0x000ea400080210ff */
[----:B--2---:R-:W-:Y:S05]  /*132e0*/  @!P1 BRA `(.L_x_429) ;  /* 0xfffffffc00f09947 */ /* 0x004fea000383ffff */
[----:B------:R-:W-:Y:S05]  /*132f0*/  BRA `(.L_x_430) ;  /* 0xffffffc400f87947 */ /* 0x000fea000383ffff */
.L_x_289:
[----:B------:R-:W-:-:S07]  /*13300*/  MOV R3, UR17 ;  /* 0x0000001100037c02 */ /* 0x000fce0008000f00 */
.L_x_431:
[----:B-1----:R1:W2:Y:S02]  /*13310*/  SYNCS.PHASECHK.TRANS64.TRYWAIT P1, [R3+URZ+0x16038], R0 ;  /* 0x01603800030075a7 */ /* 0x0022a400080211ff */
[----:B--2---:R-:W-:Y:S05]  /*13320*/  @!P1 NANOSLEEP.SYNCS 0x989680 ;  /* 0x009896800000995d */ /* 0x004fea0003900000 */
[----:B------:R-:W2:Y:S02]  /*13330*/  @!P1 SYNCS.PHASECHK.TRANS64 P1, [R3+URZ+0x16038], R0 ;  /* 0x01603800030095a7 */ /* 0x000ea400080210ff */
[----:B--2---:R-:W-:Y:S05]  /*13340*/  @!P1 BRA `(.L_x_431) ;  /* 0xfffffffc00f09947 */ /* 0x004fea000383ffff */
[----:B------:R-:W-:Y:S05]  /*13350*/  BRA `(.L_x_432) ;  /* 0xffffffc800b07947 */ /* 0x000fea000383ffff */
.L_x_294:
[----:B------:R-:W-:-:S07]  /*13360*/  MOV R3, UR17 ;  /* 0x0000001100037c02 */ /* 0x000fce0008000f00 */
.L_x_433:
[----:B-1----:R1:W2:Y:S02]  /*13370*/  SYNCS.PHASECHK.TRANS64.TRYWAIT P1, [R3+URZ+0x16038], R0 ;  /* 0x01603800030075a7 */ /* 0x0022a400080211ff */
[----:B--2---:R-:W-:Y:S05]  /*13380*/  @!P1 NANOSLEEP.SYNCS 0x989680 ;  /* 0x009896800000995d */ /* 0x004fea0003900000 */
[----:B------:R-:W2:Y:S02]  /*13390*/  @!P1 SYNCS.PHASECHK.TRANS64 P1, [R3+URZ+0x16038], R0 ;  /* 0x01603800030095a7 */ /* 0x000ea400080210ff */
[----:B--2---:R-:W-:Y:S05]  /*133a0*/  @!P1 BRA `(.L_x_433) ;  /* 0xfffffffc00f09947 */ /* 0x004fea000383ffff */
[----:B------:R-:W-:Y:S05]  /*133b0*/  BRA `(.L_x_434) ;  /* 0xffffffcc00247947 */ /* 0x000fea000383ffff */
.L_x_299:
[----:B------:R-:W-:-:S07]  /*133c0*/  MOV R3, UR17 ;  /* 0x0000001100037c02 */ /* 0x000fce0008000f00 */
.L_x_435:
[----:B-1----:R1:W2:Y:S02]  /*133d0*/  SYNCS.PHASECHK.TRANS64.TRYWAIT P1, [R3+URZ+0x16038], R0 ;  /* 0x01603800030075a7 */ /* 0x0022a400080211ff */
[----:B--2---:R-:W-:Y:S05]  /*133e0*/  @!P1 NANOSLEEP.SYNCS 0x989680 ;  /* 0x009896800000995d */ /* 0x004fea0003900000 */
[----:B------:R-:W2:Y:S02]  /*133f0*/  @!P1 SYNCS.PHASECHK.TRANS64 P1, [R3+URZ+0x16038], R0 ;  /* 0x01603800030095a7 */ /* 0x000ea400080210ff */
[----:B--2---:R-:W-:Y:S05]  /*13400*/  @!P1 BRA `(.L_x_435) ;  /* 0xfffffffc00f09947 */ /* 0x004fea000383ffff */
[----:B------:R-:W-:Y:S05]  /*13410*/  BRA `(.L_x_436) ;  /* 0xffffffcc008c7947 */ /* 0x000fea000383ffff */
.L_x_304:
[----:B------:R-:W-:-:S07]  /*13420*/  MOV R3, UR17 ;  /* 0x0000001100037c02 */ /* 0x000fce0008000f00 */
.L_x_437:
[----:B-1----:R1:W2:Y:S02]  /*13430*/  SYNCS.PHASECHK.TRANS64.TRYWAIT P1, [R3+URZ+0x16038], R0 ;  /* 0x01603800030075a7 */ /* 0x0022a400080211ff */
[----:B--2---:R-:W-:Y:S05]  /*13440*/  @!P1 NANOSLEEP.SYNCS 0x989680 ;  /* 0x009896800000995d */ /* 0x004fea0003900000 */
[----:B------:R-:W2:Y:S02]  /*13450*/  @!P1 SYNCS.PHASECHK.TRANS64 P1, [R3+URZ+0x16038], R0 ;  /* 0x01603800030095a7 */ /* 0x000ea400080210ff */
[----:B--2---:R-:W-:Y:S05]  /*13460*/  @!P1 BRA `(.L_x_437) ;  /* 0xfffffffc00f09947 */ /* 0x004fea000383ffff */
[----:B------:R-:W-:Y:S05]  /*13470*/  BRA `(.L_x_438) ;  /* 0xffffffcc00f47947 */ /* 0x000fea000383ffff */
.L_x_309:
[----:B------:R-:W-:-:S07]  /*13480*/  MOV R3, UR17 ;  /* 0x0000001100037c02 */ /* 0x000fce0008000f00 */
.L_x_439:
[----:B-1----:R1:W2:Y:S02]  /*13490*/  SYNCS.PHASECHK.TRANS64.TRYWAIT P1, [R3+URZ+0x16038], R0 ;  /* 0x01603800030075a7 */ /* 0x0022a400080211ff */
[----:B--2---:R-:W-:Y:S05]  /*134a0*/  @!P1 NANOSLEEP.SYNCS 0x989680 ;  /* 0x009896800000995d */ /* 0x004fea0003900000 */
[----:B------:R-:W2:Y:S02]  /*134b0*/  @!P1 SYNCS.PHASECHK.TRANS64 P1, [R3+URZ+0x16038], R0 ;  /* 0x01603800030095a7 */ /* 0x000ea400080210ff */
[----:B--2---:R-:W-:Y:S05]  /*134c0*/  @!P1 BRA `(.L_x_439) ;  /* 0xfffffffc00f09947 */ /* 0x004fea000383ffff */
[----:B------:R-:W-:Y:S05]  /*134d0*/  BRA `(.L_x_440) ;  /* 0xffffffd0005c7947 */ /* 0x000fea000383ffff */
.L_x_314:
[----:B------:R-:W-:-:S07]  /*134e0*/  MOV R3, UR17 ;  /* 0x0000001100037c02 */ /* 0x000fce0008000f00 */
.L_x_441:
[----:B-1----:R1:W2:Y:S02]  /*134f0*/  SYNCS.PHASECHK.TRANS64.TRYWAIT P1, [R3+URZ+0x16038], R0 ;  /* 0x01603800030075a7 */ /* 0x0022a400080211ff */
[----:B--2---:R-:W-:Y:S05]  /*13500*/  @!P1 NANOSLEEP.SYNCS 0x989680 ;  /* 0x009896800000995d */ /* 0x004fea0003900000 */
[----:B------:R-:W2:Y:S02]  /*13510*/  @!P1 SYNCS.PHASECHK.TRANS64 P1, [R3+URZ+0x16038], R0 ;  /* 0x01603800030095a7 */ /* 0x000ea400080210ff */
[----:B--2---:R-:W-:Y:S05]  /*13520*/  @!P1 BRA `(.L_x_441) ;  /* 0xfffffffc00f09947 */ /* 0x004fea000383ffff */
[----:B------:R-:W-:Y:S05]  /*13530*/  BRA `(.L_x_442) ;  /* 0xffffffd000c47947 */ /* 0x000fea000383ffff */
.L_x_319:
[----:B------:R-:W-:-:S07]  /*13540*/  MOV R3, UR17 ;  /* 0x0000001100037c02 */ /* 0x000fce0008000f00 */
.L_x_443:
[----:B-1----:R1:W2:Y:S02]  /*13550*/  SYNCS.PHASECHK.TRANS64.TRYWAIT P1, [R3+URZ+0x16038], R0 ;  /* 0x01603800030075a7 */ /* 0x0022a400080211ff */
[----:B--2---:R-:W-:Y:S05]  /*13560*/  @!P1 NANOSLEEP.SYNCS 0x989680 ;  /* 0x009896800000995d */ /* 0x004fea0003900000 */
[----:B------:R-:W2:Y:S02]  /*13570*/  @!P1 SYNCS.PHASECHK.TRANS64 P1, [R3+URZ+0x16038], R0 ;  /* 0x01603800030095a7 */ /* 0x000ea400080210ff */
[----:B--2---:R-:W-:Y:S05]  /*13580*/  @!P1 BRA `(.L_x_443) ;  /* 0xfffffffc00f09947 */ /* 0x004fea000383ffff */
[----:B------:R-:W-:Y:S05]  /*13590*/  BRA `(.L_x_444) ;  /* 0xffffffd400307947 */ /* 0x000fea000383ffff */
.L_x_324:
[----:B------:R-:W-:-:S07]  /*135a0*/  MOV R3, UR17 ;  /* 0x0000001100037c02 */ /* 0x000fce0008000f00 */
.L_x_445:
[----:B-1----:R1:W2:Y:S02]  /*135b0*/  SYNCS.PHASECHK.TRANS64.TRYWAIT P1, [R3+URZ+0x16038], R0 ;  /* 0x01603800030075a7 */ /* 0x0022a400080211ff */
[----:B--2---:R-:W-:Y:S05]  /*135c0*/  @!P1 NANOSLEEP.SYNCS 0x989680 ;  /* 0x009896800000995d */ /* 0x004fea0003900000 */
[----:B------:R-:W2:Y:S02]  /*135d0*/  @!P1 SYNCS.PHASECHK.TRANS64 P1, [R3+URZ+0x16038], R0 ;  /* 0x01603800030095a7 */ /* 0x000ea400080210ff */
[----:B--2---:R-:W-:Y:S05]  /*135e0*/  @!P1 BRA `(.L_x_445) ;  /* 0xfffffffc00f09947 */ /* 0x004fea000383ffff */
[----:B------:R-:W-:Y:S05]  /*135f0*/  BRA `(.L_x_446) ;  /* 0xffffffd400987947 */ /* 0x000fea000383ffff */
.L_x_330:
[----:B------:R-:W-:-:S07]  /*13600*/  MOV R3, UR17 ;  /* 0x0000001100037c02 */ /* 0x000fce0008000f00 */
.L_x_447:
[----:B-1----:R1:W2:Y:S02]  /*13610*/  SYNCS.PHASECHK.TRANS64.TRYWAIT P1, [R3+URZ+0x16038], R0 ;  /* 0x01603800030075a7 */ /* 0x0022a400080211ff */
[----:B--2---:R-:W-:Y:S05]  /*13620*/  @!P1 NANOSLEEP.SYNCS 0x989680 ;  /* 0x009896800000995d */ /* 0x004fea0003900000 */
[----:B------:R-:W2:Y:S02]  /*13630*/  @!P1 SYNCS.PHASECHK.TRANS64 P1, [R3+URZ+0x16038], R0 ;  /* 0x01603800030095a7 */ /* 0x000ea400080210ff */
[----:B--2---:R-:W-:Y:S05]  /*13640*/  @!P1 BRA `(.L_x_447) ;  /* 0xfffffffc00f09947 */ /* 0x004fea000383ffff */
[----:B------:R-:W-:Y:S05]  /*13650*/  BRA `(.L_x_448) ;  /* 0xffffffd800147947 */ /* 0x000fea000383ffff */
.L_x_335:
[----:B------:R-:W-:-:S07]  /*13660*/  MOV R3, UR17 ;  /* 0x0000001100037c02 */ /* 0x000fce0008000f00 */
.L_x_449:
[----:B-1----:R1:W2:Y:S02]  /*13670*/  SYNCS.PHASECHK.TRANS64.TRYWAIT P1, [R3+URZ+0x16038], R0 ;  /* 0x01603800030075a7 */ /* 0x0022a400080211ff */
[----:B--2---:R-:W-:Y:S05]  /*13680*/  @!P1 NANOSLEEP.SYNCS 0x989680 ;  /* 0x009896800000995d */ /* 0x004fea0003900000 */
[----:B------:R-:W2:Y:S02]  /*13690*/  @!P1 SYNCS.PHASECHK.TRANS64 P1, [R3+URZ+0x16038], R0 ;  /* 0x01603800030095a7 */ /* 0x000ea400080210ff */
[----:B--2---:R-:W-:Y:S05]  /*136a0*/  @!P1 BRA `(.L_x_449) ;  /* 0xfffffffc00f09947 */ /* 0x004fea000383ffff */
[----:B------:R-:W-:Y:S05]  /*136b0*/  BRA `(.L_x_450) ;  /* 0xffffffd8007c7947 */ /* 0x000fea000383ffff */
.L_x_340:
[----:B------:R-:W-:-:S07]  /*136c0*/  MOV R3, UR17 ;  /* 0x0000001100037c02 */ /* 0x000fce0008000f00 */
.L_x_451:
[----:B-1----:R1:W2:Y:S02]  /*136d0*/  SYNCS.PHASECHK.TRANS64.TRYWAIT P1, [R3+URZ+0x16038], R0 ;  /* 0x01603800030075a7 */ /* 0x0022a400080211ff */
[----:B--2---:R-:W-:Y:S05]  /*136e0*/  @!P1 NANOSLEEP.SYNCS 0x989680 ;  /* 0x009896800000995d */ /* 0x004fea0003900000 */
[----:B------:R-:W2:Y:S02]  /*136f0*/  @!P1 SYNCS.PHASECHK.TRANS64 P1, [R3+URZ+0x16038], R0 ;  /* 0x01603800030095a7 */ /* 0x000ea400080210ff */
[----:B--2---:R-:W-:Y:S05]  /*13700*/  @!P1 BRA `(.L_x_451) ;  /* 0xfffffffc00f09947 */ /* 0x004fea000383ffff */
[----:B------:R-:W-:Y:S05]  /*13710*/  BRA `(.L_x_452) ;  /* 0xffffffd800ec7947 */ /* 0x000fea000383ffff */
.L_x_345:
[----:B------:R-:W-:-:S07]  /*13720*/  MOV R3, UR17 ;  /* 0x0000001100037c02 */ /* 0x000fce0008000f00 */
.L_x_453:
[----:B-1----:R1:W2:Y:S02]  /*13730*/  SYNCS.PHASECHK.TRANS64.TRYWAIT P1, [R3+URZ+0x16038], R0 ;  /* 0x01603800030075a7 */ /* 0x0022a400080211ff */
[----:B--2---:R-:W-:Y:S05]  /*13740*/  @!P1 NANOSLEEP.SYNCS 0x989680 ;  /* 0x009896800000995d */ /* 0x004fea0003900000 */
[----:B------:R-:W2:Y:S02]  /*13750*/  @!P1 SYNCS.PHASECHK.TRANS64 P1, [R3+URZ+0x16038], R0 ;  /* 0x01603800030095a7 */ /* 0x000ea400080210ff */
[----:B--2---:R-:W-:Y:S05]  /*13760*/  @!P1 BRA `(.L_x_453) ;  /* 0xfffffffc00f09947 */ /* 0x004fea000383ffff */
[----:B------:R-:W-:Y:S05]  /*13770*/  BRA `(.L_x_454) ;  /* 0xffffffdc00547947 */ /* 0x000fea000383ffff */
.L_x_350:
[----:B------:R-:W-:-:S07]  /*13780*/  MOV R3, UR17 ;  /* 0x0000001100037c02 */ /* 0x000fce0008000f00 */
.L_x_455:
[----:B-1----:R1:W2:Y:S02]  /*13790*/  SYNCS.PHASECHK.TRANS64.TRYWAIT P1, [R3+URZ+0x16038], R0 ;  /* 0x01603800030075a7 */ /* 0x0022a400080211ff */
[----:B--2---:R-:W-:Y:S05]  /*137a0*/  @!P1 NANOSLEEP.SYNCS 0x989680 ;  /* 0x009896800000995d */ /* 0x004fea0003900000 */
[----:B------:R-:W2:Y:S02]  /*137b0*/  @!P1 SYNCS.PHASECHK.TRANS64 P1, [R3+URZ+0x16038], R0 ;  /* 0x01603800030095a7 */ /* 0x000ea400080210ff */
[----:B--2---:R-:W-:Y:S05]  /*137c0*/  @!P1 BRA `(.L_x_455) ;  /* 0xfffffffc00f09947 */ /* 0x004fea000383ffff */
[----:B------:R-:W-:Y:S05]  /*137d0*/  BRA `(.L_x_456) ;  /* 0xffffffdc00c87947 */ /* 0x000fea000383ffff */
.L_x_355:
[----:B------:R-:W-:-:S07]  /*137e0*/  MOV R3, UR9 ;  /* 0x0000000900037c02 */ /* 0x000fce0008000f00 */
.L_x_457:
[----:B-1----:R1:W2:Y:S02]  /*137f0*/  SYNCS.PHASECHK.TRANS64.TRYWAIT P1, [R3+URZ+0x16038], R0 ;  /* 0x01603800030075a7 */ /* 0x0022a400080211ff */
[----:B--2---:R-:W-:Y:S05]  /*13800*/  @!P1 NANOSLEEP.SYNCS 0x989680 ;  /* 0x009896800000995d */ /* 0x004fea0003900000 */
[----:B------:R-:W2:Y:S02]  /*13810*/  @!P1 SYNCS.PHASECHK.TRANS64 P1, [R3+URZ+0x16038], R0 ;  /* 0x01603800030095a7 */ /* 0x000ea400080210ff */
[----:B--2---:R-:W-:Y:S05]  /*13820*/  @!P1 BRA `(.L_x_457) ;  /* 0xfffffffc00f09947 */ /* 0x004fea000383ffff */
[----:B------:R-:W-:Y:S05]  /*13830*/  BRA `(.L_x_458) ;  /* 0xffffffe000307947 */ /* 0x000fea000383ffff */
.L_x_362:
[----:B------:R-:W-:-:S07]  /*13840*/  MOV R2, UR17 ;  /* 0x0000001100027c02 */ /* 0x000fce0008000f00 */
.L_x_459:
[----:B-1----:R1:W4:Y:S02]  /*13850*/  SYNCS.PHASECHK.TRANS64.TRYWAIT P0, [R2+URZ+0x160b0], R0 ;  /* 0x0160b000020075a7 */ /* 0x00232400080011ff */
[----:B----4-:R-:W-:Y:S05]  /*13860*/  @!P0 NANOSLEEP.SYNCS 0x989680 ;  /* 0x009896800000895d */ /* 0x010fea0003900000 */
[----:B------:R-:W4:Y:S02]  /*13870*/  @!P0 SYNCS.PHASECHK.TRANS64 P0, [R2+URZ+0x160b0], R0 ;  /* 0x0160b000020085a7 */ /* 0x000f2400080010ff */
[----:B----4-:R-:W-:Y:S05]  /*13880*/  @!P0 BRA `(.L_x_459) ;  /* 0xfffffffc00f08947 */ /* 0x010fea000383ffff */
[----:B------:R-:W-:Y:S05]  /*13890*/  BRA `(.L_x_460) ;  /* 0xffffffe400c87947 */ /* 0x000fea000383ffff */
.L_x_364:
[----:B-1----:R-:W-:-:S07]  /*138a0*/  MOV R2, UR17 ;  /* 0x0000001100027c02 */ /* 0x002fce0008000f00 */
.L_x_461:
[----:B-1----:R1:W4:Y:S02]  /*138b0*/  SYNCS.PHASECHK.TRANS64.TRYWAIT P0, [R2+URZ+0x160b8], R0 ;  /* 0x0160b800020075a7 */ /* 0x00232400080011ff */
[----:B----4-:R-:W-:Y:S05]  /*138c0*/  @!P0 NANOSLEEP.SYNCS 0x989680 ;  /* 0x009896800000895d */ /* 0x010fea0003900000 */
[----:B------:R-:W4:Y:S02]  /*138d0*/  @!P0 SYNCS.PHASECHK.TRANS64 P0, [R2+URZ+0x160b8], R0 ;  /* 0x0160b800020085a7 */ /* 0x000f2400080010ff */
[----:B----4-:R-:W-:Y:S05]  /*138e0*/  @!P0 BRA `(.L_x_461) ;  /* 0xfffffffc00f08947 */ /* 0x010fea000383ffff */
[----:B------:R-:W-:Y:S05]  /*138f0*/  BRA `(.L_x_462) ;  /* 0xffffffe400d87947 */ /* 0x000fea000383ffff */
        .weak           $__internal_0_$__cuda_sm10x_tcgen05_guardrail_trap_col_being_dealloced_not_returned_by_alloc
        .type           $__internal_0_$__cuda_sm10x_tcgen05_guardrail_trap_col_being_dealloced_not_returned_by_alloc,@function
        .size           $__internal_0_$__cuda_sm10x_tcgen05_guardrail_trap_col_being_dealloced_not_returned_by_alloc,($__internal_1_$__cuda_sm10x_tcgen05_guardrail_trap_phase_invalid_during_alloc - $__internal_0_$__cuda_sm10x_tcgen05_guardrail_trap_col_being_dealloced_not_returned_by_alloc)
$__internal_0_$__cuda_sm10x_tcgen05_guardrail_trap_col_being_dealloced_not_returned_by_alloc:
[----:B------:R-:W-:Y:S05]  /*13900*/  BPT.TRAP 0x1 ;  /* 0x000000040000795c */ /* 0x000fea0000300000 */
[----:B------:R-:W-:-:S04]  /*13910*/  MOV R3, 0x0 ;  /* 0x0000000000037802 */ /* 0x000fc80000000f00 */
[----:B------:R-:W-:Y:S05]  /*13920*/  RET.REL.NODEC R2 `(_ZN7cutlass13device_kernelINS_4fmha6kernel36Sm100FmhaFwdKernelTmaWarpspecializedIN4cute5tupleIJiiiNS5_IJNS5_IJiiEEEiEEEEEENS1_10collective38Sm100FmhaFwdMainloopTmaWarpspecializedINS_10bfloat16_tEffNS5_IJNS4_1CILi256EEENSC_ILi64EEESE_EEENS5_IJiNSC_ILi1EEES7_EEENS5_IJiSG_NS5_IJNS5_IJNSC_ILi0EEEiEEEiEEEEEESL_NS9_6NoMaskENS5_IJNSC_ILi2EEESG_SG_EEENSC_ILb0EEEEENS9_38Sm100FmhaFwdEpilogueTmaWarpspecializedINS_6half_tEfNS5_IJNSC_ILi128EEESE_SE_EEESH_NS5_IJSG_S7_EEESP_EENS2_23PersistentTileSchedulerENS2_41Sm100FmhaCtxKernelWarpspecializedScheduleEEEEEvNT_6ParamsE) ;  /* 0xfffffec402b47950 */ /* 0x000fea0003c3ffff */
        .weak           $__internal_1_$__cuda_sm10x_tcgen05_guardrail_trap_phase_invalid_during_alloc
        .type           $__internal_1_$__cuda_sm10x_tcgen05_guardrail_trap_phase_invalid_during_alloc,@function
        .size           $__internal_1_$__cuda_sm10x_tcgen05_guardrail_trap_phase_invalid_during_alloc,($__internal_2_$__cuda_sm10x_tcgen05_guardrail_trap_unallocated_columns_being_dealloced - $__internal_1_$__cuda_sm10x_tcgen05_guardrail_trap_phase_invalid_during_alloc)
$__internal_1_$__cuda_sm10x_tcgen05_guardrail_trap_phase_invalid_during_alloc:
[----:B------:R-:W-:Y:S05]  /*13930*/  BPT.TRAP 0x1 ;  /* 0x000000040000795c */ /* 0x000fea0000300000 */
[----:B------:R-:W-:-:S04]  /*13940*/  HFMA2 R3, -RZ, RZ, 0, 0 ;  /* 0x00000000ff037431 */ /* 0x000fc800000001ff */
[----:B------:R-:W-:Y:S05]  /*13950*/  RET.REL.NODEC R2 `(_ZN7cutlass13device_kernelINS_4fmha6kernel36Sm100FmhaFwdKernelTmaWarpspecializedIN4cute5tupleIJiiiNS5_IJNS5_IJiiEEEiEEEEEENS1_10collective38Sm100FmhaFwdMainloopTmaWarpspecializedINS_10bfloat16_tEffNS5_IJNS4_1CILi256EEENSC_ILi64EEESE_EEENS5_IJiNSC_ILi1EEES7_EEENS5_IJiSG_NS5_IJNS5_IJNSC_ILi0EEEiEEEiEEEEEESL_NS9_6NoMaskENS5_IJNSC_ILi2EEESG_SG_EEENSC_ILb0EEEEENS9_38Sm100FmhaFwdEpilogueTmaWarpspecializedINS_6half_tEfNS5_IJNSC_ILi128EEESE_SE_EEESH_NS5_IJSG_S7_EEESP_EENS2_23PersistentTileSchedulerENS2_41Sm100FmhaCtxKernelWarpspecializedScheduleEEEEEvNT_6ParamsE) ;  /* 0xfffffec402a87950 */ /* 0x000fea0003c3ffff */
        .weak           $__internal_2_$__cuda_sm10x_tcgen05_guardrail_trap_unallocated_columns_being_dealloced
        .type           $__internal_2_$__cuda_sm10x_tcgen05_guardrail_trap_unallocated_columns_being_dealloced,@function
        .size           $__internal_2_$__cuda_sm10x_tcgen05_guardrail_trap_unallocated_columns_being_dealloced,($__internal_3_$__cuda_sm3x_div_rn_noftz_f32_slowpath - $__internal_2_$__cuda_sm10x_tcgen05_guardrail_trap_unallocated_columns_being_dealloced)
$__internal_2_$__cuda_sm10x_tcgen05_guardrail_trap_unallocated_columns_being_dealloced:
[----:B------:R-:W-:Y:S05]  /*13960*/  BPT.TRAP 0x1 ;  /* 0x000000040000795c */ /* 0x000fea0000300000 */
[----:B------:R-:W-:-:S04]  /*13970*/  MOV R3, 0x0 ;  /* 0x0000000000037802 */ /* 0x000fc80000000f00 */
[----:B------:R-:W-:Y:S05]  /*13980*/  RET.REL.NODEC R2 `(_ZN7cutlass13device_kernelINS_4fmha6kernel36Sm100FmhaFwdKernelTmaWarpspecializedIN4cute5tupleIJiiiNS5_IJNS5_IJiiEEEiEEEEEENS1_10collective38Sm100FmhaFwdMainloopTmaWarpspecializedINS_10bfloat16_tEffNS5_IJNS4_1CILi256EEENSC_ILi64EEESE_EEENS5_IJiNSC_ILi1EEES7_EEENS5_IJiSG_NS5_IJNS5_IJNSC_ILi0EEEiEEEiEEEEEESL_NS9_6NoMaskENS5_IJNSC_ILi2EEESG_SG_EEENSC_ILb0EEEEENS9_38Sm100FmhaFwdEpilogueTmaWarpspecializedINS_6half_tEfNS5_IJNSC_ILi128EEESE_SE_EEESH_NS5_IJSG_S7_EEESP_EENS2_23PersistentTileSchedulerENS2_41Sm100FmhaCtxKernelWarpspecializedScheduleEEEEEvNT_6ParamsE) ;  /* 0xfffffec4029c7950 */ /* 0x000fea0003c3ffff */
        .weak           $__internal_3_$__cuda_sm3x_div_rn_noftz_f32_slowpath
        .type           $__internal_3_$__cuda_sm3x_div_rn_noftz_f32_slowpath,@function
        .size           $__internal_3_$__cuda_sm3x_div_rn_noftz_f32_slowpath,(.L_x_479 - $__internal_3_$__cuda_sm3x_div_rn_noftz_f32_slowpath)
$__internal_3_$__cuda_sm3x_div_rn_noftz_f32_slowpath:
[----:B------:R-:W-:Y:S01]  /*13990*/  SHF.R.U32.HI R7, RZ, 0x17, R0 ;  /* 0x00000017ff077819 */ /* 0x000fe20000011600 */
[----:B------:R-:W-:Y:S01]  /*139a0*/  BSSY B1, `(.L_x_463) ;  /* 0x0000063000017945 */ /* 0x000fe20003800000 */
[--C-:B------:R-:W-:Y:S01]  /*139b0*/  SHF.R.U32.HI R9, RZ, 0x17, R34.reuse ;  /* 0x00000017ff097819 */ /* 0x100fe20000011622 */
[----:B------:R-:W-:Y:S01]  /*139c0*/  IMAD.MOV.U32 R2, RZ, RZ, R34 ;  /* 0x000000ffff027224 */ /* 0x000fe200078e0022 */
[----:B------:R-:W-:Y:S02]  /*139d0*/  LOP3.LUT R7, R7, 0xff, RZ, 0xc0, !PT ;  /* 0x000000ff07077812 */ /* 0x000fe400078ec0ff */
[----:B------:R-:W-:-:S03]  /*139e0*/  LOP3.LUT R9, R9, 0xff, RZ, 0xc0, !PT ;  /* 0x000000ff09097812 */ /* 0x000fc600078ec0ff */
[----:B------:R-:W-:Y:S02]  /*139f0*/  VIADD R3, R7, 0xffffffff ;  /* 0xffffffff07037836 */ /* 0x000fe40000000000 */
[----:B------:R-:W-:-:S03]  /*13a00*/  VIADD R4, R9, 0xffffffff ;  /* 0xffffffff09047836 */ /* 0x000fc60000000000 */
[----:B------:R-:W-:-:S04]  /*13a10*/  ISETP.GT.U32.AND P0, PT, R3, 0xfd, PT ;  /* 0x000000fd0300780c */ /* 0x000fc80003f04070 */
[----:B------:R-:W-:-:S13]  /*13a20*/  ISETP.GT.U32.OR P0, PT, R4, 0xfd, P0 ;  /* 0x000000fd0400780c */ /* 0x000fda0000704470 */
[----:B------:R-:W-:Y:S01]  /*13a30*/  @!P0 IMAD.MOV.U32 R5, RZ, RZ, RZ ;  /* 0x000000ffff058224 */ /* 0x000fe200078e00ff */
[----:B------:R-:W-:Y:S06]  /*13a40*/  @!P0 BRA `(.L_x_464) ;  /* 0x00000000005c8947 */ /* 0x000fec0003800000 */
[----:B------:R-:W-:Y:S02]  /*13a50*/  FSETP.GTU.FTZ.AND P1, PT, |R34|, +INF , PT ;  /* 0x7f8000002200780b */ /* 0x000fe40003f3c200 */
[----:B------:R-:W-:-:S04]  /*13a60*/  FSETP.GTU.FTZ.AND P0, PT, |R0|, +INF , PT ;  /* 0x7f8000000000780b */ /* 0x000fc80003f1c200 */
[----:B------:R-:W-:-:S13]  /*13a70*/  PLOP3.LUT P0, PT, P1, P0, PT, 0xf8, 0x8f ;  /* 0x00000000008f781c */ /* 0x000fda0000f01f70 */
[----:B------:R-:W-:Y:S05]  /*13a80*/  @P0 BRA `(.L_x_465) ;  /* 0x00000004004c0947 */ /* 0x000fea0003800000 */
[----:B------:R-:W-:-:S13]  /*13a90*/  LOP3.LUT P0, RZ, R0, 0x7fffffff, R2, 0xc8, !PT ;  /* 0x7fffffff00ff7812 */ /* 0x000fda000780c802 */
[----:B------:R-:W-:Y:S05]  /*13aa0*/  @!P0 BRA `(.L_x_466) ;  /* 0x00000004003c8947 */ /* 0x000fea0003800000 */
[----:B------:R-:W-:Y:S02]  /*13ab0*/  FSETP.NEU.FTZ.AND P0, PT, |R34|, +INF , PT ;  /* 0x7f8000002200780b */ /* 0x000fe40003f1d200 */
[----:B------:R-:W-:Y:S02]  /*13ac0*/  FSETP.NEU.FTZ.AND P1, PT, |R0|, +INF , PT ;  /* 0x7f8000000000780b */ /* 0x000fe40003f3d200 */
[----:B------:R-:W-:-:S11]  /*13ad0*/  FSETP.NEU.FTZ.AND P2, PT, |R34|, +INF , PT ;  /* 0x7f8000002200780b */ /* 0x000fd60003f5d200 */
[----:B------:R-:W-:Y:S05]  /*13ae0*/  @!P1 BRA !P0, `(.L_x_466) ;  /* 0x00000004002c9947 */ /* 0x000fea0004000000 */
[----:B------:R-:W-:-:S04]  /*13af0*/  LOP3.LUT P0, RZ, R2, 0x7fffffff, RZ, 0xc0, !PT ;  /* 0x7fffffff02ff7812 */ /* 0x000fc8000780c0ff */
[----:B------:R-:W-:-:S13]  /*13b00*/  PLOP3.LUT P0, PT, P1, P0, PT, 0x2f, 0xf2 ;  /* 0x0000000000f2781c */ /* 0x000fda0000f00577 */
[----:B------:R-:W-:Y:S05]  /*13b10*/  @P0 BRA `(.L_x_467) ;  /* 0x0000000400180947 */ /* 0x000fea0003800000 */
[----:B------:R-:W-:-:S04]  /*13b20*/  LOP3.LUT P0, RZ, R0, 0x7fffffff, RZ, 0xc0, !PT ;  /* 0x7fffffff00ff7812 */ /* 0x000fc8000780c0ff */
[----:B------:R-:W-:-:S13]  /*13b30*/  PLOP3.LUT P0, PT, P2, P0, PT, 0x2f, 0xf2 ;  /* 0x0000000000f2781c */ /* 0x000fda0001700577 */
[----:B------:R-:W-:Y:S05]  /*13b40*/  @P0 BRA `(.L_x_468) ;  /* 0x0000000400000947 */ /* 0x000fea0003800000 */
[----:B------:R-:W-:Y:S02]  /*13b50*/  ISETP.GE.AND P1, PT, R4, RZ, PT ;  /* 0x000000ff0400720c */ /* 0x000fe40003f26270 */
[----:B------:R-:W-:-:S11]  /*13b60*/  ISETP.GE.AND P0, PT, R3, RZ, PT ;  /* 0x000000ff0300720c */ /* 0x000fd60003f06270 */
[----:B------:R-:W-:Y:S01]  /*13b70*/  @P1 MOV R5, RZ ;  /* 0x000000ff00051202 */ /* 0x000fe20000000f00 */
[----:B------:R-:W-:Y:S01]  /*13b80*/  @!P1 FFMA R2, R34, 1.84467440737095516160e+19, RZ ;  /* 0x5f80000022029823 */ /* 0x000fe200000000ff */
[----:B------:R-:W-:Y:S01]  /*13b90*/  @!P1 MOV R5, 0xffffffc0 ;  /* 0xffffffc000059802 */ /* 0x000fe20000000f00 */
[----:B------:R-:W-:-:S03]  /*13ba0*/  @!P0 FFMA R0, R0, 1.84467440737095516160e+19, RZ ;  /* 0x5f80000000008823 */ /* 0x000fc600000000ff */
[----:B------:R-:W-:-:S07]  /*13bb0*/  @!P0 IADD3 R5, PT, PT, R5, 0x40, RZ ;  /* 0x0000004005058810 */ /* 0x000fce0007ffe0ff */
.L_x_464:
[----:B------:R-:W-:Y:S01]  /*13bc0*/  LEA R3, R7, 0xc0800000, 0x17 ;  /* 0xc080000007037811 */ /* 0x000fe200078eb8ff */
[----:B------:R-:W-:Y:S01]  /*13bd0*/  BSSY B0, `(.L_x_469) ;  /* 0x0000036000007945 */ /* 0x000fe20003800000 */
[----:B------:R-:W-:Y:S02]  /*13be0*/  IADD3 R9, PT, PT, R9, -0x7f, RZ ;  /* 0xffffff8109097810 */ /* 0x000fe40007ffe0ff */
[----:B------:R-:W-:Y:S02]  /*13bf0*/  IADD3 R0, PT, PT, -R3, R0, RZ ;  /* 0x0000000003007210 */ /* 0x000fe40007ffe1ff */
[----:B------:R-:W-:Y:S02]  /*13c00*/  IADD3 R7, PT, PT, R9, 0x7f, -R7 ;  /* 0x0000007f09077810 */ /* 0x000fe40007ffe807 */
[----:B------:R-:W1:Y:S01]  /*13c10*/  MUFU.RCP R3, R0 ;  /* 0x0000000000037308 */ /* 0x000e620000001000 */
[----:B------:R-:W-:Y:S01]  /*13c20*/  FADD.FTZ R6, -R0, -RZ ;  /* 0x800000ff00067221 */ /* 0x000fe20000010100 */
[----:B------:R-:W-:-:S03]  /*13c30*/  IADD3 R5, PT, PT, R7, R5, RZ ;  /* 0x0000000507057210 */ /* 0x000fc60007ffe0ff */
[----:B-1----:R-:W-:Y:S01]  /*13c40*/  FFMA R4, R3, R6, 1 ;  /* 0x3f80000003047423 */ /* 0x002fe20000000006 */
[----:B------:R-:W-:-:S03]  /*13c50*/  IMAD R0, R9, -0x800000, R2 ;  /* 0xff80000009007824 */ /* 0x000fc600078e0202 */
[----:B------:R-:W-:-:S04]  /*13c60*/  FFMA R3, R3, R4, R3 ;  /* 0x0000000403037223 */ /* 0x000fc80000000003 */
[----:B------:R-:W-:-:S04]  /*13c70*/  FFMA R4, R0, R3, RZ ;  /* 0x0000000300047223 */ /* 0x000fc800000000ff */
[----:B------:R-:W-:-:S04]  /*13c80*/  FFMA R2, R6, R4, R0 ;  /* 0x0000000406027223 */ /* 0x000fc80000000000 */
[----:B------:R-:W-:-:S04]  /*13c90*/  FFMA R4, R3, R2, R4 ;  /* 0x0000000203047223 */ /* 0x000fc80000000004 */
[----:B------:R-:W-:-:S04]  /*13ca0*/  FFMA R6, R6, R4, R0 ;  /* 0x0000000406067223 */ /* 0x000fc80000000000 */
[----:B------:R-:W-:-:S05]  /*13cb0*/  FFMA R0, R3, R6, R4 ;  /* 0x0000000603007223 */ /* 0x000fca0000000004 */
[----:B------:R-:W-:-:S04]  /*13cc0*/  SHF.R.U32.HI R2, RZ, 0x17, R0 ;  /* 0x00000017ff027819 */ /* 0x000fc80000011600 */
[----:B------:R-:W-:-:S04]  /*13cd0*/  LOP3.LUT R2, R2, 0xff, RZ, 0xc0, !PT ;  /* 0x000000ff02027812 */ /* 0x000fc800078ec0ff */
[----:B------:R-:W-:-:S04]  /*13ce0*/  IADD3 R2, PT, PT, R2, R5, RZ ;  /* 0x0000000502027210 */ /* 0x000fc80007ffe0ff */
[----:B------:R-:W-:-:S04]  /*13cf0*/  IADD3 R7, PT, PT, R2, -0x1, RZ ;  /* 0xffffffff02077810 */ /* 0x000fc80007ffe0ff */
[----:B------:R-:W-:-:S13]  /*13d00*/  ISETP.GE.U32.AND P0, PT, R7, 0xfe, PT ;  /* 0x000000fe0700780c */ /* 0x000fda0003f06070 */
[----:B------:R-:W-:Y:S05]  /*13d10*/  @!P0 BRA `(.L_x_470) ;  /* 0x0000000000808947 */ /* 0x000fea0003800000 */
[----:B------:R-:W-:-:S13]  /*13d20*/  ISETP.GT.AND P0, PT, R2, 0xfe, PT ;  /* 0x000000fe0200780c */ /* 0x000fda0003f04270 */
[----:B------:R-:W-:Y:S05]  /*13d30*/  @P0 BRA `(.L_x_471) ;  /* 0x00000000006c0947 */ /* 0x000fea0003800000 */
[----:B------:R-:W-:-:S13]  /*13d40*/  ISETP.GE.AND P0, PT, R2, 0x1, PT ;  /* 0x000000010200780c */ /* 0x000fda0003f06270 */
[----:B------:R-:W-:Y:S05]  /*13d50*/  @P0 BRA `(.L_x_472) ;  /* 0x0000000000740947 */ /* 0x000fea0003800000 */
[----:B------:R-:W-:Y:S02]  /*13d60*/  ISETP.GE.AND P0, PT, R2, -0x18, PT ;  /* 0xffffffe80200780c */ /* 0x000fe40003f06270 */
[----:B------:R-:W-:-:S11]  /*13d70*/  LOP3.LUT R0, R0, 0x80000000, RZ, 0xc0, !PT ;  /* 0x8000000000007812 */ /* 0x000fd600078ec0ff */
[----:B------:R-:W-:Y:S05]  /*13d80*/  @!P0 BRA `(.L_x_472) ;  /* 0x0000000000688947 */ /* 0x000fea0003800000 */
[CCC-:B------:R-:W-:Y:S01]  /*13d90*/  FFMA.RZ R5, R3.reuse, R6.reuse, R4.reuse ;  /* 0x0000000603057223 */ /* 0x1c0fe2000000c004 */
[CCC-:B------:R-:W-:Y:S01]  /*13da0*/  FFMA.RP R7, R3.reuse, R6.reuse, R4.reuse ;  /* 0x0000000603077223 */ /* 0x1c0fe20000008004 */
[----:B------:R-:W-:Y:S01]  /*13db0*/  FFMA.RM R6, R3, R6, R4 ;  /* 0x0000000603067223 */ /* 0x000fe20000004004 */
[C---:B------:R-:W-:Y:S01]  /*13dc0*/  VIADD R4, R2.reuse, 0x20 ;  /* 0x0000002002047836 */ /* 0x040fe20000000000 */
[C---:B------:R-:W-:Y:S02]  /*13dd0*/  ISETP.NE.AND P0, PT, R2.reuse, RZ, PT ;  /* 0x000000ff0200720c */ /* 0x040fe40003f05270 */
[----:B------:R-:W-:Y:S02]  /*13de0*/  LOP3.LUT R5, R5, 0x7fffff, RZ, 0xc0, !PT ;  /* 0x007fffff05057812 */ /* 0x000fe400078ec0ff */
[----:B------:R-:W-:Y:S01]  /*13df0*/  ISETP.NE.AND P1, PT, R2, RZ, PT ;  /* 0x000000ff0200720c */ /* 0x000fe20003f25270 */
[----:B------:R-:W-:Y:S01]  /*13e00*/  IMAD.MOV R2, RZ, RZ, -R2 ;  /* 0x000000ffff027224 */ /* 0x000fe200078e0a02 */
[----:B------:R-:W-:-:S02]  /*13e10*/  LOP3.LUT R3, R5, 0x800000, RZ, 0xfc, !PT ;  /* 0x0080000005037812 */ /* 0x000fc400078efcff */
[----:B------:R-:W-:Y:S02]  /*13e20*/  FSETP.NEU.FTZ.AND P2, PT, R7, R6, PT ;  /* 0x000000060700720b */ /* 0x000fe40003f5d000 */
[----:B------:R-:W-:Y:S02]  /*13e30*/  SHF.L.U32 R4, R3, R4, RZ ;  /* 0x0000000403047219 */ /* 0x000fe400000006ff */
[----:B------:R-:W-:Y:S02]  /*13e40*/  SEL R2, R2, RZ, P0 ;  /* 0x000000ff02027207 */ /* 0x000fe40000000000 */
[----:B------:R-:W-:Y:S02]  /*13e50*/  ISETP.NE.AND P1, PT, R4, RZ, P1 ;  /* 0x000000ff0400720c */ /* 0x000fe40000f25270 */
[----:B------:R-:W-:Y:S02]  /*13e60*/  SHF.R.U32.HI R3, RZ, R2, R3 ;  /* 0x00000002ff037219 */ /* 0x000fe40000011603 */
[----:B------:R-:W-:-:S02]  /*13e70*/  PLOP3.LUT P1, PT, P2, P1, PT, 0xf8, 0x8f ;  /* 0x00000000008f781c */ /* 0x000fc40001723f70 */
[----:B------:R-:W-:Y:S02]  /*13e80*/  SHF.R.U32.HI R2, RZ, 0x1, R3 ;  /* 0x00000001ff027819 */ /* 0x000fe40000011603 */
[----:B------:R-:W-:-:S04]  /*13e90*/  SEL R4, RZ, 0x1, !P1 ;  /* 0x00000001ff047807 */ /* 0x000fc80004800000 */
[----:B------:R-:W-:-:S04]  /*13ea0*/  LOP3.LUT R4, R4, 0x1, R2, 0xf8, !PT ;  /* 0x0000000104047812 */ /* 0x000fc800078ef802 */
[----:B------:R-:W-:-:S05]  /*13eb0*/  LOP3.LUT R3, R4, R3, RZ, 0xc0, !PT ;  /* 0x0000000304037212 */ /* 0x000fca00078ec0ff */
[----:B------:R-:W-:-:S05]  /*13ec0*/  IMAD.IADD R2, R2, 0x1, R3 ;  /* 0x0000000102027824 */ /* 0x000fca00078e0203 */
[----:B------:R-:W-:Y:S01]  /*13ed0*/  LOP3.LUT R0, R2, R0, RZ, 0xfc, !PT ;  /* 0x0000000002007212 */ /* 0x000fe200078efcff */
[----:B------:R-:W-:Y:S05]  /*13ee0*/  BRA `(.L_x_472) ;  /* 0x0000000000107947 */ /* 0x000fea0003800000 */
.L_x_471:
[----:B------:R-:W-:-:S04]  /*13ef0*/  LOP3.LUT R0, R0, 0x80000000, RZ, 0xc0, !PT ;  /* 0x8000000000007812 */ /* 0x000fc800078ec0ff */
[----:B------:R-:W-:Y:S01]  /*13f00*/  LOP3.LUT R0, R0, 0x7f800000, RZ, 0xfc, !PT ;  /* 0x7f80000000007812 */ /* 0x000fe200078efcff */
[----:B------:R-:W-:Y:S05]  /*13f10*/  BRA `(.L_x_472) ;  /* 0x0000000000047947 */ /* 0x000fea0003800000 */
.L_x_470:
[----:B------:R-:W-:Y:S02]  /*13f20*/  LEA R0, R5, R0, 0x17 ;  /* 0x0000000005007211 */ /* 0x000fe400078eb8ff */
.L_x_472:
[----:B------:R-:W-:Y:S05]  /*13f30*/  BSYNC B0 ;  /* 0x0000000000007941 */ /* 0x000fea0003800000 */
.L_x_469:
[----:B------:R-:W-:Y:S05]  /*13f40*/  BRA `(.L_x_473) ;  /* 0x0000000000207947 */ /* 0x000fea0003800000 */
.L_x_468:
[----:B------:R-:W-:-:S04]  /*13f50*/  LOP3.LUT R0, R0, 0x80000000, R2, 0x48, !PT ;  /* 0x8000000000007812 */ /* 0x000fc800078e4802 */
[----:B------:R-:W-:Y:S01]  /*13f60*/  LOP3.LUT R0, R0, 0x7f800000, RZ, 0xfc, !PT ;  /* 0x7f80000000007812 */ /* 0x000fe200078efcff */
[----:B------:R-:W-:Y:S05]  /*13f70*/  BRA `(.L_x_473) ;  /* 0x0000000000147947 */ /* 0x000fea0003800000 */
.L_x_467:
[----:B------:R-:W-:Y:S01]  /*13f80*/  LOP3.LUT R0, R0, 0x80000000, R2, 0x48, !PT ;  /* 0x8000000000007812 */ /* 0x000fe200078e4802 */
[----:B------:R-:W-:Y:S05]  /*13f90*/  BRA `(.L_x_473) ;  /* 0x00000000000c7947 */ /* 0x000fea0003800000 */
.L_x_466:
[----:B------:R-:W1:Y:S01]  /*13fa0*/  MUFU.RSQ R0, -QNAN ;  /* 0xffc0000000007908 */ /* 0x000e620000001400 */
[----:B------:R-:W-:Y:S05]  /*13fb0*/  BRA `(.L_x_473) ;  /* 0x0000000000047947 */ /* 0x000fea0003800000 */
.L_x_465:
[----:B------:R-:W-:-:S07]  /*13fc0*/  FADD.FTZ R0, R34, R0 ;  /* 0x0000000022007221 */ /* 0x000fce0000010000 */
.L_x_473:
[----:B------:R-:W-:Y:S05]  /*13fd0*/  BSYNC B1 ;  /* 0x0000000000017941 */ /* 0x000fea0003800000 */
.L_x_463:
[----:B------:R-:W-:-:S04]  /*13fe0*/  HFMA2 R9, -RZ, RZ, 0, 0 ;  /* 0x00000000ff097431 */ /* 0x000fc800000001ff */
[----:B-1----:R-:W-:Y:S05]  /*13ff0*/  RET.REL.NODEC R8 `(_ZN7cutlass13device_kernelINS_4fmha6kernel36Sm100FmhaFwdKernelTmaWarpspecializedIN4cute5tupleIJiiiNS5_IJNS5_IJiiEEEiEEEEEENS1_10collective38Sm100FmhaFwdMainloopTmaWarpspecializedINS_10bfloat16_tEffNS5_IJNS4_1CILi256EEENSC_ILi64EEESE_EEENS5_IJiNSC_ILi1EEES7_EEENS5_IJiSG_NS5_IJNS5_IJNSC_ILi0EEEiEEEiEEEEEESL_NS9_6NoMaskENS5_IJNSC_ILi2EEESG_SG_EEENSC_ILb0EEEEENS9_38Sm100FmhaFwdEpilogueTmaWarpspecializedINS_6half_tEfNS5_IJNSC_ILi128EEESE_SE_EEESH_NS5_IJSG_S7_EEESP_EENS2_23PersistentTileSchedulerENS2_41Sm100FmhaCtxKernelWarpspecializedScheduleEEEEEvNT_6ParamsE) ;  /* 0xfffffec008007950 */ /* 0x002fea0003c3ffff */
.L_x_474:
[----:B------:R-:W-:-:S00]  /*14000*/  BRA `(.L_x_474) ;  /* 0xfffffffc00fc7947 */ /* 0x000fc0000383ffff */
[----:B------:R-:W-:-:S00]  /*14010*/  NOP ;  /* 0x0000000000007918 */ /* 0x000fc00000000000 */
        /* <DEDUP_REMOVED lines=14> */
.L_x_479:


//--------------------- .nv.global.init           --------------------------
	.section	.nv.global.init,"aw",@progbits
.nv.global.init:
	.type		$str$23,@object
	.size		$str$23,($str$37 - $str$23)
$str$23:
        /*0000*/ 	.byte	0x0a, 0x00
	.type		$str$37,@object
	.size		$str$37,($str$32 - $str$37)
$str$37:
        /*0002*/ 	.byte	0x3a, 0x00
	.type		$str$32,@object
	.size		$str$32,($str$29 - $str$32)
$str$32:
        /*0004*/ 	.byte	0x5f, 0x00
	.type		$str$29,@object
	.size		$str$29,($str$28 - $str$29)
$str$29:
        /*0006*/ 	.byte	0x25, 0x64, 0x00
	.type		$str$28,@object
	.size		$str$28,($str$30 - $str$28)
$str$28:
        /*0009*/ 	.byte	0x25, 0x63, 0x00
	.type		$str$30,@object
	.size		$str$30,($str$31 - $str$30)
$str$30:
        /*000c*/ 	.byte	0x25, 0x73, 0x00
	.type		$str$31,@object
	.size		$str$31,($str$35 - $str$31)
$str$31:
        /*000f*/ 	.byte	0x20, 0x6f, 0x20, 0x00
	.type		$str$35,@object
	.size		$str$35,($str$22 - $str$35)
$str$35:
        /*0013*/ 	.byte	0x70, 0x74, 0x72, 0x5b, 0x00
	.type		$str$22,@object
	.size		$str$22,($str$34 - $str$22)
$str$22:
        /*0018*/ 	.byte	0x73, 0x4f, 0x3a, 0x20, 0x00
	.type		$str$34,@object
	.size		$str$34,($str$36 - $str$34)
$str$34:
        /*001d*/ 	.byte	0x73, 0x6d, 0x65, 0x6d, 0x5f, 0x00
	.type		$str$36,@object
	.size		$str$36,($str$33 - $str$36)
$str$36:
        /*0023*/ 	.byte	0x62, 0x5d, 0x28, 0x25, 0x70, 0x29, 0x00
	.type		$str$33,@object
	.size		$str$33,($str$27 - $str$33)
$str$33:
        /*002a*/ 	.byte	0x53, 0x77, 0x3c, 0x25, 0x64, 0x2c, 0x25, 0x64, 0x2c, 0x25, 0x64, 0x3e, 0x00
	.type		$str$27,@object
	.size		$str$27,($str$26 - $str$27)
$str$27:
        /*0037*/ 	.byte	0x2f, 0x74, 0x6d, 0x70, 0x2f, 0x63, 0x75, 0x74, 0x6c, 0x61, 0x73, 0x73, 0x5f, 0x73, 0x77, 0x65
        /*0047*/ 	.byte	0x65, 0x70, 0x5f, 0x73, 0x72, 0x63, 0x2f, 0x69, 0x6e, 0x63, 0x6c, 0x75, 0x64, 0x65, 0x2f, 0x63
        /*0057*/ 	.byte	0x75, 0x74, 0x65, 0x2f, 0x61, 0x74, 0x6f, 0x6d, 0x2f, 0x63, 0x6f, 0x70, 0x79, 0x5f, 0x74, 0x72
        /*0067*/ 	.byte	0x61, 0x69, 0x74, 0x73, 0x5f, 0x73, 0x6d, 0x31, 0x30, 0x30, 0x2e, 0x68, 0x70, 0x70, 0x00
	.type		$str$26,@object
	.size		$str$26,(__unnamed_4 - $str$26)
$str$26:
        /*0076*/ 	.byte	0x28, 0x28, 0x75, 0x69, 0x6e, 0x74, 0x33, 0x32, 0x5f, 0x74, 0x28, 0x74, 0x68, 0x72, 0x65, 0x61
        /*0086*/ 	.byte	0x64, 0x49, 0x64, 0x78, 0x2e, 0x78, 0x29, 0x20, 0x2f, 0x20, 0x33, 0x32, 0x29, 0x20, 0x25, 0x20
        /*0096*/ 	.byte	0x34, 0x29, 0x20, 0x3d, 0x3d, 0x20, 0x28, 0x28, 0x28, 0x74, 0x6d, 0x65, 0x6d, 0x5f, 0x61, 0x64
        /*00a6*/ 	.byte	0x64, 0x72, 0x20, 0x3e, 0x3e, 0x20, 0x31, 0x36, 0x29, 0x20, 0x2f, 0x20, 0x33, 0x32, 0x29, 0x20
        /*00b6*/ 	.byte	0x25, 0x20, 0x34, 0x29, 0x00
	.type		__unnamed_4,@object
	.size		__unnamed_4,(__unnamed_1 - __unnamed_4)
__unnamed_4:
        /*00bb*/ 	.byte	0x63, 0x6f, 0x6e, 0x73, 0x74, 0x65, 0x78, 0x70, 0x72, 0x20, 0x76, 0x6f, 0x69, 0x64, 0x20, 0x63
        /* <DEDUP_REMOVED lines=36> */
        /*030b*/ 	.byte	0x30, 0x3e, 0x3e, 0x3e, 0x3e, 0x5d, 0x00
	.type		__unnamed_1,@object
	.size		__unnamed_1,(__unnamed_5 - __unnamed_1)
__unnamed_1:
        /* <DEDUP_REMOVED lines=37> */
        /*0562*/ 	.byte	0x3a, 0x43, 0x3c, 0x30, 0x3e, 0x3e, 0x3e, 0x3e, 0x5d, 0x00
	.type		__unnamed_5,@object
	.size		__unnamed_5,(__unnamed_6 - __unnamed_5)
__unnamed_5:
        /* <DEDUP_REMOVED lines=38> */
	.type		__unnamed_6,@object
	.size		__unnamed_6,(__unnamed_7 - __unnamed_6)
__unnamed_6:
        /* <DEDUP_REMOVED lines=37> */
        /*0a16*/ 	.byte	0x74, 0x65, 0x3a, 0x3a, 0x43, 0x3c, 0x30, 0x3e, 0x3e, 0x3e, 0x3e, 0x5d, 0x00
	.type		__unnamed_7,@object
	.size		__unnamed_7,(__unnamed_2 - __unnamed_7)
__unnamed_7:
        /* <DEDUP_REMOVED lines=37> */
        /*0c73*/ 	.byte	0x63, 0x75, 0x74, 0x65, 0x3a, 0x3a, 0x43, 0x3c, 0x30, 0x3e, 0x3e, 0x3e, 0x3e, 0x5d, 0x00
	.type		__unnamed_2,@object
	.size		__unnamed_2,(__unnamed_3 - __unnamed_2)
__unnamed_2:
        /* <DEDUP_REMOVED lines=38> */
	.type		__unnamed_3,@object
	.size		__unnamed_3,(.L_3 - __unnamed_3)
__unnamed_3:
        /* <DEDUP_REMOVED lines=38> */
        /*1142*/ 	.byte	0x3e, 0x3e, 0x5d, 0x00
.L_3:


//--------------------- .nv.shared._ZN7cutlass13device_kernelINS_4fmha6kernel36Sm100FmhaFwdKernelTmaWarpspecializedIN4cute5tupleIJiiiNS5_IJNS5_IJiiEEEiEEEEEENS1_10collective38Sm100FmhaFwdMainloopTmaWarpspecializedINS_10bfloat16_tEffNS5_IJNS4_1CILi256EEENSC_ILi64EEESE_EEENS5_IJiNSC_ILi1EEES7_EEENS5_IJiSG_NS5_IJNS5_IJNSC_ILi0EEEiEEEiEEEEEESL_NS9_6NoMaskENS5_IJNSC_ILi2EEESG_SG_EEENSC_ILb0EEEEENS9_38Sm100FmhaFwdEpilogueTmaWarpspecializedINS_6half_tEfNS5_IJNSC_ILi128EEESE_SE_EEESH_NS5_IJSG_S7_EEESP_EENS2_23PersistentTileSchedulerENS2_41Sm100FmhaCtxKernelWarpspecializedScheduleEEEEEvNT_6ParamsE --------------------------
	.section	.nv.shared._ZN7cutlass13device_kernelINS_4fmha6kernel36Sm100FmhaFwdKernelTmaWarpspecializedIN4cute5tupleIJiiiNS5_IJNS5_IJiiEEEiEEEEEENS1_10collective38Sm100FmhaFwdMainloopTmaWarpspecializedINS_10bfloat16_tEffNS5_IJNS4_1CILi256EEENSC_ILi64EEESE_EEENS5_IJiNSC_ILi1EEES7_EEENS5_IJiSG_NS5_IJNS5_IJNSC_ILi0EEEiEEEiEEEEEESL_NS9_6NoMaskENS5_IJNSC_ILi2EEESG_SG_EEENSC_ILb0EEEEENS9_38Sm100FmhaFwdEpilogueTmaWarpspecializedINS_6half_tEfNS5_IJNSC_ILi128EEESE_SE_EEESH_NS5_IJSG_S7_EEESP_EENS2_23PersistentTileSchedulerENS2_41Sm100FmhaCtxKernelWarpspecializedScheduleEEEEEvNT_6ParamsE,"aw",@nobits
	.sectionflags	@""
	.align	16
	.zero		1024


//--------------------- .nv.shared.reserved.0     --------------------------
	.section	.nv.shared.reserved.0,"aw",@nobits
	.weak		__nv_reservedSMEM_offset_0_alias
	.size		__nv_reservedSMEM_offset_0_alias, 0, 64
	.other		__nv_reservedSMEM_offset_0_alias,@"STO_CUDA_RESERVED_SHARED STV_DEFAULT"
__nv_reservedSMEM_offset_0_alias:
	.zero		0
.nv.shared.reserved.0:
	.zero		64
	.weak		__nv_reservedSMEM_tcgen05_partition
	.type		__nv_reservedSMEM_tcgen05_partition,@object
	.size		__nv_reservedSMEM_tcgen05_partition,(.L_0 - __nv_reservedSMEM_tcgen05_partition)
__nv_reservedSMEM_tcgen05_partition:
	.zero		32
.L_0:


//--------------------- .nv.global                --------------------------
	.section	.nv.global,"aw",@nobits
.nv.global:
	.type		_ZN39_INTERNAL_131445b1_4_k_cu_0fe7620b_32964cute1_E,@object
	.size		_ZN39_INTERNAL_131445b1_4_k_cu_0fe7620b_32964cute1_E,(_ZN39_INTERNAL_131445b1_4_k_cu_0fe7620b_32964cuda3std3__45__cpo6cbeginE - _ZN39_INTERNAL_131445b1_4_k_cu_0fe7620b_32964cute1_E)
_ZN39_INTERNAL_131445b1_4_k_cu_0fe7620b_32964cute1_E:
	.zero		1
	.type		_ZN39_INTERNAL_131445b1_4_k_cu_0fe7620b_32964cuda3std3__45__cpo6cbeginE,@object
	.size		_ZN39_INTERNAL_131445b1_4_k_cu_0fe7620b_32964cuda3std3__45__cpo6cbeginE,(_ZN39_INTERNAL_131445b1_4_k_cu_0fe7620b_32964cuda3std3__48in_placeE - _ZN39_INTERNAL_131445b1_4_k_cu_0fe7620b_32964cuda3std3__45__cpo6cbeginE)
_ZN39_INTERNAL_131445b1_4_k_cu_0fe7620b_32964cuda3std3__45__cpo6cbeginE:
	.zero		1
	.type		_ZN39_INTERNAL_131445b1_4_k_cu_0fe7620b_32964cuda3std3__48in_placeE,@object
	.size		_ZN39_INTERNAL_131445b1_4_k_cu_0fe7620b_32964cuda3std3__48in_placeE,(_ZN39_INTERNAL_131445b1_4_k_cu_0fe7620b_32964cuda3std6ranges3__45__cpo9iter_moveE - _ZN39_INTERNAL_131445b1_4_k_cu_0fe7620b_32964cuda3std3__48in_placeE)
_ZN39_INTERNAL_131445b1_4_k_cu_0fe7620b_32964cuda3std3__48in_placeE:
	.zero		1
	.type		_ZN39_INTERNAL_131445b1_4_k_cu_0fe7620b_32964cuda3std6ranges3__45__cpo9iter_moveE,@object
	.size		_ZN39_INTERNAL_131445b1_4_k_cu_0fe7620b_32964cuda3std6ranges3__45__cpo9iter_moveE,(_ZN39_INTERNAL_131445b1_4_k_cu_0fe7620b_32964cuda3std3__45__cpo5beginE - _ZN39_INTERNAL_131445b1_4_k_cu_0fe7620b_32964cuda3std6ranges3__45__cpo9iter_moveE)
_ZN39_INTERNAL_131445b1_4_k_cu_0fe7620b_32964cuda3std6ranges3__45__cpo9iter_moveE:
	.zero		1
	.type		_ZN39_INTERNAL_131445b1_4_k_cu_0fe7620b_32964cuda3std3__45__cpo5beginE,@object
	.size		_ZN39_INTERNAL_131445b1_4_k_cu_0fe7620b_32964cuda3std3__45__cpo5beginE,(_ZN39_INTERNAL_131445b1_4_k_cu_0fe7620b_32964cuda3std3__441_GLOBAL__N__131445b1_4_k_cu_0fe7620b_32966ignoreE - _ZN39_INTERNAL_131445b1_4_k_cu_0fe7620b_32964cuda3std3__45__cpo5beginE)
_ZN39_INTERNAL_131445b1_4_k_cu_0fe7620b_32964cuda3std3__45__cpo5beginE:
	.zero		1
	.type		_ZN39_INTERNAL_131445b1_4_k_cu_0fe7620b_32964cuda3std3__441_GLOBAL__N__131445b1_4_k_cu_0fe7620b_32966ignoreE,@object
	.size		_ZN39_INTERNAL_131445b1_4_k_cu_0fe7620b_32964cuda3std3__441_GLOBAL__N__131445b1_4_k_cu_0fe7620b_32966ignoreE,(_ZN39_INTERNAL_131445b1_4_k_cu_0fe7620b_32964cute7productE - _ZN39_INTERNAL_131445b1_4_k_cu_0fe7620b_32964cuda3std3__441_GLOBAL__N__131445b1_4_k_cu_0fe7620b_32966ignoreE)
_ZN39_INTERNAL_131445b1_4_k_cu_0fe7620b_32964cuda3std3__441_GLOBAL__N__131445b1_4_k_cu_0fe7620b_32966ignoreE:
	.zero		1
	.type		_ZN39_INTERNAL_131445b1_4_k_cu_0fe7620b_32964cute7productE,@object
	.size		_ZN39_INTERNAL_131445b1_4_k_cu_0fe7620b_32964cute7productE,(_ZN39_INTERNAL_131445b1_4_k_cu_0fe7620b_32964cuda3std3__45__cpo3endE - _ZN39_INTERNAL_131445b1_4_k_cu_0fe7620b_32964cute7productE)
_ZN39_INTERNAL_131445b1_4_k_cu_0fe7620b_32964cute7productE:
	.zero		1
	.type		_ZN39_INTERNAL_131445b1_4_k_cu_0fe7620b_32964cuda3std3__45__cpo3endE,@object
	.size		_ZN39_INTERNAL_131445b1_4_k_cu_0fe7620b_32964cuda3std3__45__cpo3endE,(_ZN39_INTERNAL_131445b1_4_k_cu_0fe7620b_32964cuda3std3__419piecewise_constructE - _ZN39_INTERNAL_131445b1_4_k_cu_0fe7620b_32964cuda3std3__45__cpo3endE)
_ZN39_INTERNAL_131445b1_4_k_cu_0fe7620b_32964cuda3std3__45__cpo3endE:
	.zero		1
	.type		_ZN39_INTERNAL_131445b1_4_k_cu_0fe7620b_32964cuda3std3__419piecewise_constructE,@object
	.size		_ZN39_INTERNAL_131445b1_4_k_cu_0fe7620b_32964cuda3std3__419piecewise_constructE,(_ZN39_INTERNAL_131445b1_4_k_cu_0fe7620b_32964cuda3std3__45__cpo4cendE - _ZN39_INTERNAL_131445b1_4_k_cu_0fe7620b_32964cuda3std3__419piecewise_constructE)
_ZN39_INTERNAL_131445b1_4_k_cu_0fe7620b_32964cuda3std3__419piecewise_constructE:
	.zero		1
	.type		_ZN39_INTERNAL_131445b1_4_k_cu_0fe7620b_32964cuda3std3__45__cpo4cendE,@object
	.size		_ZN39_INTERNAL_131445b1_4_k_cu_0fe7620b_32964cuda3std3__45__cpo4cendE,(_ZN39_INTERNAL_131445b1_4_k_cu_0fe7620b_32964cuda3std6ranges3__45__cpo4swapE - _ZN39_INTERNAL_131445b1_4_k_cu_0fe7620b_32964cuda3std3__45__cpo4cendE)
_ZN39_INTERNAL_131445b1_4_k_cu_0fe7620b_32964cuda3std3__45__cpo4cendE:
	.zero		1
	.type		_ZN39_INTERNAL_131445b1_4_k_cu_0fe7620b_32964cuda3std6ranges3__45__cpo4swapE,@object
	.size		_ZN39_INTERNAL_131445b1_4_k_cu_0fe7620b_32964cuda3std6ranges3__45__cpo4swapE,(.L_15 - _ZN39_INTERNAL_131445b1_4_k_cu_0fe7620b_32964cuda3std6ranges3__45__cpo4swapE)
_ZN39_INTERNAL_131445b1_4_k_cu_0fe7620b_32964cuda3std6ranges3__45__cpo4swapE:
	.zero		1
.L_15:


//--------------------- .nv.constant0._ZN7cutlass13device_kernelINS_4fmha6kernel36Sm100FmhaFwdKernelTmaWarpspecializedIN4cute5tupleIJiiiNS5_IJNS5_IJiiEEEiEEEEEENS1_10collective38Sm100FmhaFwdMainloopTmaWarpspecializedINS_10bfloat16_tEffNS5_IJNS4_1CILi256EEENSC_ILi64EEESE_EEENS5_IJiNSC_ILi1EEES7_EEENS5_IJiSG_NS5_IJNS5_IJNSC_ILi0EEEiEEEiEEEEEESL_NS9_6NoMaskENS5_IJNSC_ILi2EEESG_SG_EEENSC_ILb0EEEEENS9_38Sm100FmhaFwdEpilogueTmaWarpspecializedINS_6half_tEfNS5_IJNSC_ILi128EEESE_SE_EEESH_NS5_IJSG_S7_EEESP_EENS2_23PersistentTileSchedulerENS2_41Sm100FmhaCtxKernelWarpspecializedScheduleEEEEEvNT_6ParamsE --------------------------
	.section	.nv.constant0._ZN7cutlass13device_kernelINS_4fmha6kernel36Sm100FmhaFwdKernelTmaWarpspecializedIN4cute5tupleIJiiiNS5_IJNS5_IJiiEEEiEEEEEENS1_10collective38Sm100FmhaFwdMainloopTmaWarpspecializedINS_10bfloat16_tEffNS5_IJNS4_1CILi256EEENSC_ILi64EEESE_EEENS5_IJiNSC_ILi1EEES7_EEENS5_IJiSG_NS5_IJNS5_IJNSC_ILi0EEEiEEEiEEEEEESL_NS9_6NoMaskENS5_IJNSC_ILi2EEESG_SG_EEENSC_ILb0EEEEENS9_38Sm100FmhaFwdEpilogueTmaWarpspecializedINS_6half_tEfNS5_IJNSC_ILi128EEESE_SE_EEESH_NS5_IJSG_S7_EEESP_EENS2_23PersistentTileSchedulerENS2_41Sm100FmhaCtxKernelWarpspecializedScheduleEEEEEvNT_6ParamsE,"a",@progbits
	.sectionflags	@""
	.align	4
.nv.constant0._ZN7cutlass13device_kernelINS_4fmha6kernel36Sm100FmhaFwdKernelTmaWarpspecializedIN4cute5tupleIJiiiNS5_IJNS5_IJiiEEEiEEEEEENS1_10collective38Sm100FmhaFwdMainloopTmaWarpspecializedINS_10bfloat16_tEffNS5_IJNS4_1CILi256EEENSC_ILi64EEESE_EEENS5_IJiNSC_ILi1EEES7_EEENS5_IJiSG_NS5_IJNS5_IJNSC_ILi0EEEiEEEiEEEEEESL_NS9_6NoMaskENS5_IJNSC_ILi2EEESG_SG_EEENSC_ILb0EEEEENS9_38Sm100FmhaFwdEpilogueTmaWarpspecializedINS_6half_tEfNS5_IJNSC_ILi128EEESE_SE_EEESH_NS5_IJSG_S7_EEESP_EENS2_23PersistentTileSchedulerENS2_41Sm100FmhaCtxKernelWarpspecializedScheduleEEEEEvNT_6ParamsE:
	.zero		2432


//--------------------- SYMBOLS --------------------------

	.type		.nv.reservedSmem.offset0,@object
	.size		.nv.reservedSmem.offset0,0x4
	.type		.nv.reservedSmem.cap,@object
	.size		.nv.reservedSmem.cap,0x4
	.type		vprintf,@function
	.type		__assertfail,@function
